	.target	sm_90a

	.elftype	@"ET_EXEC"


//--------------------- .note.nv.tkinfo           --------------------------
	.section	.note.nv.tkinfo,"",@"SHT_NOTE"
	.sectionflags	@"SHF_NOTE_NV_TKINFO"
	.tkinfo
        /*0018*/ 	.word	0x00000002
        /*0030*/ 	.string	""
        /*0030*/ 	.string	"ptxas"
        /*0030*/ 	.string	"Cuda compilation tools, release 13.0, V13.0.88"
        /*0030*/ 	.string	"Build cuda_13.0.r13.0/compiler.36424714_0"
        /*0030*/ 	.string	"-arch sm_90a -m 64 "



//--------------------- .note.nv.cuinfo           --------------------------
	.section	.note.nv.cuinfo,"",@"SHT_NOTE"
	.sectionflags	@"SHF_NOTE_NV_CUINFO"
        /*0018*/ 	.short	0x0002
        /*001a*/ 	.short	0x005a
        /*001c*/ 	.short	0x0082
	.zero		2


//--------------------- .nv.info                  --------------------------
	.section	.nv.info,"",@"SHT_CUDA_INFO"
	.align	4


	//----- nvinfo : EIATTR_REGCOUNT
	.align		4
        /*0000*/ 	.byte	0x04, 0x2f
        /*0002*/ 	.short	(.L_12 - .L_11)
	.align		4
.L_11:
        /*0004*/ 	.word	index@(_ZN7cutlass13device_kernelINS_4gemm6kernel13GemmUniversalIN4cute5tupleIJiiiiEEENS1_10collective13CollectiveMmaINS1_37MainloopSm90TmaGmmaWarpSpecializedFP8ILi4ENS5_IJNS4_1CILi1EEESB_SB_EEENS1_35KernelTmaWarpSpecializedCooperativeEEENS5_IJNSA_ILi512EEENSA_ILi224EEENSA_ILi64EEEEEENS_12float_e4m3_tENS5_IJlSB_lEEESJ_SK_NS4_8TiledMMAINS4_8MMA_AtomIJNS4_4SM904GMMA30MMA_64x32x32_F32E4M3E4M3_SS_TNILNSO_7ScaleInE1ELSQ_1EEEEEENS4_6LayoutINS5_IJNSA_ILi2EEESB_SB_EEENS5_IJSB_NSA_ILi0EEESW_EEEEENS5_IJNS4_10UnderscoreESZ_SZ_EEEEENS4_13SM90_TMA_LOADENS4_14ComposedLayoutINS4_7SwizzleILi2ELi4ELi3EEENS4_18smem_ptr_flag_bitsILi8EEENST_INS5_IJNSA_ILi8EEESH_EEENS5_IJSH_SB_EEEEEEEvNS4_8identityES12_S1C_vS1D_EENS_8epilogue10collective6detail29Sm90TmaWarpSpecializedAdapterINS1G_15DefaultEpilogueISJ_SK_SK_NS1F_6thread17LinearCombinationISJ_Li1EffLNS1K_9ScaleType4KindE0ELNS_15FloatRoundStyleE2ESJ_EENS1_15EpilogueDefaultEEEEEvvEEEEvNT_6ParamsE)
        /*0008*/ 	.word	0x000000a8


	//----- nvinfo : EIATTR_FRAME_SIZE
	.align		4
.L_12:
        /*000c*/ 	.byte	0x04, 0x11
        /*000e*/ 	.short	(.L_14 - .L_13)
	.align		4
.L_13:
        /*0010*/ 	.word	index@(_ZN7cutlass13device_kernelINS_4gemm6kernel13GemmUniversalIN4cute5tupleIJiiiiEEENS1_10collective13CollectiveMmaINS1_37MainloopSm90TmaGmmaWarpSpecializedFP8ILi4ENS5_IJNS4_1CILi1EEESB_SB_EEENS1_35KernelTmaWarpSpecializedCooperativeEEENS5_IJNSA_ILi512EEENSA_ILi224EEENSA_ILi64EEEEEENS_12float_e4m3_tENS5_IJlSB_lEEESJ_SK_NS4_8TiledMMAINS4_8MMA_AtomIJNS4_4SM904GMMA30MMA_64x32x32_F32E4M3E4M3_SS_TNILNSO_7ScaleInE1ELSQ_1EEEEEENS4_6LayoutINS5_IJNSA_ILi2EEESB_SB_EEENS5_IJSB_NSA_ILi0EEESW_EEEEENS5_IJNS4_10UnderscoreESZ_SZ_EEEEENS4_13SM90_TMA_LOADENS4_14ComposedLayoutINS4_7SwizzleILi2ELi4ELi3EEENS4_18smem_ptr_flag_bitsILi8EEENST_INS5_IJNSA_ILi8EEESH_EEENS5_IJSH_SB_EEEEEEEvNS4_8identityES12_S1C_vS1D_EENS_8epilogue10collective6detail29Sm90TmaWarpSpecializedAdapterINS1G_15DefaultEpilogueISJ_SK_SK_NS1F_6thread17LinearCombinationISJ_Li1EffLNS1K_9ScaleType4KindE0ELNS_15FloatRoundStyleE2ESJ_EENS1_15EpilogueDefaultEEEEEvvEEEEvNT_6ParamsE)
        /*0014*/ 	.word	0x00000fb0


	//----- nvinfo : EIATTR_MIN_STACK_SIZE
	.align		4
.L_14:
        /*0018*/ 	.byte	0x04, 0x12
        /*001a*/ 	.short	(.L_16 - .L_15)
	.align		4
.L_15:
        /*001c*/ 	.word	index@(_ZN7cutlass13device_kernelINS_4gemm6kernel13GemmUniversalIN4cute5tupleIJiiiiEEENS1_10collective13CollectiveMmaINS1_37MainloopSm90TmaGmmaWarpSpecializedFP8ILi4ENS5_IJNS4_1CILi1EEESB_SB_EEENS1_35KernelTmaWarpSpecializedCooperativeEEENS5_IJNSA_ILi512EEENSA_ILi224EEENSA_ILi64EEEEEENS_12float_e4m3_tENS5_IJlSB_lEEESJ_SK_NS4_8TiledMMAINS4_8MMA_AtomIJNS4_4SM904GMMA30MMA_64x32x32_F32E4M3E4M3_SS_TNILNSO_7ScaleInE1ELSQ_1EEEEEENS4_6LayoutINS5_IJNSA_ILi2EEESB_SB_EEENS5_IJSB_NSA_ILi0EEESW_EEEEENS5_IJNS4_10UnderscoreESZ_SZ_EEEEENS4_13SM90_TMA_LOADENS4_14ComposedLayoutINS4_7SwizzleILi2ELi4ELi3EEENS4_18smem_ptr_flag_bitsILi8EEENST_INS5_IJNSA_ILi8EEESH_EEENS5_IJSH_SB_EEEEEEEvNS4_8identityES12_S1C_vS1D_EENS_8epilogue10collective6detail29Sm90TmaWarpSpecializedAdapterINS1G_15DefaultEpilogueISJ_SK_SK_NS1F_6thread17LinearCombinationISJ_Li1EffLNS1K_9ScaleType4KindE0ELNS_15FloatRoundStyleE2ESJ_EENS1_15EpilogueDefaultEEEEEvvEEEEvNT_6ParamsE)
        /*0020*/ 	.word	0x00000fb0
.L_16:


//--------------------- .nv.compat                --------------------------
	.section	.nv.compat,"",@"SHT_CUDA_COMPAT_INFO"
	.align	4
        /*0000*/ 	.byte	0x02, 0x09, 0x01, 0x00, 0x02, 0x02, 0x04, 0x00, 0x02, 0x05, 0x05, 0x00, 0x03, 0x07, 0x01, 0x01
        /*0010*/ 	.byte	0x02, 0x03, 0x01, 0x00, 0x02, 0x06, 0x01, 0x00, 0x04, 0x0b, 0x08, 0x00, 0x00, 0x00, 0x00, 0x00
        /*0020*/ 	.byte	0x00, 0x00, 0x00, 0x00


//--------------------- .nv.info._ZN7cutlass13device_kernelINS_4gemm6kernel13GemmUniversalIN4cute5tupleIJiiiiEEENS1_10collective13CollectiveMmaINS1_37MainloopSm90TmaGmmaWarpSpecializedFP8ILi4ENS5_IJNS4_1CILi1EEESB_SB_EEENS1_35KernelTmaWarpSpecializedCooperativeEEENS5_IJNSA_ILi512EEENSA_ILi224EEENSA_ILi64EEEEEENS_12float_e4m3_tENS5_IJlSB_lEEESJ_SK_NS4_8TiledMMAINS4_8MMA_AtomIJNS4_4SM904GMMA30MMA_64x32x32_F32E4M3E4M3_SS_TNILNSO_7ScaleInE1ELSQ_1EEEEEENS4_6LayoutINS5_IJNSA_ILi2EEESB_SB_EEENS5_IJSB_NSA_ILi0EEESW_EEEEENS5_IJNS4_10UnderscoreESZ_SZ_EEEEENS4_13SM90_TMA_LOADENS4_14ComposedLayoutINS4_7SwizzleILi2ELi4ELi3EEENS4_18smem_ptr_flag_bitsILi8EEENST_INS5_IJNSA_ILi8EEESH_EEENS5_IJSH_SB_EEEEEEEvNS4_8identityES12_S1C_vS1D_EENS_8epilogue10collective6detail29Sm90TmaWarpSpecializedAdapterINS1G_15DefaultEpilogueISJ_SK_SK_NS1F_6thread17LinearCombinationISJ_Li1EffLNS1K_9ScaleType4KindE0ELNS_15FloatRoundStyleE2ESJ_EENS1_15EpilogueDefaultEEEEEvvEEEEvNT_6ParamsE --------------------------
	.section	.nv.info._ZN7cutlass13device_kernelINS_4gemm6kernel13GemmUniversalIN4cute5tupleIJiiiiEEENS1_10collective13CollectiveMmaINS1_37MainloopSm90TmaGmmaWarpSpecializedFP8ILi4ENS5_IJNS4_1CILi1EEESB_SB_EEENS1_35KernelTmaWarpSpecializedCooperativeEEENS5_IJNSA_ILi512EEENSA_ILi224EEENSA_ILi64EEEEEENS_12float_e4m3_tENS5_IJlSB_lEEESJ_SK_NS4_8TiledMMAINS4_8MMA_AtomIJNS4_4SM904GMMA30MMA_64x32x32_F32E4M3E4M3_SS_TNILNSO_7ScaleInE1ELSQ_1EEEEEENS4_6LayoutINS5_IJNSA_ILi2EEESB_SB_EEENS5_IJSB_NSA_ILi0EEESW_EEEEENS5_IJNS4_10UnderscoreESZ_SZ_EEEEENS4_13SM90_TMA_LOADENS4_14ComposedLayoutINS4_7SwizzleILi2ELi4ELi3EEENS4_18smem_ptr_flag_bitsILi8EEENST_INS5_IJNSA_ILi8EEESH_EEENS5_IJSH_SB_EEEEEEEvNS4_8identityES12_S1C_vS1D_EENS_8epilogue10collective6detail29Sm90TmaWarpSpecializedAdapterINS1G_15DefaultEpilogueISJ_SK_SK_NS1F_6thread17LinearCombinationISJ_Li1EffLNS1K_9ScaleType4KindE0ELNS_15FloatRoundStyleE2ESJ_EENS1_15EpilogueDefaultEEEEEvvEEEEvNT_6ParamsE,"",@"SHT_CUDA_INFO"
	.sectionflags	@""
	.align	4


	//----- nvinfo : EIATTR_CUDA_API_VERSION
	.align		4
        /*0000*/ 	.byte	0x04, 0x37
        /*0002*/ 	.short	(.L_18 - .L_17)
.L_17:
        /*0004*/ 	.word	0x00000082


	//----- nvinfo : EIATTR_KPARAM_INFO
	.align		4
.L_18:
        /*0008*/ 	.byte	0x04, 0x17
        /*000a*/ 	.short	(.L_20 - .L_19)
.L_19:
        /*000c*/ 	.word	0x00000000
        /*0010*/ 	.short	0x0000
        /*0012*/ 	.short	0x0070
        /*0014*/ 	.byte	0x00, 0xf0, 0x01, 0x10


	//----- nvinfo : EIATTR_SPARSE_MMA_MASK
	.align		4
.L_20:
        /*0018*/ 	.byte	0x03, 0x50
        /*001a*/ 	.short	0x0000


	//----- nvinfo : EIATTR_MAXREG_COUNT
	.align		4
        /*001c*/ 	.byte	0x03, 0x1b
        /*001e*/ 	.short	0x00a8


	//----- nvinfo : EIATTR_NUM_BARRIERS
	.align		4
        /*0020*/ 	.byte	0x02, 0x4c
        /*0022*/ 	.byte	0x01
	.zero		1


	//----- nvinfo : EIATTR_ANNOTATIONS
	.align		4
        /*0024*/ 	.byte	0x04, 0x55
        /*0026*/ 	.short	(.L_22 - .L_21)


	//   ....[0]....
.L_21:
        /*0028*/ 	.word	0x00000001
        /*002c*/ 	.byte	0xb0, 0x05, 0x00, 0x00, 0x01, 0x00, 0x00, 0x00, 0xd0, 0x05, 0x00, 0x00, 0x01, 0x00, 0x00, 0x00
        /* <DEDUP_REMOVED lines=3332> */
        /*d07c*/ 	.byte	0x60, 0xb0, 0x05, 0x00, 0x01, 0x00, 0x00, 0x00, 0xb0, 0xb0, 0x05, 0x00


	//----- nvinfo : EIATTR_MERCURY_ISA_VERSION
	.align		4
.L_22:
        /*d088*/ 	.byte	0x03, 0x5f
        /*d08a*/ 	.short	0x0101


	//----- nvinfo : EIATTR_INT_WARP_WIDE_INSTR_OFFSETS
	.align		4
        /*d08c*/ 	.byte	0x04, 0x31
        /*d08e*/ 	.short	(.L_24 - .L_23)


	//   ....[0]....
.L_23:
        /*d090*/ 	.word	0x00000470


	//   ....[1]....
        /*d094*/ 	.word	0x00000480


	//   ....[2]....
        /*d098*/ 	.word	0x000005c0


	//----- nvinfo : EIATTR_COOP_GROUP_MASK_REGIDS
	.align		4
.L_24:
        /*d09c*/ 	.byte	0x04, 0x29
        /*d09e*/ 	.short	(.L_26 - .L_25)


	//   ....[0]....
.L_25:
        /*d0a0*/ 	.word	0xffffffff


	//   ....[1]....
        /*d0a4*/ 	.word	0xffffffff


	//   ....[2]....
        /*d0a8*/ 	.word	0xffffffff


	//   ....[3]....
        /*d0ac*/ 	.word	0xffffffff


	//   ....[4]....
        /*d0b0*/ 	.word	0xffffffff


	//----- nvinfo : EIATTR_COOP_GROUP_INSTR_OFFSETS
	.align		4
.L_26:
        /*d0b4*/ 	.byte	0x04, 0x28
        /*d0b6*/ 	.short	(.L_28 - .L_27)


	//   ....[0]....
.L_27:
        /*d0b8*/ 	.word	0x00000070


	//   ....[1]....
        /*d0bc*/ 	.word	0x00000080


	//   ....[2]....
        /*d0c0*/ 	.word	0x000001a0


	//   ....[3]....
        /*d0c4*/ 	.word	0x000003b0


	//   ....[4]....
        /*d0c8*/ 	.word	0x00003f90


	//----- nvinfo : EIATTR_REG_RECONFIG
	.align		4
.L_28:
        /*d0cc*/ 	.byte	0x01, 0x54
	.zero		2


	//----- nvinfo : EIATTR_MBARRIER_INSTR_OFFSETS
	.align		4
        /*d0d0*/ 	.byte	0x04, 0x39
        /*d0d2*/ 	.short	(.L_30 - .L_29)


	//   ....[0]....
.L_29:
        /*d0d4*/ 	.word	0x00000320
        /*d0d8*/ 	.word	0x000000ff
        /*d0dc*/ 	.word	0x00000000
        /*d0e0*/ 	.short	0x0100
        /*d0e2*/ 	.byte	0x0a
	.zero		1


	//   ....[1]....
        /*d0e4*/ 	.word	0x00000330
        /*d0e8*/ 	.word	0x000000ff
        /*d0ec*/ 	.word	0x00000020
        /*d0f0*/ 	.short	0x0100
        /*d0f2*/ 	.byte	0x0a
	.zero		1


	//   ....[2]....
        /*d0f4*/ 	.word	0x00000340
        /*d0f8*/ 	.word	0x000000ff
        /*d0fc*/ 	.word	0x00000008
        /*d100*/ 	.short	0x0100
        /*d102*/ 	.byte	0x0a
	.zero		1


	//   ....[3]....
        /*d104*/ 	.word	0x00000350
        /*d108*/ 	.word	0x000000ff
        /*d10c*/ 	.word	0x00000028
        /*d110*/ 	.short	0x0100
        /*d112*/ 	.byte	0x0a
	.zero		1


	//   ....[4]....
        /*d114*/ 	.word	0x00000360
        /*d118*/ 	.word	0x000000ff
        /*d11c*/ 	.word	0x00000010
        /*d120*/ 	.short	0x0100
        /*d122*/ 	.byte	0x0a
	.zero		1


	//   ....[5]....
        /*d124*/ 	.word	0x00000370
        /*d128*/ 	.word	0x000000ff
        /*d12c*/ 	.word	0x00000030
        /*d130*/ 	.short	0x0100
        /*d132*/ 	.byte	0x0a
	.zero		1


	//   ....[6]....
        /*d134*/ 	.word	0x00000380
        /*d138*/ 	.word	0x000000ff
        /*d13c*/ 	.word	0x00000018
        /*d140*/ 	.short	0x0100
        /*d142*/ 	.byte	0x0a
	.zero		1


	//   ....[7]....
        /*d144*/ 	.word	0x00000390
        /*d148*/ 	.word	0x000000ff
        /*d14c*/ 	.word	0x00000038
        /*d150*/ 	.short	0x0100
        /*d152*/ 	.byte	0x0a
	.zero		1


	//   ....[8]....
        /*d154*/ 	.word	0x000005f0
        /*d158*/ 	.word	0x000000ff
        /*d15c*/ 	.word	0x00000050
        /*d160*/ 	.short	0x0100
        /*d162*/ 	.byte	0x08
	.zero		1


	//   ....[9]....
        /*d164*/ 	.word	0x00000600
        /*d168*/ 	.word	0x000000ff
        /*d16c*/ 	.word	0x00000058
        /*d170*/ 	.short	0x0100
        /*d172*/ 	.byte	0x08
	.zero		1


	//   ....[10]....
        /*d174*/ 	.word	0x00004390
        /*d178*/ 	.word	0x000000ff
        /*d17c*/ 	.word	0x00000000
        /*d180*/ 	.short	0x010a
        /*d182*/ 	.byte	0x0c
	.zero		1


	//   ....[11]....
        /*d184*/ 	.word	0x000043f0
        /*d188*/ 	.word	0x000000ff
        /*d18c*/ 	.word	0x00000000
        /*d190*/ 	.short	0x010a
        /*d192*/ 	.byte	0x0c
	.zero		1


	//   ....[12]....
        /*d194*/ 	.word	0x0000f700
        /*d198*/ 	.word	0x000000ff
        /*d19c*/ 	.word	0x00000000
        /*d1a0*/ 	.short	0x010a
        /*d1a2*/ 	.byte	0x0e
	.zero		1


	//   ....[13]....
        /*d1a4*/ 	.word	0x0000f740
        /*d1a8*/ 	.word	0x000000ff
        /*d1ac*/ 	.word	0x00000000
        /*d1b0*/ 	.short	0x010a
        /*d1b2*/ 	.byte	0x0e
	.zero		1


	//   ....[14]....
        /*d1b4*/ 	.word	0x0001bc00
        /*d1b8*/ 	.word	0x000000ff
        /*d1bc*/ 	.word	0x00000000
        /*d1c0*/ 	.short	0x0101
        /*d1c2*/ 	.byte	0x0d
	.zero		1


	//   ....[15]....
        /*d1c4*/ 	.word	0x00022650
        /*d1c8*/ 	.word	0x000000ff
        /*d1cc*/ 	.word	0x00000000
        /*d1d0*/ 	.short	0x0101
        /*d1d2*/ 	.byte	0x0c
	.zero		1


	//   ....[16]....
        /*d1d4*/ 	.word	0x0005a2b0
        /*d1d8*/ 	.word	0x00000010
        /*d1dc*/ 	.word	0x00000020
        /*d1e0*/ 	.short	0x010a
        /*d1e2*/ 	.byte	0x3f
	.zero		1


	//   ....[17]....
        /*d1e4*/ 	.word	0x0005a690
        /*d1e8*/ 	.word	0x00000002
        /*d1ec*/ 	.word	0x00000058
        /*d1f0*/ 	.short	0x0101
        /*d1f2*/ 	.byte	0x3f
	.zero		1


	//   ....[18]....
        /*d1f4*/ 	.word	0x0005adf0
        /*d1f8*/ 	.word	0x00000005
        /*d1fc*/ 	.word	0x00000000
        /*d200*/ 	.short	0x010a
        /*d202*/ 	.byte	0x3f
	.zero		1


	//   ....[19]....
        /*d204*/ 	.word	0x0005ae80
        /*d208*/ 	.word	0x00000007
        /*d20c*/ 	.word	0x00000000
        /*d210*/ 	.short	0x010a
        /*d212*/ 	.byte	0x3f
	.zero		1


	//   ....[20]....
        /*d214*/ 	.word	0x0005af10
        /*d218*/ 	.word	0x00000007
        /*d21c*/ 	.word	0x00000000
        /*d220*/ 	.short	0x010a
        /*d222*/ 	.byte	0x3f
	.zero		1


	//   ....[21]....
        /*d224*/ 	.word	0x0005afa0
        /*d228*/ 	.word	0x00000003
        /*d22c*/ 	.word	0x00000000
        /*d230*/ 	.short	0x010a
        /*d232*/ 	.byte	0x3f
	.zero		1


	//   ....[22]....
        /*d234*/ 	.word	0x0005b010
        /*d238*/ 	.word	0x0000000a
        /*d23c*/ 	.word	0x00000000
        /*d240*/ 	.short	0x010a
        /*d242*/ 	.byte	0x3f
	.zero		1


	//   ....[23]....
        /*d244*/ 	.word	0x0005b080
        /*d248*/ 	.word	0x00000000
        /*d24c*/ 	.word	0x00000000
        /*d250*/ 	.short	0x010a
        /*d252*/ 	.byte	0x3f
	.zero		1


	//   ....[24]....
        /*d254*/ 	.word	0x0005b160
        /*d258*/ 	.word	0x00000010
        /*d25c*/ 	.word	0x00000020
        /*d260*/ 	.short	0x010a
        /*d262*/ 	.byte	0x3f
	.zero		1


	//   ....[25]....
        /*d264*/ 	.word	0x0005b240
        /*d268*/ 	.word	0x00000005
        /*d26c*/ 	.word	0x00000000
        /*d270*/ 	.short	0x010a
        /*d272*/ 	.byte	0x3f
	.zero		1


	//   ....[26]....
        /*d274*/ 	.word	0x0005b290
        /*d278*/ 	.word	0x00000007
        /*d27c*/ 	.word	0x00000000
        /*d280*/ 	.short	0x010a
        /*d282*/ 	.byte	0x3f
	.zero		1


	//   ....[27]....
        /*d284*/ 	.word	0x0005b2e0
        /*d288*/ 	.word	0x00000007
        /*d28c*/ 	.word	0x00000000
        /*d290*/ 	.short	0x010a
        /*d292*/ 	.byte	0x3f
	.zero		1


	//----- nvinfo : EIATTR_NUM_MBARRIERS
	.align		4
.L_30:
        /*d294*/ 	.byte	0x03, 0x38
        /*d296*/ 	.short	0x000a


	//----- nvinfo : EIATTR_EXIT_INSTR_OFFSETS
	.align		4
        /*d298*/ 	.byte	0x04, 0x1c
        /*d29a*/ 	.short	(.L_32 - .L_31)


	//   ....[0]....
.L_31:
        /*d29c*/ 	.word	0x00000660


	//   ....[1]....
        /*d2a0*/ 	.word	0x00000fc0


	//   ....[2]....
        /*d2a4*/ 	.word	0x000598d0


	//   ....[3]....
        /*d2a8*/ 	.word	0x00059f40


	//   ....[4]....
        /*d2ac*/ 	.word	0x0005aff0


	//----- nvinfo : EIATTR_MAX_THREADS
	.align		4
.L_32:
        /*d2b0*/ 	.byte	0x04, 0x05
        /*d2b2*/ 	.short	(.L_34 - .L_33)
.L_33:
        /*d2b4*/ 	.word	0x00000180
        /*d2b8*/ 	.word	0x00000001
        /*d2bc*/ 	.word	0x00000001


	//----- nvinfo : EIATTR_CRS_STACK_SIZE
	.align		4
.L_34:
        /*d2c0*/ 	.byte	0x04, 0x1e
        /*d2c2*/ 	.short	(.L_36 - .L_35)
.L_35:
        /*d2c4*/ 	.word	0x00000000


	//----- nvinfo : EIATTR_CBANK_PARAM_SIZE
	.align		4
.L_36:
        /*d2c8*/ 	.byte	0x03, 0x19
        /*d2ca*/ 	.short	0x0470


	//----- nvinfo : EIATTR_PARAM_CBANK
	.align		4
        /*d2cc*/ 	.byte	0x04, 0x0a
        /*d2ce*/ 	.short	(.L_38 - .L_37)
	.align		4
.L_37:
        /*d2d0*/ 	.word	index@(.nv.constant0._ZN7cutlass13device_kernelINS_4gemm6kernel13GemmUniversalIN4cute5tupleIJiiiiEEENS1_10collective13CollectiveMmaINS1_37MainloopSm90TmaGmmaWarpSpecializedFP8ILi4ENS5_IJNS4_1CILi1EEESB_SB_EEENS1_35KernelTmaWarpSpecializedCooperativeEEENS5_IJNSA_ILi512EEENSA_ILi224EEENSA_ILi64EEEEEENS_12float_e4m3_tENS5_IJlSB_lEEESJ_SK_NS4_8TiledMMAINS4_8MMA_AtomIJNS4_4SM904GMMA30MMA_64x32x32_F32E4M3E4M3_SS_TNILNSO_7ScaleInE1ELSQ_1EEEEEENS4_6LayoutINS5_IJNSA_ILi2EEESB_SB_EEENS5_IJSB_NSA_ILi0EEESW_EEEEENS5_IJNS4_10UnderscoreESZ_SZ_EEEEENS4_13SM90_TMA_LOADENS4_14ComposedLayoutINS4_7SwizzleILi2ELi4ELi3EEENS4_18smem_ptr_flag_bitsILi8EEENST_INS5_IJNSA_ILi8EEESH_EEENS5_IJSH_SB_EEEEEEEvNS4_8identityES12_S1C_vS1D_EENS_8epilogue10collective6detail29Sm90TmaWarpSpecializedAdapterINS1G_15DefaultEpilogueISJ_SK_SK_NS1F_6thread17LinearCombinationISJ_Li1EffLNS1K_9ScaleType4KindE0ELNS_15FloatRoundStyleE2ESJ_EENS1_15EpilogueDefaultEEEEEvvEEEEvNT_6ParamsE)
        /*d2d4*/ 	.short	0x0210
        /*d2d6*/ 	.short	0x0470


	//----- nvinfo : EIATTR_SW_WAR
	.align		4
.L_38:
        /*d2d8*/ 	.byte	0x04, 0x36
        /*d2da*/ 	.short	(.L_40 - .L_39)
.L_39:
        /*d2dc*/ 	.word	0x00000008
.L_40:


//--------------------- .nv.callgraph             --------------------------
	.section	.nv.callgraph,"",@"SHT_CUDA_CALLGRAPH"
	.align	4
	.sectionentsize	8
	.align		4
        /*0000*/ 	.word	0x00000000
	.align		4
        /*0004*/ 	.word	0xffffffff
	.align		4
        /*0008*/ 	.word	0x00000000
	.align		4
        /*000c*/ 	.word	0xfffffffe
	.align		4
        /*0010*/ 	.word	0x00000000
	.align		4
        /*0014*/ 	.word	0xfffffffd
	.align		4
        /*0018*/ 	.word	0x00000000
	.align		4
        /*001c*/ 	.word	0xfffffffc


//--------------------- .nv.constant4             --------------------------
	.section	.nv.constant4,"a",@progbits
	.align	8
	.align		8
.nv.constant4:
        /*0000*/ 	.dword	_ZN40_INTERNAL_bd17d396_4_k_cu_bebc4638_160724cuda3std3__45__cpo5beginE
	.align		8
        /*0008*/ 	.dword	_ZN40_INTERNAL_bd17d396_4_k_cu_bebc4638_160724cuda3std3__45__cpo3endE
	.align		8
        /*0010*/ 	.dword	_ZN40_INTERNAL_bd17d396_4_k_cu_bebc4638_160724cuda3std3__45__cpo6cbeginE
	.align		8
        /*0018*/ 	.dword	_ZN40_INTERNAL_bd17d396_4_k_cu_bebc4638_160724cuda3std3__45__cpo4cendE
	.align		8
        /*0020*/ 	.dword	_ZN40_INTERNAL_bd17d396_4_k_cu_bebc4638_160724cuda3std3__442_GLOBAL__N__bd17d396_4_k_cu_bebc4638_160726ignoreE
	.align		8
        /*0028*/ 	.dword	_ZN40_INTERNAL_bd17d396_4_k_cu_bebc4638_160724cuda3std3__419piecewise_constructE
	.align		8
        /*0030*/ 	.dword	_ZN40_INTERNAL_bd17d396_4_k_cu_bebc4638_160724cuda3std3__48in_placeE
	.align		8
        /*0038*/ 	.dword	_ZN40_INTERNAL_bd17d396_4_k_cu_bebc4638_160724cuda3std6ranges3__45__cpo4swapE
	.align		8
        /*0040*/ 	.dword	_ZN40_INTERNAL_bd17d396_4_k_cu_bebc4638_160724cuda3std6ranges3__45__cpo9iter_moveE
	.align		8
        /*0048*/ 	.dword	_ZN40_INTERNAL_bd17d396_4_k_cu_bebc4638_160724cute7productE
	.align		8
        /*0050*/ 	.dword	_ZN40_INTERNAL_bd17d396_4_k_cu_bebc4638_160724cute1_E


//--------------------- .text._ZN7cutlass13device_kernelINS_4gemm6kernel13GemmUniversalIN4cute5tupleIJiiiiEEENS1_10collective13CollectiveMmaINS1_37MainloopSm90TmaGmmaWarpSpecializedFP8ILi4ENS5_IJNS4_1CILi1EEESB_SB_EEENS1_35KernelTmaWarpSpecializedCooperativeEEENS5_IJNSA_ILi512EEENSA_ILi224EEENSA_ILi64EEEEEENS_12float_e4m3_tENS5_IJlSB_lEEESJ_SK_NS4_8TiledMMAINS4_8MMA_AtomIJNS4_4SM904GMMA30MMA_64x32x32_F32E4M3E4M3_SS_TNILNSO_7ScaleInE1ELSQ_1EEEEEENS4_6LayoutINS5_IJNSA_ILi2EEESB_SB_EEENS5_IJSB_NSA_ILi0EEESW_EEEEENS5_IJNS4_10UnderscoreESZ_SZ_EEEEENS4_13SM90_TMA_LOADENS4_14ComposedLayoutINS4_7SwizzleILi2ELi4ELi3EEENS4_18smem_ptr_flag_bitsILi8EEENST_INS5_IJNSA_ILi8EEESH_EEENS5_IJSH_SB_EEEEEEEvNS4_8identityES12_S1C_vS1D_EENS_8epilogue10collective6detail29Sm90TmaWarpSpecializedAdapterINS1G_15DefaultEpilogueISJ_SK_SK_NS1F_6thread17LinearCombinationISJ_Li1EffLNS1K_9ScaleType4KindE0ELNS_15FloatRoundStyleE2ESJ_EENS1_15EpilogueDefaultEEEEEvvEEEEvNT_6ParamsE --------------------------
	.section	.text._ZN7cutlass13device_kernelINS_4gemm6kernel13GemmUniversalIN4cute5tupleIJiiiiEEENS1_10collective13CollectiveMmaINS1_37MainloopSm90TmaGmmaWarpSpecializedFP8ILi4ENS5_IJNS4_1CILi1EEESB_SB_EEENS1_35KernelTmaWarpSpecializedCooperativeEEENS5_IJNSA_ILi512EEENSA_ILi224EEENSA_ILi64EEEEEENS_12float_e4m3_tENS5_IJlSB_lEEESJ_SK_NS4_8TiledMMAINS4_8MMA_AtomIJNS4_4SM904GMMA30MMA_64x32x32_F32E4M3E4M3_SS_TNILNSO_7ScaleInE1ELSQ_1EEEEEENS4_6LayoutINS5_IJNSA_ILi2EEESB_SB_EEENS5_IJSB_NSA_ILi0EEESW_EEEEENS5_IJNS4_10UnderscoreESZ_SZ_EEEEENS4_13SM90_TMA_LOADENS4_14ComposedLayoutINS4_7SwizzleILi2ELi4ELi3EEENS4_18smem_ptr_flag_bitsILi8EEENST_INS5_IJNSA_ILi8EEESH_EEENS5_IJSH_SB_EEEEEEEvNS4_8identityES12_S1C_vS1D_EENS_8epilogue10collective6detail29Sm90TmaWarpSpecializedAdapterINS1G_15DefaultEpilogueISJ_SK_SK_NS1F_6thread17LinearCombinationISJ_Li1EffLNS1K_9ScaleType4KindE0ELNS_15FloatRoundStyleE2ESJ_EENS1_15EpilogueDefaultEEEEEvvEEEEvNT_6ParamsE,"ax",@progbits
	.align	128
.text._ZN7cutlass13device_kernelINS_4gemm6kernel13GemmUniversalIN4cute5tupleIJiiiiEEENS1_10collective13CollectiveMmaINS1_37MainloopSm90TmaGmmaWarpSpecializedFP8ILi4ENS5_IJNS4_1CILi1EEESB_SB_EEENS1_35KernelTmaWarpSpecializedCooperativeEEENS5_IJNSA_ILi512EEENSA_ILi224EEENSA_ILi64EEEEEENS_12float_e4m3_tENS5_IJlSB_lEEESJ_SK_NS4_8TiledMMAINS4_8MMA_AtomIJNS4_4SM904GMMA30MMA_64x32x32_F32E4M3E4M3_SS_TNILNSO_7ScaleInE1ELSQ_1EEEEEENS4_6LayoutINS5_IJNSA_ILi2EEESB_SB_EEENS5_IJSB_NSA_ILi0EEESW_EEEEENS5_IJNS4_10UnderscoreESZ_SZ_EEEEENS4_13SM90_TMA_LOADENS4_14ComposedLayoutINS4_7SwizzleILi2ELi4ELi3EEENS4_18smem_ptr_flag_bitsILi8EEENST_INS5_IJNSA_ILi8EEESH_EEENS5_IJSH_SB_EEEEEEEvNS4_8identityES12_S1C_vS1D_EENS_8epilogue10collective6detail29Sm90TmaWarpSpecializedAdapterINS1G_15DefaultEpilogueISJ_SK_SK_NS1F_6thread17LinearCombinationISJ_Li1EffLNS1K_9ScaleType4KindE0ELNS_15FloatRoundStyleE2ESJ_EENS1_15EpilogueDefaultEEEEEvvEEEEvNT_6ParamsE:
        .type           _ZN7cutlass13device_kernelINS_4gemm6kernel13GemmUniversalIN4cute5tupleIJiiiiEEENS1_10collective13CollectiveMmaINS1_37MainloopSm90TmaGmmaWarpSpecializedFP8ILi4ENS5_IJNS4_1CILi1EEESB_SB_EEENS1_35KernelTmaWarpSpecializedCooperativeEEENS5_IJNSA_ILi512EEENSA_ILi224EEENSA_ILi64EEEEEENS_12float_e4m3_tENS5_IJlSB_lEEESJ_SK_NS4_8TiledMMAINS4_8MMA_AtomIJNS4_4SM904GMMA30MMA_64x32x32_F32E4M3E4M3_SS_TNILNSO_7ScaleInE1ELSQ_1EEEEEENS4_6LayoutINS5_IJNSA_ILi2EEESB_SB_EEENS5_IJSB_NSA_ILi0EEESW_EEEEENS5_IJNS4_10UnderscoreESZ_SZ_EEEEENS4_13SM90_TMA_LOADENS4_14ComposedLayoutINS4_7SwizzleILi2ELi4ELi3EEENS4_18smem_ptr_flag_bitsILi8EEENST_INS5_IJNSA_ILi8EEESH_EEENS5_IJSH_SB_EEEEEEEvNS4_8identityES12_S1C_vS1D_EENS_8epilogue10collective6detail29Sm90TmaWarpSpecializedAdapterINS1G_15DefaultEpilogueISJ_SK_SK_NS1F_6thread17LinearCombinationISJ_Li1EffLNS1K_9ScaleType4KindE0ELNS_15FloatRoundStyleE2ESJ_EENS1_15EpilogueDefaultEEEEEvvEEEEvNT_6ParamsE,@function
        .size           _ZN7cutlass13device_kernelINS_4gemm6kernel13GemmUniversalIN4cute5tupleIJiiiiEEENS1_10collective13CollectiveMmaINS1_37MainloopSm90TmaGmmaWarpSpecializedFP8ILi4ENS5_IJNS4_1CILi1EEESB_SB_EEENS1_35KernelTmaWarpSpecializedCooperativeEEENS5_IJNSA_ILi512EEENSA_ILi224EEENSA_ILi64EEEEEENS_12float_e4m3_tENS5_IJlSB_lEEESJ_SK_NS4_8TiledMMAINS4_8MMA_AtomIJNS4_4SM904GMMA30MMA_64x32x32_F32E4M3E4M3_SS_TNILNSO_7ScaleInE1ELSQ_1EEEEEENS4_6LayoutINS5_IJNSA_ILi2EEESB_SB_EEENS5_IJSB_NSA_ILi0EEESW_EEEEENS5_IJNS4_10UnderscoreESZ_SZ_EEEEENS4_13SM90_TMA_LOADENS4_14ComposedLayoutINS4_7SwizzleILi2ELi4ELi3EEENS4_18smem_ptr_flag_bitsILi8EEENST_INS5_IJNSA_ILi8EEESH_EEENS5_IJSH_SB_EEEEEEEvNS4_8identityES12_S1C_vS1D_EENS_8epilogue10collective6detail29Sm90TmaWarpSpecializedAdapterINS1G_15DefaultEpilogueISJ_SK_SK_NS1F_6thread17LinearCombinationISJ_Li1EffLNS1K_9ScaleType4KindE0ELNS_15FloatRoundStyleE2ESJ_EENS1_15EpilogueDefaultEEEEEvvEEEEvNT_6ParamsE,(.L_x_185 - _ZN7cutlass13device_kernelINS_4gemm6kernel13GemmUniversalIN4cute5tupleIJiiiiEEENS1_10collective13CollectiveMmaINS1_37MainloopSm90TmaGmmaWarpSpecializedFP8ILi4ENS5_IJNS4_1CILi1EEESB_SB_EEENS1_35KernelTmaWarpSpecializedCooperativeEEENS5_IJNSA_ILi512EEENSA_ILi224EEENSA_ILi64EEEEEENS_12float_e4m3_tENS5_IJlSB_lEEESJ_SK_NS4_8TiledMMAINS4_8MMA_AtomIJNS4_4SM904GMMA30MMA_64x32x32_F32E4M3E4M3_SS_TNILNSO_7ScaleInE1ELSQ_1EEEEEENS4_6LayoutINS5_IJNSA_ILi2EEESB_SB_EEENS5_IJSB_NSA_ILi0EEESW_EEEEENS5_IJNS4_10UnderscoreESZ_SZ_EEEEENS4_13SM90_TMA_LOADENS4_14ComposedLayoutINS4_7SwizzleILi2ELi4ELi3EEENS4_18smem_ptr_flag_bitsILi8EEENST_INS5_IJNSA_ILi8EEESH_EEENS5_IJSH_SB_EEEEEEEvNS4_8identityES12_S1C_vS1D_EENS_8epilogue10collective6detail29Sm90TmaWarpSpecializedAdapterINS1G_15DefaultEpilogueISJ_SK_SK_NS1F_6thread17LinearCombinationISJ_Li1EffLNS1K_9ScaleType4KindE0ELNS_15FloatRoundStyleE2ESJ_EENS1_15EpilogueDefaultEEEEEvvEEEEvNT_6ParamsE)
        .other          _ZN7cutlass13device_kernelINS_4gemm6kernel13GemmUniversalIN4cute5tupleIJiiiiEEENS1_10collective13CollectiveMmaINS1_37MainloopSm90TmaGmmaWarpSpecializedFP8ILi4ENS5_IJNS4_1CILi1EEESB_SB_EEENS1_35KernelTmaWarpSpecializedCooperativeEEENS5_IJNSA_ILi512EEENSA_ILi224EEENSA_ILi64EEEEEENS_12float_e4m3_tENS5_IJlSB_lEEESJ_SK_NS4_8TiledMMAINS4_8MMA_AtomIJNS4_4SM904GMMA30MMA_64x32x32_F32E4M3E4M3_SS_TNILNSO_7ScaleInE1ELSQ_1EEEEEENS4_6LayoutINS5_IJNSA_ILi2EEESB_SB_EEENS5_IJSB_NSA_ILi0EEESW_EEEEENS5_IJNS4_10UnderscoreESZ_SZ_EEEEENS4_13SM90_TMA_LOADENS4_14ComposedLayoutINS4_7SwizzleILi2ELi4ELi3EEENS4_18smem_ptr_flag_bitsILi8EEENST_INS5_IJNSA_ILi8EEESH_EEENS5_IJSH_SB_EEEEEEEvNS4_8identityES12_S1C_vS1D_EENS_8epilogue10collective6detail29Sm90TmaWarpSpecializedAdapterINS1G_15DefaultEpilogueISJ_SK_SK_NS1F_6thread17LinearCombinationISJ_Li1EffLNS1K_9ScaleType4KindE0ELNS_15FloatRoundStyleE2ESJ_EENS1_15EpilogueDefaultEEEEEvvEEEEvNT_6ParamsE,@"STO_CUDA_ENTRY STV_DEFAULT"
_ZN7cutlass13device_kernelINS_4gemm6kernel13GemmUniversalIN4cute5tupleIJiiiiEEENS1_10collective13CollectiveMmaINS1_37MainloopSm90TmaGmmaWarpSpecializedFP8ILi4ENS5_IJNS4_1CILi1EEESB_SB_EEENS1_35KernelTmaWarpSpecializedCooperativeEEENS5_IJNSA_ILi512EEENSA_ILi224EEENSA_ILi64EEEEEENS_12float_e4m3_tENS5_IJlSB_lEEESJ_SK_NS4_8TiledMMAINS4_8MMA_AtomIJNS4_4SM904GMMA30MMA_64x32x32_F32E4M3E4M3_SS_TNILNSO_7ScaleInE1ELSQ_1EEEEEENS4_6LayoutINS5_IJNSA_ILi2EEESB_SB_EEENS5_IJSB_NSA_ILi0EEESW_EEEEENS5_IJNS4_10UnderscoreESZ_SZ_EEEEENS4_13SM90_TMA_LOADENS4_14ComposedLayoutINS4_7SwizzleILi2ELi4ELi3EEENS4_18smem_ptr_flag_bitsILi8EEENST_INS5_IJNSA_ILi8EEESH_EEENS5_IJSH_SB_EEEEEEEvNS4_8identityES12_S1C_vS1D_EENS_8epilogue10collective6detail29Sm90TmaWarpSpecializedAdapterINS1G_15DefaultEpilogueISJ_SK_SK_NS1F_6thread17LinearCombinationISJ_Li1EffLNS1K_9ScaleType4KindE0ELNS_15FloatRoundStyleE2ESJ_EENS1_15EpilogueDefaultEEEEEvvEEEEvNT_6ParamsE:
[----:B------:R-:W0:Y:S02]  /*0000*/  LDC R1, c[0x0][0x28] ;  /* 0x00000a00ff017b82 */ /* 0x000e240000000800 */
[----:B0-----:R-:W-:Y:S01]  /*0010*/  VIADD R1, R1, 0xfffff050 ;  /* 0xfffff05001017836 */ /* 0x001fe20000000000 */
[----:B------:R-:W0:Y:S01]  /*0020*/  S2R R2, SR_TID.X ;  /* 0x0000000000027919 */ /* 0x000e220000002100 */
[----:B------:R-:W-:Y:S01]  /*0030*/  ELECT P0, URZ, PT ;  /* 0x00000000003f782f */ /* 0x000fe20003800000 */
[----:B------:R-:W-:Y:S01]  /*0040*/  BSSY B0, `(.L_x_0) ;  /* 0x0000015000007945 */ /* 0x000fe20003800000 */
[--C-:B0-----:R-:W-:Y:S02]  /*0050*/  SHF.R.U32.HI R0, RZ, 0x5, R2.reuse ;  /* 0x00000005ff007819 */ /* 0x101fe40000011602 */
[----:B------:R-:W-:-:S03]  /*0060*/  SHF.R.U32.HI R2, RZ, 0x7, R2 ;  /* 0x00000007ff027819 */ /* 0x000fc60000011602 */
[----:B------:R-:W0:Y:S04]  /*0070*/  SHFL.IDX PT, R3, R0, RZ, 0x1f ;  /* 0x00001fff00037589 */ /* 0x000e2800000e0000 */
[----:B------:R-:W1:Y:S01]  /*0080*/  SHFL.IDX PT, R2, R2, RZ, 0x1f ;  /* 0x00001fff02027589 */ /* 0x000e6200000e0000 */
[----:B0-----:R-:W-:Y:S02]  /*0090*/  R2UR UR4, R3 ;  /* 0x00000000030472ca */ /* 0x001fe400000e0000 */
[----:B-1----:R-:W-:-:S11]  /*00a0*/  R2UR UR6, R2 ;  /* 0x00000000020672ca */ /* 0x002fd600000e0000 */
[----:B------:R-:W-:Y:S02]  /*00b0*/  USHF.R.S32.HI UR5, URZ, 0x1f, UR4 ;  /* 0x0000001f3f057899 */ /* 0x000fe40008011404 */
[----:B------:R-:W-:Y:S02]  /*00c0*/  ISETP.NE.OR P0, PT, RZ, UR4, !P0 ;  /* 0x00000004ff007c0c */ /* 0x000fe4000c705670 */
[----:B------:R-:W-:-:S04]  /*00d0*/  ULEA.HI UR5, UR5, UR4, URZ, 0x2 ;  /* 0x0000000405057291 */ /* 0x000fc8000f8f103f */
[----:B------:R-:W-:-:S04]  /*00e0*/  ULOP3.LUT UR5, UR5, 0xfffffffc, URZ, 0xc0, !UPT ;  /* 0xfffffffc05057892 */ /* 0x000fc8000f8ec03f */
[----:B------:R-:W-:-:S03]  /*00f0*/  UIADD3 UR5, UR4, -UR5, URZ ;  /* 0x8000000504057290 */ /* 0x000fc6000fffe03f */
[----:B------:R-:W-:Y:S09]  /*0100*/  @P0 BRA `(.L_x_1) ;  /* 0x0000000000200947 */ /* 0x000ff20003800000 */
[----:B------:R-:W-:Y:S02]  /*0110*/  ULDC.64 UR8, c[0x0][0x198] ;  /* 0x0000660000087ab9 */ /* 0x000fe40000000a00 */
[----:B------:R-:W-:Y:S02]  /*0120*/  UIADD3 UR10, UP0, UR8, 0xf0, URZ ;  /* 0x000000f0080a7890 */ /* 0x000fe4000ff1e03f */
[----:B------:R-:W-:Y:S02]  /*0130*/  UIADD3 UR8, UP1, UR8, 0x1f0, URZ ;  /* 0x000001f008087890 */ /* 0x000fe4000ff3e03f */
[----:B------:R-:W-:Y:S02]  /*0140*/  UIADD3.X UR11, URZ, UR9, URZ, UP0, !UPT ;  /* 0x000000093f0b7290 */ /* 0x000fe400087fe43f */
[----:B------:R-:W-:-:S07]  /*0150*/  UIADD3.X UR9, URZ, UR9, URZ, UP1, !UPT ;  /* 0x000000093f097290 */ /* 0x000fce0008ffe43f */
[----:B------:R0:W-:Y:S02]  /*0160*/  UTMACCTL.PF [UR10] ;  /* 0x000000000a0079b9 */ /* 0x0001e40008040000 */
[----:B------:R0:W-:Y:S02]  /*0170*/  UTMACCTL.PF [UR8] ;  /* 0x00000000080079b9 */ /* 0x0001e40008040000 */
[----:B0-----:R-:W-:Y:S01]  /*0180*/  NOP ;  /* 0x0000000000007918 */ /* 0x001fe20000000000 */
.L_x_1:
[----:B------:R-:W-:Y:S05]  /*0190*/  BSYNC B0 ;  /* 0x0000000000007941 */ /* 0x000fea0003800000 */
.L_x_0:
[----:B------:R-:W0:Y:S01]  /*01a0*/  SHFL.IDX PT, R2, R0, RZ, 0x1f ;  /* 0x00001fff00027589 */ /* 0x000e2200000e0000 */
[----:B------:R-:W-:Y:S01]  /*01b0*/  UISETP.NE.AND UP0, UPT, UR5, 0x3, UPT ;  /* 0x000000030500788c */ /* 0x000fe2000bf05270 */
[----:B------:R-:W-:Y:S01]  /*01c0*/  ISETP.NE.AND P1, PT, RZ, UR6, PT ;  /* 0x00000006ff007c0c */ /* 0x000fe2000bf25270 */
[----:B------:R-:W-:Y:S02]  /*01d0*/  UIADD3 UR11, UR6, -0x1, URZ ;  /* 0xffffffff060b7890 */ /* 0x000fe4000fffe03f */
[----:B------:R-:W-:Y:S02]  /*01e0*/  UISETP.EQ.OR UP0, UPT, UR5, URZ, !UP0 ;  /* 0x0000003f0500728c */ /* 0x000fe4000c702670 */
[----:B------:R-:W-:Y:S02]  /*01f0*/  UISETP.GE.U32.AND UP1, UPT, UR11, 0x2, UPT ;  /* 0x000000020b00788c */ /* 0x000fe4000bf26070 */
[----:B------:R-:W-:-:S04]  /*0200*/  UISETP.EQ.AND UP0, UPT, UR6, URZ, UP0 ;  /* 0x0000003f0600728c */ /* 0x000fc80008702270 */
[----:B------:R-:W-:-:S04]  /*0210*/  USEL UR4, URZ, 0x1, !UP0 ;  /* 0x000000013f047887 */ /* 0x000fc8000c000000 */
[----:B------:R-:W-:Y:S01]  /*0220*/  USEL UR4, UR4, 0x2, UP1 ;  /* 0x0000000204047887 */ /* 0x000fe20008800000 */
[----:B0-----:R-:W-:-:S13]  /*0230*/  ISETP.NE.AND P0, PT, R2, RZ, PT ;  /* 0x000000ff0200720c */ /* 0x001fda0003f05270 */
[----:B------:R-:W-:Y:S05]  /*0240*/  @P0 BRA `(.L_x_2) ;  /* 0x0000000000580947 */ /* 0x000fea0003800000 */
[----:B------:R-:W0:Y:S01]  /*0250*/  S2UR UR10, SR_CgaCtaId ;  /* 0x00000000000a79c3 */ /* 0x000e220000008800 */
[----:B------:R-:W-:Y:S01]  /*0260*/  UMOV UR6, 0x400 ;  /* 0x0000040000067882 */ /* 0x000fe20000000000 */
[----:B------:R-:W-:Y:S01]  /*0270*/  UMOV UR7, 0x1 ;  /* 0x0000000100077882 */ /* 0x000fe20000000000 */
[----:B------:R-:W-:Y:S01]  /*0280*/  UMOV UR8, 0x100 ;  /* 0x0000010000087882 */ /* 0x000fe20000000000 */
[----:B------:R-:W-:Y:S01]  /*0290*/  ELECT P0, URZ, PT ;  /* 0x00000000003f782f */ /* 0x000fe20003800000 */
[----:B------:R-:W-:-:S04]  /*02a0*/  UIADD3 UR8, -UR8, 0x100000, URZ ;  /* 0x0010000008087890 */ /* 0x000fc8000fffe13f */
[----:B------:R-:W-:Y:S02]  /*02b0*/  USHF.L.U32 UR9, UR8, 0xb, URZ ;  /* 0x0000000b08097899 */ /* 0x000fe4000800063f */
[----:B------:R-:W-:Y:S02]  /*02c0*/  USHF.L.U32 UR8, UR8, 0x1, URZ ;  /* 0x0000000108087899 */ /* 0x000fe4000800063f */
[----:B0-----:R-:W-:Y:S02]  /*02d0*/  ULEA UR10, UR10, UR6, 0x18 ;  /* 0x000000060a0a7291 */ /* 0x001fe4000f8ec03f */
[----:B------:R-:W-:-:S04]  /*02e0*/  UIADD3 UR6, -UR7, 0x100000, URZ ;  /* 0x0010000007067890 */ /* 0x000fc8000fffe13f */
[----:B------:R-:W-:Y:S02]  /*02f0*/  USHF.L.U32 UR7, UR6, 0xb, URZ ;  /* 0x0000000b06077899 */ /* 0x000fe4000800063f */
[----:B------:R-:W-:Y:S01]  /*0300*/  USHF.L.U32 UR6, UR6, 0x1, URZ ;  /* 0x0000000106067899 */ /* 0x000fe2000800063f */
[----:B------:R-:W0:Y:S11]  /*0310*/  FENCE.VIEW.ASYNC.S ;  /* 0x00000000000073c6 */ /* 0x000e360000000000 */
[----:B0-----:R0:W1:Y:S01]  /*0320*/  SYNCS.EXCH.64 URZ, [UR10], UR6 ;  /* 0x000000060a3f75b2 */ /* 0x0010620008000100 */
[----:B------:R0:W2:Y:S01]  /*0330*/  SYNCS.EXCH.64 URZ, [UR10+0x20], UR8 ;  /* 0x000020080a3f75b2 */ /* 0x0000a20008000100 */
[----:B------:R0:W3:Y:S01]  /*0340*/  SYNCS.EXCH.64 URZ, [UR10+0x8], UR6 ;  /* 0x000008060a3f75b2 */ /* 0x0000e20008000100 */
[----:B------:R0:W4:Y:S01]  /*0350*/  SYNCS.EXCH.64 URZ, [UR10+0x28], UR8 ;  /* 0x000028080a3f75b2 */ /* 0x0001220008000100 */
[----:B------:R0:W0:Y:S01]  /*0360*/  SYNCS.EXCH.64 URZ, [UR10+0x10], UR6 ;  /* 0x000010060a3f75b2 */ /* 0x0000220008000100 */
[----:B------:R0:W0:Y:S01]  /*0370*/  SYNCS.EXCH.64 URZ, [UR10+0x30], UR8 ;  /* 0x000030080a3f75b2 */ /* 0x0000220008000100 */
[----:B------:R0:W0:Y:S01]  /*0380*/  SYNCS.EXCH.64 URZ, [UR10+0x18], UR6 ;  /* 0x000018060a3f75b2 */ /* 0x0000220008000100 */
[----:B------:R0:W0:Y:S01]  /*0390*/  SYNCS.EXCH.64 URZ, [UR10+0x38], UR8 ;  /* 0x000038080a3f75b2 */ /* 0x0000220008000100 */
[----:B------:R-:W-:Y:S01]  /*03a0*/  NOP ;  /* 0x0000000000007918 */ /* 0x000fe20000000000 */
.L_x_2:
[----:B------:R-:W5:Y:S01]  /*03b0*/  SHFL.IDX PT, R0, R0, RZ, 0x1f ;  /* 0x00001fff00007589 */ /* 0x000f6200000e0000 */
[----:B------:R-:W1:Y:S01]  /*03c0*/  LDC R4, c[0x0][0x65c] ;  /* 0x00019700ff047b82 */ /* 0x000e620000000800 */
[----:B------:R-:W-:Y:S01]  /*03d0*/  ELECT P0, URZ, PT ;  /* 0x00000000003f782f */ /* 0x000fe20003800000 */
[----:B------:R-:W-:Y:S01]  /*03e0*/  IMAD.MOV.U32 R5, RZ, RZ, RZ ;  /* 0x000000ffff057224 */ /* 0x000fe200078e00ff */
[----:B0-----:R-:W-:Y:S01]  /*03f0*/  UMOV UR6, 0x20 ;  /* 0x0000002000067882 */ /* 0x001fe20000000000 */
[----:B------:R-:W-:Y:S01]  /*0400*/  NOP ;  /* 0x0000000000007918 */ /* 0x000fe20000000000 */
[----:B------:R-:W-:Y:S01]  /*0410*/  NOP ;  /* 0x0000000000007918 */ /* 0x000fe20000000000 */
[----:B------:R-:W-:Y:S02]  /*0420*/  LOP3.LUT R3, R3, 0xffefffff, RZ, 0xc0, !PT ;  /* 0xffefffff03037812 */ /* 0x000fe400078ec0ff */
[----:B-----5:R-:W-:Y:S02]  /*0430*/  ISETP.NE.OR P0, PT, R0, RZ, !P0 ;  /* 0x000000ff0000720c */ /* 0x020fe40004705670 */
[----:B-1----:R-:W-:Y:S01]  /*0440*/  ISETP.NE.AND P2, PT, R4, 0x1, PT ;  /* 0x000000010400780c */ /* 0x002fe20003f45270 */
[----:B------:R-:W0:Y:S01]  /*0450*/  S2R R0, SR_CTAID.Y ;  /* 0x0000000000007919 */ /* 0x000e220000002600 */
[----:B------:R-:W1:Y:S09]  /*0460*/  S2R R4, SR_CTAID.X ;  /* 0x0000000000047919 */ /* 0x000e720000002500 */
[----:B------:R-:W-:Y:S01]  /*0470*/  VOTEU.ALL UP0, P0 ;  /* 0x00000000003f7886 */ /* 0x000fe20000000000 */
[----:B------:R-:W-:Y:S01]  /*0480*/  VOTEU.ALL UP1, P0 ;  /* 0x00000000003f7886 */ /* 0x000fe20000020000 */
[----:B------:R-:W1:Y:S01]  /*0490*/  @P2 LDC R9, c[0x0][0x10] ;  /* 0x00000400ff092b82 */ /* 0x000e620000000800 */
[----:B------:R-:W-:Y:S01]  /*04a0*/  @P2 IMAD.MOV.U32 R7, RZ, RZ, RZ ;  /* 0x000000ffff072224 */ /* 0x000fe200078e00ff */
[----:B------:R-:W-:Y:S01]  /*04b0*/  @P2 LOP3.LUT R3, R3, 0x100000, RZ, 0xfc, !PT ;  /* 0x0010000003032812 */ /* 0x000fe200078efcff */
[----:B------:R-:W-:Y:S01]  /*04c0*/  @P2 IMAD.MOV.U32 R13, RZ, RZ, RZ ;  /* 0x000000ffff0d2224 */ /* 0x000fe200078e00ff */
[----:B------:R-:W-:Y:S01]  /*04d0*/  @!UP0 UMOV UR8, 0x400 ;  /* 0x0000040000088882 */ /* 0x000fe20000000000 */
[----:B------:R-:W-:-:S04]  /*04e0*/  @!UP0 UIADD3 UR6, -UR6, 0x100000, URZ ;  /* 0x0010000006068890 */ /* 0x000fc8000fffe13f */
[----:B------:R-:W-:Y:S02]  /*04f0*/  @!UP0 USHF.L.U32 UR7, UR6, 0xb, URZ ;  /* 0x0000000b06078899 */ /* 0x000fe4000800063f */
[----:B------:R-:W-:Y:S01]  /*0500*/  @!UP0 USHF.L.U32 UR6, UR6, 0x1, URZ ;  /* 0x0000000106068899 */ /* 0x000fe2000800063f */
[----:B------:R-:W5:Y:S08]  /*0510*/  @!P2 LDC R11, c[0x0][0xc] ;  /* 0x00000300ff0bab82 */ /* 0x000f700000000800 */
[----:B------:R-:W2:Y:S01]  /*0520*/  @!UP0 S2UR UR9, SR_CgaCtaId ;  /* 0x00000000000989c3 */ /* 0x000ea20000008800 */
[----:B0-----:R-:W-:-:S04]  /*0530*/  @P2 IMAD.MOV.U32 R6, RZ, RZ, R0 ;  /* 0x000000ffff062224 */ /* 0x001fc800078e0000 */
[----:B-1----:R-:W-:-:S04]  /*0540*/  @P2 IMAD.WIDE.U32 R8, R4, R9, R6 ;  /* 0x0000000904082225 */ /* 0x002fc800078e0006 */
[----:B------:R-:W-:Y:S02]  /*0550*/  @P2 IMAD.MOV.U32 R12, RZ, RZ, R8 ;  /* 0x000000ffff0c2224 */ /* 0x000fe400078e0008 */
[----:B------:R-:W-:Y:S02]  /*0560*/  @P2 IMAD.IADD R18, R9, 0x1, R13 ;  /* 0x0000000109122824 */ /* 0x000fe400078e020d */
[----:B-----5:R-:W-:-:S04]  /*0570*/  @!P2 IMAD.WIDE.U32 R6, R11, R0, R4 ;  /* 0x000000000b06a225 */ /* 0x020fc800078e0004 */
[----:B------:R-:W-:Y:S02]  /*0580*/  @!P2 IMAD.MOV.U32 R12, RZ, RZ, R6 ;  /* 0x000000ffff0ca224 */ /* 0x000fe400078e0006 */
[----:B------:R-:W-:Y:S01]  /*0590*/  @!P2 IMAD.MOV.U32 R18, RZ, RZ, R7 ;  /* 0x000000ffff12a224 */ /* 0x000fe200078e0007 */
[----:B--2---:R-:W-:Y:S02]  /*05a0*/  @!UP0 ULEA UR8, UR9, UR8, 0x18 ;  /* 0x0000000809088291 */ /* 0x004fe4000f8ec03f */
[----:B------:R0:W-:Y:S01]  /*05b0*/  STL [R1+0xa84], R12 ;  /* 0x000a840c01007387 */ /* 0x0001e20000100800 */
[----:B------:R-:W-:-:S03]  /*05c0*/  VOTEU.ALL UP0, P0 ;  /* 0x00000000003f7886 */ /* 0x000fc60000000000 */
[----:B------:R0:W-:Y:S04]  /*05d0*/  STL [R1+0xa80], R18 ;  /* 0x000a801201007387 */ /* 0x0001e80000100800 */
[----:B------:R-:W1:Y:S02]  /*05e0*/  FENCE.VIEW.ASYNC.S ;  /* 0x00000000000073c6 */ /* 0x000e640000000000 */
[----:B-1----:R0:W3:Y:S01]  /*05f0*/  @!UP0 SYNCS.EXCH.64 URZ, [UR8+0x50], UR6 ;  /* 0x00005006083f85b2 */ /* 0x0020e20008000100 */
[----:B------:R0:W3:Y:S01]  /*0600*/  @!UP1 SYNCS.EXCH.64 URZ, [UR8+0x58], UR6 ;  /* 0x00005806083f95b2 */ /* 0x0000e20008000100 */
[----:B------:R-:W-:Y:S01]  /*0610*/  NOP ;  /* 0x0000000000007918 */ /* 0x000fe20000000000 */
[----:B---34-:R-:W-:Y:S06]  /*0620*/  BAR.SYNC.DEFER_BLOCKING 0x0 ;  /* 0x0000000000007b1d */ /* 0x018fec0000010000 */
[----:B0-----:R-:W-:Y:S05]  /*0630*/  @!P1 BRA `(.L_x_3) ;  /* 0x0000059000a89947 */ /* 0x001fea0003800000 */
[----:B------:R-:W-:-:S06]  /*0640*/  UISETP.GT.U32.AND UP0, UPT, UR11, 0x1, UPT ;  /* 0x000000010b00788c */ /* 0x000fcc000bf04070 */
[----:B------:R-:W-:-:S13]  /*0650*/  PLOP3.LUT P0, PT, PT, PT, UP0, 0x80, 0x0 ;  /* 0x000000000000781c */ /* 0x000fda0003f0f008 */
[----:B------:R-:W-:Y:S05]  /*0660*/  @P0 EXIT ;  /* 0x000000000000094d */ /* 0x000fea0003800000 */
[----:B------:R-:W-:Y:S01]  /*0670*/  IMAD.MOV.U32 R7, RZ, RZ, -0x1 ;  /* 0xffffffffff077424 */ /* 0x000fe200078e00ff */
[----:B------:R-:W-:Y:S01]  /*0680*/  ULDC.64 UR6, c[0x0][0x650] ;  /* 0x0001940000067ab9 */ /* 0x000fe20000000a00 */
[----:B------:R-:W-:Y:S01]  /*0690*/  IMAD.MOV.U32 R6, RZ, RZ, -0x1 ;  /* 0xffffffffff067424 */ /* 0x000fe200078e00ff */
[----:B------:R-:W-:Y:S01]  /*06a0*/  ISETP.GE.U32.AND P0, PT, R12, UR6, PT ;  /* 0x000000060c007c0c */ /* 0x000fe2000bf06070 */
[----:B------:R-:W-:Y:S01]  /*06b0*/  UMOV UR48, 0xffffffff ;  /* 0xffffffff00307882 */ /* 0x000fe20000000000 */
[----:B------:R0:W-:Y:S01]  /*06c0*/  STL [R1+0xa78], R7 ;  /* 0x000a780701007387 */ /* 0x0001e20000100800 */
[----:B------:R-:W-:Y:S02]  /*06d0*/  PRMT R2, RZ, 0x7610, R2 ;  /* 0x00007610ff027816 */ /* 0x000fe40000000002 */
[----:B------:R-:W-:Y:S01]  /*06e0*/  ISETP.GE.U32.AND.EX P0, PT, R18, UR7, PT, P0 ;  /* 0x0000000712007c0c */ /* 0x000fe2000bf06100 */
[----:B------:R0:W-:-:S12]  /*06f0*/  STL [R1+0xa7c], R6 ;  /* 0x000a7c0601007387 */ /* 0x0001d80000100800 */
[----:B0-----:R-:W-:Y:S05]  /*0700*/  @P0 BRA `(.L_x_4) ;  /* 0x00000004006c0947 */ /* 0x001fea0003800000 */
[----:B------:R-:W0:Y:S01]  /*0710*/  LDC.64 R14, c[0x0][0x628] ;  /* 0x00018a00ff0e7b82 */ /* 0x000e220000000a00 */
[----:B------:R-:W-:Y:S02]  /*0720*/  IMAD.MOV.U32 R6, RZ, RZ, R12 ;  /* 0x000000ffff067224 */ /* 0x000fe400078e000c */
[----:B------:R-:W-:-:S05]  /*0730*/  IMAD.MOV.U32 R7, RZ, RZ, R18 ;  /* 0x000000ffff077224 */ /* 0x000fca00078e0012 */
[----:B------:R-:W1:Y:S08]  /*0740*/  LDC R2, c[0x0][0x630] ;  /* 0x00018c00ff027b82 */ /* 0x000e700000000800 */
[----:B------:R-:W2:Y:S01]  /*0750*/  LDC.64 R16, c[0x0][0x620] ;  /* 0x00018800ff107b82 */ /* 0x000ea20000000a00 */
[----:B0-----:R-:W-:-:S04]  /*0760*/  ISETP.NE.U32.AND P0, PT, R14, RZ, PT ;  /* 0x000000ff0e00720c */ /* 0x001fc80003f05070 */
[----:B------:R-:W-:-:S13]  /*0770*/  ISETP.NE.AND.EX P0, PT, R15, RZ, PT, P0 ;  /* 0x000000ff0f00720c */ /* 0x000fda0003f05300 */
[----:B-12---:R-:W-:Y:S05]  /*0780*/  @!P0 BRA `(.L_x_5) ;  /* 0x0000000000288947 */ /* 0x006fea0003800000 */
[----:B------:R-:W0:Y:S02]  /*0790*/  LDC R11, c[0x0][0x634] ;  /* 0x00018d00ff0b7b82 */ /* 0x000e240000000800 */
[----:B0-----:R-:W-:-:S05]  /*07a0*/  IADD3 R11, P0, R12, R11, RZ ;  /* 0x0000000b0c0b7210 */ /* 0x001fca0007f1e0ff */
[----:B------:R-:W-:-:S04]  /*07b0*/  IMAD.X R13, RZ, RZ, R18, P0 ;  /* 0x000000ffff0d7224 */ /* 0x000fc800000e0612 */
[----:B------:R-:W-:-:S04]  /*07c0*/  IMAD.WIDE.U32 R6, R13, R14, RZ ;  /* 0x0000000e0d067225 */ /* 0x000fc800078e00ff */
[----:B------:R-:W-:-:S04]  /*07d0*/  IMAD.WIDE.U32 R8, P0, R11, R15, R6 ;  /* 0x0000000f0b087225 */ /* 0x000fc80007800006 */
[----:B------:R-:W-:-:S04]  /*07e0*/  IMAD.WIDE.U32 R6, R11, R14, RZ ;  /* 0x0000000e0b067225 */ /* 0x000fc800078e00ff */
[----:B------:R-:W-:Y:S01]  /*07f0*/  IMAD.X R11, RZ, RZ, RZ, P0 ;  /* 0x000000ffff0b7224 */ /* 0x000fe200000e06ff */
[----:B------:R-:W-:Y:S01]  /*0800*/  IADD3 RZ, P0, R7, R8, RZ ;  /* 0x0000000807ff7210 */ /* 0x000fe20007f1e0ff */
[----:B------:R-:W-:-:S04]  /*0810*/  IMAD.MOV.U32 R10, RZ, RZ, R9 ;  /* 0x000000ffff0a7224 */ /* 0x000fc800078e0009 */
[----:B------:R-:W-:-:S08]  /*0820*/  IMAD.WIDE.U32.X R6, R13, R15, R10, P0 ;  /* 0x0000000f0d067225 */ /* 0x000fd000000e040a */
.L_x_5:
[-CC-:B------:R-:W-:Y:S01]  /*0830*/  SHF.R.U64 R23, R6, R2.reuse, R7.reuse ;  /* 0x0000000206177219 */ /* 0x180fe20000001207 */
[----:B------:R-:W0:Y:S01]  /*0840*/  LDC R10, c[0x0][0x618] ;  /* 0x00018600ff0a7b82 */ /* 0x000e220000000800 */
[----:B------:R-:W-:Y:S01]  /*0850*/  SHF.R.U32.HI R5, RZ, R2, R7 ;  /* 0x00000002ff057219 */ /* 0x000fe20000011607 */
[----:B------:R-:W-:Y:S01]  /*0860*/  IMAD.MOV.U32 R7, RZ, RZ, R18 ;  /* 0x000000ffff077224 */ /* 0x000fe200078e0012 */
[----:B------:R-:W-:Y:S01]  /*0870*/  IADD3 R9, P0, RZ, -R23, RZ ;  /* 0x80000017ff097210 */ /* 0x000fe20007f1e0ff */
[----:B------:R-:W-:Y:S01]  /*0880*/  ULDC UR5, c[0x0][0x150] ;  /* 0x0000540000057ab9 */ /* 0x000fe20000000800 */
[----:B------:R-:W-:Y:S01]  /*0890*/  I2FP.F32.U32 R2, R4 ;  /* 0x0000000400027245 */ /* 0x000fe20000201000 */
[----:B------:R-:W-:Y:S02]  /*08a0*/  IMAD.MOV.U32 R6, RZ, RZ, R12 ;  /* 0x000000ffff067224 */ /* 0x000fe400078e000c */
[----:B------:R-:W1:Y:S01]  /*08b0*/  LDC.64 R18, c[0x0][0x640] ;  /* 0x00019000ff127b82 */ /* 0x000e620000000a00 */
[----:B------:R-:W-:-:S02]  /*08c0*/  IMAD.X R11, RZ, RZ, ~R5, P0 ;  /* 0x000000ffff0b7224 */ /* 0x000fc400000e0e05 */
[----:B------:R-:W-:Y:S01]  /*08d0*/  FMUL R2, R2, UR5 ;  /* 0x0000000502027c20 */ /* 0x000fe20008400000 */
[----:B------:R-:W-:Y:S01]  /*08e0*/  IMAD.WIDE.U32 R6, R9, R16, R6 ;  /* 0x0000001009067225 */ /* 0x000fe200078e0006 */
[----:B------:R-:W-:-:S03]  /*08f0*/  ULDC UR5, c[0x0][0x154] ;  /* 0x0000550000057ab9 */ /* 0x000fc60000000800 */
[----:B------:R-:W-:Y:S01]  /*0900*/  IMAD R8, R11, R16, RZ ;  /* 0x000000100b087224 */ /* 0x000fe200078e02ff */
[----:B------:R-:W2:Y:S01]  /*0910*/  LDC R5, c[0x0][0x144] ;  /* 0x00005100ff057b82 */ /* 0x000ea20000000800 */
[----:B------:R-:W3:Y:S02]  /*0920*/  F2I.U32.TRUNC.NTZ R2, R2 ;  /* 0x0000000200027305 */ /* 0x000ee4000020f000 */
[----:B------:R-:W-:-:S04]  /*0930*/  IMAD R9, R9, R17, R8 ;  /* 0x0000001109097224 */ /* 0x000fc800078e0208 */
[----:B------:R-:W-:Y:S01]  /*0940*/  IMAD.IADD R7, R7, 0x1, R9 ;  /* 0x0000000107077824 */ /* 0x000fe200078e0209 */
[----:B------:R-:W4:Y:S01]  /*0950*/  LDC R12, c[0x0][0x608] ;  /* 0x00018200ff0c7b82 */ /* 0x000f220000000800 */
[----:B------:R-:W-:-:S03]  /*0960*/  IMAD.MOV.U32 R9, RZ, RZ, -0x1 ;  /* 0xffffffffff097424 */ /* 0x000fc600078e00ff */
[--C-:B0-----:R-:W-:Y:S02]  /*0970*/  SHF.R.U64 R14, R6, R10, R7.reuse ;  /* 0x0000000a060e7219 */ /* 0x101fe40000001207 */
[----:B------:R-:W-:Y:S02]  /*0980*/  I2FP.F32.U32 R6, R0 ;  /* 0x0000000000067245 */ /* 0x000fe40000201000 */
[----:B------:R-:W0:Y:S01]  /*0990*/  LDC R16, c[0x0][0x658] ;  /* 0x00019600ff107b82 */ /* 0x000e220000000800 */
[----:B-1----:R-:W-:Y:S01]  /*09a0*/  ISETP.NE.U32.AND P0, PT, R18, RZ, PT ;  /* 0x000000ff1200720c */ /* 0x002fe20003f05070 */
[----:B---3--:R-:W-:Y:S01]  /*09b0*/  IMAD.MOV R8, RZ, RZ, -R2 ;  /* 0x000000ffff087224 */ /* 0x008fe200078e0a02 */
[----:B------:R-:W-:Y:S01]  /*09c0*/  SHF.R.U32.HI R7, RZ, R10, R7 ;  /* 0x0000000aff077219 */ /* 0x000fe20000011607 */
[----:B------:R-:W-:Y:S01]  /*09d0*/  FMUL R6, R6, UR5 ;  /* 0x0000000506067c20 */ /* 0x000fe20008400000 */
[----:B------:R-:W-:-:S03]  /*09e0*/  ISETP.NE.AND.EX P0, PT, R19, RZ, PT, P0 ;  /* 0x000000ff1300720c */ /* 0x000fc60003f05300 */
[----:B------:R-:W1:Y:S01]  /*09f0*/  LDC R13, c[0x0][0x148] ;  /* 0x00005200ff0d7b82 */ /* 0x000e620000000800 */
[----:B--2---:R-:W-:-:S07]  /*0a00*/  IMAD R2, R5, R8, R4 ;  /* 0x0000000805027224 */ /* 0x004fce00078e0204 */
[----:B------:R-:W2:Y:S01]  /*0a10*/  LDC R17, c[0x0][0x600] ;  /* 0x00018000ff117b82 */ /* 0x000ea20000000800 */
[-CC-:B----4-:R-:W-:Y:S02]  /*0a20*/  SHF.R.U64 R24, R14, R12.reuse, R7.reuse ;  /* 0x0000000c0e187219 */ /* 0x190fe40000001207 */
[----:B------:R-:W-:Y:S01]  /*0a30*/  SHF.R.U32.HI R5, RZ, R12, R7 ;  /* 0x0000000cff057219 */ /* 0x000fe20000011607 */
[----:B------:R-:W-:Y:S01]  /*0a40*/  IMAD.MOV.U32 R7, RZ, RZ, 0x1 ;  /* 0x00000001ff077424 */ /* 0x000fe200078e00ff */
[----:B------:R3:W4:Y:S03]  /*0a50*/  F2I.U32.TRUNC.NTZ R12, R6 ;  /* 0x00000006000c7305 */ /* 0x000726000020f000 */
[----:B------:R-:W1:Y:S01]  /*0a60*/  LDC R20, c[0x0][0x648] ;  /* 0x00019200ff147b82 */ /* 0x000e620000000800 */
[-C--:B0-----:R-:W-:Y:S02]  /*0a70*/  SHF.L.U32 R4, R9, R16.reuse, RZ ;  /* 0x0000001009047219 */ /* 0x081fe400000006ff */
[----:B------:R-:W-:-:S02]  /*0a80*/  SHF.R.U64 R26, R24, R16, R5 ;  /* 0x00000010181a7219 */ /* 0x000fc40000001205 */
[----:B------:R-:W-:Y:S02]  /*0a90*/  LOP3.LUT R11, RZ, R4, RZ, 0x33, !PT ;  /* 0x00000004ff0b7212 */ /* 0x000fe400078e33ff */
[-C--:B------:R-:W-:Y:S01]  /*0aa0*/  SHF.R.U32.HI R5, RZ, R16.reuse, R5 ;  /* 0x00000010ff057219 */ /* 0x080fe20000011605 */
[----:B------:R-:W0:Y:S01]  /*0ab0*/  LDC R21, c[0x0][0x638] ;  /* 0x00018e00ff157b82 */ /* 0x000e220000000800 */
[----:B------:R-:W-:Y:S01]  /*0ac0*/  SHF.L.U32 R10, R7, R16, RZ ;  /* 0x00000010070a7219 */ /* 0x000fe200000006ff */
[----:B------:R-:W-:-:S06]  /*0ad0*/  IMAD.MOV.U32 R4, RZ, RZ, R26 ;  /* 0x000000ffff047224 */ /* 0x000fcc00078e001a */
[----:B------:R-:W0:Y:S01]  /*0ae0*/  LDC R22, c[0x0][0x610] ;  /* 0x00018400ff167b82 */ /* 0x000e220000000800 */
[----:B---34-:R-:W-:Y:S05]  /*0af0*/  @!P0 BRA `(.L_x_6) ;  /* 0x0000000000288947 */ /* 0x018fea0003800000 */
[----:B------:R-:W3:Y:S02]  /*0b00*/  LDC R9, c[0x0][0x64c] ;  /* 0x00019300ff097b82 */ /* 0x000ee40000000800 */
[----:B---3--:R-:W-:-:S05]  /*0b10*/  IADD3 R9, P0, R26, R9, RZ ;  /* 0x000000091a097210 */ /* 0x008fca0007f1e0ff */
        /* <DEDUP_REMOVED lines=8> */
.L_x_6:
[----:B-1----:R-:W-:Y:S01]  /*0ba0*/  SHF.R.U64 R4, R4, R20, R5 ;  /* 0x0000001404047219 */ /* 0x002fe20000001205 */
[----:B--2---:R-:W-:Y:S01]  /*0bb0*/  VIADD R5, R17, 0xffffffff ;  /* 0xffffffff11057836 */ /* 0x004fe20000000000 */
[----:B------:R-:W-:Y:S01]  /*0bc0*/  LOP3.LUT R11, R24, R11, RZ, 0xc0, !PT ;  /* 0x0000000b180b7212 */ /* 0x000fe200078ec0ff */
[----:B------:R-:W-:Y:S01]  /*0bd0*/  IMAD.MOV R12, RZ, RZ, -R12 ;  /* 0x000000ffff0c7224 */ /* 0x000fe200078e0a0c */
[----:B------:R-:W-:Y:S01]  /*0be0*/  R2UR UR48, R23 ;  /* 0x00000000173072ca */ /* 0x000fe200000e0000 */
[----:B------:R-:W-:Y:S01]  /*0bf0*/  IMAD.MOV R6, RZ, RZ, -R4 ;  /* 0x000000ffff067224 */ /* 0x000fe200078e0a04 */
[----:B------:R-:W-:Y:S01]  /*0c00*/  LOP3.LUT R5, R14, R5, RZ, 0xc0, !PT ;  /* 0x000000050e057212 */ /* 0x000fe200078ec0ff */
[----:B------:R-:W-:Y:S02]  /*0c10*/  @P2 IMAD R2, R13, R12, R0 ;  /* 0x0000000c0d022224 */ /* 0x000fe400078e0200 */
[----:B------:R-:W-:Y:S02]  /*0c20*/  IMAD R11, R10, R4, R11 ;  /* 0x000000040a0b7224 */ /* 0x000fe400078e020b */
[----:B0-----:R-:W-:-:S02]  /*0c30*/  IMAD R0, R6, R21, R26 ;  /* 0x0000001506007224 */ /* 0x001fc400078e021a */
[----:B------:R-:W-:Y:S02]  /*0c40*/  IMAD R2, R11, R22, R2 ;  /* 0x000000160b027224 */ /* 0x000fe400078e0202 */
[----:B------:R-:W-:Y:S02]  /*0c50*/  IMAD R5, R0, R17, R5 ;  /* 0x0000001100057224 */ /* 0x000fe400078e0205 */
[----:B------:R-:W-:-:S03]  /*0c60*/  IMAD.MOV.U32 R0, RZ, RZ, 0x1 ;  /* 0x00000001ff007424 */ /* 0x000fc600078e00ff */
[----:B------:R-:W-:Y:S02]  /*0c70*/  SEL R6, R5, R2, !P2 ;  /* 0x0000000205067207 */ /* 0x000fe40005000000 */
[----:B------:R-:W-:Y:S02]  /*0c80*/  SEL R4, R2, R5, !P2 ;  /* 0x0000000502047207 */ /* 0x000fe40005000000 */
[----:B------:R-:W-:Y:S01]  /*0c90*/  PRMT R2, R0, 0x7610, R2 ;  /* 0x0000761000027816 */ /* 0x000fe20000000002 */
[----:B------:R0:W-:Y:S04]  /*0ca0*/  STL [R1+0xa7c], R6 ;  /* 0x000a7c0601007387 */ /* 0x0001e80000100800 */
[----:B------:R0:W-:Y:S02]  /*0cb0*/  STL [R1+0xa78], R4 ;  /* 0x000a780401007387 */ /* 0x0001e40000100800 */
.L_x_4:
[----:B------:R-:W-:-:S08]  /*0cc0*/  NOP ;  /* 0x0000000000007918 */ /* 0x000fd00000000000 */
[----:B------:R-:W1:Y:S02]  /*0cd0*/  USETMAXREG.TRY_ALLOC.CTAPOOL UP0, 0xf0 ;  /* 0x000000f0000079c8 */ /* 0x000e640008000600 */
[----:B-1----:R-:W-:-:S13]  /*0ce0*/  PLOP3.LUT P0, PT, PT, PT, UP0, 0x80, 0x0 ;  /* 0x000000000000781c */ /* 0x002fda0003f0f008 */
[----:B------:R-:W-:Y:S05]  /*0cf0*/  @!P0 BRA `(.L_x_4) ;  /* 0xfffffffc00f08947 */ /* 0x000fea000383ffff */
[----:B------:R-:W-:Y:S01]  /*0d00*/  ULDC.64 UR6, c[0x0][0x598] ;  /* 0x0001660000067ab9 */ /* 0x000fe20000000a00 */
[----:B------:R-:W-:Y:S01]  /*0d10*/  ULDC.64 UR52, c[0x0][0x208] ;  /* 0x0000820000347ab9 */ /* 0x000fe20000000a00 */
[----:B------:R-:W-:-:S04]  /*0d20*/  ISETP.NE.U32.AND P0, PT, RZ, UR6, PT ;  /* 0x00000006ff007c0c */ /* 0x000fc8000bf05070 */
[----:B------:R-:W-:-:S13]  /*0d30*/  ISETP.NE.AND.EX P0, PT, RZ, UR7, PT, P0 ;  /* 0x00000007ff007c0c */ /* 0x000fda000bf05300 */
[----:B------:R-:W-:Y:S05]  /*0d40*/  @!P0 BRA `(.L_x_7) ;  /* 0x0000000000208947 */ /* 0x000fea0003800000 */
[----:B0-----:R-:W0:Y:S02]  /*0d50*/  LDC.64 R4, c[0x0][0x598] ;  /* 0x00016600ff047b82 */ /* 0x001e240000000a00 */
[----:B0-----:R-:W2:Y:S02]  /*0d60*/  LDG.E.64 R4, desc[UR52][R4.64] ;  /* 0x0000003404047981 */ /* 0x001ea4000c1e1b00 */
[----:B--2---:R-:W-:-:S04]  /*0d70*/  ISETP.NE.U32.AND P0, PT, R4, RZ, PT ;  /* 0x000000ff0400720c */ /* 0x004fc80003f05070 */
[----:B------:R-:W-:-:S13]  /*0d80*/  ISETP.NE.AND.EX P0, PT, R5, RZ, PT, P0 ;  /* 0x000000ff0500720c */ /* 0x000fda0003f05300 */
[----:B------:R-:W-:Y:S05]  /*0d90*/  @!P0 BRA `(.L_x_7) ;  /* 0x00000000000c8947 */ /* 0x000fea0003800000 */
[----:B------:R-:W2:Y:S02]  /*0da0*/  LD.E R4, desc[UR52][R4.64] ;  /* 0x0000003404047980 */ /* 0x000ea4000c101900 */
[----:B--2---:R-:W-:Y:S01]  /*0db0*/  R2UR UR47, R4 ;  /* 0x00000000042f72ca */ /* 0x004fe200000e0000 */
[----:B------:R-:W-:-:S14]  /*0dc0*/  BRA `(.L_x_8) ;  /* 0x0000000000247947 */ /* 0x000fdc0003800000 */
.L_x_7:
[----:B------:R-:W-:Y:S02]  /*0dd0*/  ULDC.64 UR6, c[0x0][0x588] ;  /* 0x0001620000067ab9 */ /* 0x000fe40000000a00 */
[----:B------:R-:W-:-:S04]  /*0de0*/  ISETP.NE.U32.AND P0, PT, RZ, UR6, PT ;  /* 0x00000006ff007c0c */ /* 0x000fc8000bf05070 */
[----:B------:R-:W-:-:S13]  /*0df0*/  ISETP.NE.AND.EX P0, PT, RZ, UR7, PT, P0 ;  /* 0x00000007ff007c0c */ /* 0x000fda000bf05300 */
[----:B------:R-:W-:Y:S05]  /*0e00*/  @!P0 BRA `(.L_x_9) ;  /* 0x0000000000108947 */ /* 0x000fea0003800000 */
[----:B0-----:R-:W0:Y:S02]  /*0e10*/  LDC.64 R4, c[0x0][0x588] ;  /* 0x00016200ff047b82 */ /* 0x001e240000000a00 */
[----:B0-----:R-:W2:Y:S02]  /*0e20*/  LDG.E R4, desc[UR52][R4.64] ;  /* 0x0000003404047981 */ /* 0x001ea4000c1e1900 */
[----:B--2---:R-:W-:Y:S01]  /*0e30*/  R2UR UR47, R4 ;  /* 0x00000000042f72ca */ /* 0x004fe200000e0000 */
[----:B------:R-:W-:-:S14]  /*0e40*/  BRA `(.L_x_8) ;  /* 0x0000000000047947 */ /* 0x000fdc0003800000 */
.L_x_9:
[----:B------:R-:W-:-:S05]  /*0e50*/  ULDC UR47, c[0x0][0x580] ;  /* 0x00016000002f7ab9 */ /* 0x000fca0000000800 */
.L_x_8:
[----:B------:R-:W-:Y:S02]  /*0e60*/  ULDC.64 UR6, c[0x0][0x5a0] ;  /* 0x0001680000067ab9 */ /* 0x000fe40000000a00 */
        /* <DEDUP_REMOVED lines=11> */
.L_x_10:
        /* <DEDUP_REMOVED lines=8> */
.L_x_12:
[----:B------:R-:W-:-:S05]  /*0fa0*/  ULDC UR46, c[0x0][0x584] ;  /* 0x00016100002e7ab9 */ /* 0x000fca0000000800 */
.L_x_11:
[----:B------:R-:W-:-:S13]  /*0fb0*/  LOP3.LUT P0, RZ, R2, 0xff, RZ, 0xc0, !PT ;  /* 0x000000ff02ff7812 */ /* 0x000fda000780c0ff */
[----:B------:R-:W-:Y:S05]  /*0fc0*/  @!P0 EXIT ;  /* 0x000000000000894d */ /* 0x000fea0003800000 */
[----:B------:R-:W-:Y:S01]  /*0fd0*/  ULDC UR9, c[0x0][0x28c] ;  /* 0x0000a30000097ab9 */ /* 0x000fe20000000800 */
[----:B------:R-:W-:Y:S01]  /*0fe0*/  ULDC.64 UR12, c[0x0][0x5c8] ;  /* 0x00017200000c7ab9 */ /* 0x000fe20000000a00 */
[----:B------:R-:W-:Y:S02]  /*0ff0*/  UIADD3 UR9, UR9, 0x3f, URZ ;  /* 0x0000003f09097890 */ /* 0x000fe4000fffe03f */
[----:B------:R-:W-:Y:S02]  /*1000*/  USHF.L.U64.HI UR5, UR12, 0x7, UR13 ;  /* 0x000000070c057899 */ /* 0x000fe4000801020d */
[----:B------:R-:W-:Y:S02]  /*1010*/  USHF.R.S32.HI UR11, URZ, 0x1f, UR9 ;  /* 0x0000001f3f0b7899 */ /* 0x000fe40008011409 */
[----:B------:R-:W-:Y:S02]  /*1020*/  USHF.L.U32 UR6, UR12, 0x7, URZ ;  /* 0x000000070c067899 */ /* 0x000fe4000800063f */
[----:B------:R-:W-:-:S02]  /*1030*/  ULEA.HI UR45, UR11, UR9, URZ, 0x6 ;  /* 0x000000090b2d7291 */ /* 0x000fc4000f8f303f */
[----:B------:R-:W-:Y:S02]  /*1040*/  USHF.L.U64.HI UR7, UR12, 0x3, UR13 ;  /* 0x000000030c077899 */ /* 0x000fe4000801020d */
[----:B------:R-:W-:Y:S02]  /*1050*/  USHF.L.U32 UR8, UR12, 0x3, URZ ;  /* 0x000000030c087899 */ /* 0x000fe4000800063f */
[----:B------:R-:W-:Y:S02]  /*1060*/  USHF.L.U64.HI UR10, UR12, 0x8, UR13 ;  /* 0x000000080c0a7899 */ /* 0x000fe4000801020d */
[----:B------:R-:W-:Y:S02]  /*1070*/  USHF.L.U32 UR11, UR12, 0x8, URZ ;  /* 0x000000080c0b7899 */ /* 0x000fe4000800063f */
[----:B------:R-:W-:Y:S02]  /*1080*/  ULOP3.LUT UR44, UR4, 0x1, URZ, 0xfc, !UPT ;  /* 0x00000001042c7892 */ /* 0x000fe4000f8efc3f */
[----:B------:R-:W-:Y:S01]  /*1090*/  USHF.R.S32.HI UR45, URZ, 0x6, UR45 ;  /* 0x000000063f2d7899 */ /* 0x000fe2000801142d */
[----:B------:R-:W-:Y:S01]  /*10a0*/  UMOV UR43, URZ ;  /* 0x0000003f002b7c82 */ /* 0x000fe20008000000 */
[----:B------:R-:W-:-:S10]  /*10b0*/  UMOV UR42, URZ ;  /* 0x0000003f002a7c82 */ /* 0x000fd40008000000 */
.L_x_149:
[----:B------:R-:W-:Y:S01]  /*10c0*/  STL [R1+0xa74], RZ ;  /* 0x000a74ff01007387 */ /* 0x000fe20000100800 */
[----:B-1----:R-:W1:Y:S01]  /*10d0*/  S2UR UR17, SR_CgaCtaId ;  /* 0x00000000001179c3 */ /* 0x002e620000008800 */
[----:B------:R-:W-:Y:S01]  /*10e0*/  UMOV UR16, 0x400 ;  /* 0x0000040000107882 */ /* 0x000fe20000000000 */
[----:B------:R-:W-:Y:S01]  /*10f0*/  UMOV UR41, URZ ;  /* 0x0000003f00297c82 */ /* 0x000fe20008000000 */
[----:B------:R-:W-:Y:S01]  /*1100*/  STL [R1+0xa70], RZ ;  /* 0x000a70ff01007387 */ /* 0x000fe20000100800 */
[----:B------:R-:W-:Y:S01]  /*1110*/  UMOV UR12, URZ ;  /* 0x0000003f000c7c82 */ /* 0x000fe20008000000 */
[----:B------:R-:W-:Y:S01]  /*1120*/  UMOV UR13, URZ ;  /* 0x0000003f000d7c82 */ /* 0x000fe20008000000 */
[----:B------:R-:W-:Y:S01]  /*1130*/  UMOV UR51, UR42 ;  /* 0x0000002a00337c82 */ /* 0x000fe20008000000 */
[----:B------:R-:W-:Y:S01]  /*1140*/  STL [R1+0xa6c], RZ ;  /* 0x000a6cff01007387 */ /* 0x000fe20000100800 */
[----:B0-----:R-:W2:Y:S01]  /*1150*/  LDC R10, c[0x0][0x28c] ;  /* 0x0000a300ff0a7b82 */ /* 0x001ea20000000800 */
[----:B------:R-:W-:-:S02]  /*1160*/  CS2R R236, SRZ ;  /* 0x0000000000ec7805 */ /* 0x000fc4000001ff00 */
[----:B------:R-:W-:Y:S01]  /*1170*/  CS2R R234, SRZ ;  /* 0x0000000000ea7805 */ /* 0x000fe2000001ff00 */
[----:B------:R-:W-:Y:S01]  /*1180*/  STL [R1+0xa68], RZ ;  /* 0x000a68ff01007387 */ /* 0x000fe20000100800 */
[----:B------:R-:W-:Y:S02]  /*1190*/  CS2R R232, SRZ ;  /* 0x0000000000e87805 */ /* 0x000fe4000001ff00 */
[----:B------:R-:W-:Y:S02]  /*11a0*/  CS2R R22, SRZ ;  /* 0x0000000000167805 */ /* 0x000fe4000001ff00 */
[----:B------:R-:W-:Y:S01]  /*11b0*/  CS2R R20, SRZ ;  /* 0x0000000000147805 */ /* 0x000fe2000001ff00 */
[----:B------:R-:W-:Y:S01]  /*11c0*/  STL [R1+0xa64], RZ ;  /* 0x000a64ff01007387 */ /* 0x000fe20000100800 */
[----:B------:R-:W-:Y:S02]  /*11d0*/  CS2R R18, SRZ ;  /* 0x0000000000127805 */ /* 0x000fe4000001ff00 */
        /* <DEDUP_REMOVED lines=15> */
[----:B--2---:R-:W-:Y:S02]  /*12d0*/  ISETP.GE.AND P0, PT, R10, 0x1, PT ;  /* 0x000000010a00780c */ /* 0x004fe40003f06270 */
        /* <DEDUP_REMOVED lines=127> */
[----:B------:R-:W-:-:S03]  /*1ad0*/  CS2R R38, SRZ ;  /* 0x0000000000267805 */ /* 0x000fc6000001ff00 */
[----:B------:R-:W-:Y:S04]  /*1ae0*/  STL [R1+0x9d0], RZ ;  /* 0x0009d0ff01007387 */ /* 0x000fe80000100800 */
        /* <DEDUP_REMOVED lines=540> */
[----:B------:R-:W-:Y:S01]  /*3cb0*/  STL [R1+0x160], RZ ;  /* 0x000160ff01007387 */ /* 0x000fe20000100800 */
[----:B------:R-:W2:Y:S03]  /*3cc0*/  S2R R9, SR_TID.X ;  /* 0x0000000000097919 */ /* 0x000ea60000002100 */
        /* <DEDUP_REMOVED lines=8> */
[----:B--2---:R-:W-:-:S03]  /*3d50*/  LOP3.LUT R9, R9, 0x80, RZ, 0xc0, !PT ;  /* 0x0000008009097812 */ /* 0x004fc600078ec0ff */
[----:B------:R-:W-:Y:S01]  /*3d60*/  STL [R1+0x104], RZ ;  /* 0x000104ff01007387 */ /* 0x000fe20000100800 */
[----:B------:R-:W-:-:S03]  /*3d70*/  SHF.R.U32.HI R9, RZ, 0x7, R9 ;  /* 0x00000007ff097819 */ /* 0x000fc60000011609 */
        /* <DEDUP_REMOVED lines=33> */
[----:B------:R-:W2:Y:S04]  /*3f90*/  SHFL.IDX PT, R9, R9, RZ, 0x1f ;  /* 0x00001fff09097589 */ /* 0x000ea800000e0000 */
[----:B---3--:R3:W-:Y:S04]  /*3fa0*/  STL [R1+0x8c], RZ ;  /* 0x00008cff01007387 */ /* 0x0087e80000100800 */
[----:B------:R3:W-:Y:S04]  /*3fb0*/  STL [R1+0x90], RZ ;  /* 0x000090ff01007387 */ /* 0x0007e80000100800 */
[----:B------:R3:W-:Y:S04]  /*3fc0*/  STL [R1+0x94], RZ ;  /* 0x000094ff01007387 */ /* 0x0007e80000100800 */
[----:B------:R3:W-:Y:S04]  /*3fd0*/  STL [R1+0x98], RZ ;  /* 0x000098ff01007387 */ /* 0x0007e80000100800 */
[----:B------:R3:W-:Y:S04]  /*3fe0*/  STL [R1+0x9c], RZ ;  /* 0x00009cff01007387 */ /* 0x0007e80000100800 */
[----:B------:R3:W-:Y:S01]  /*3ff0*/  STL [R1+0xa0], RZ ;  /* 0x0000a0ff01007387 */ /* 0x0007e20000100800 */
[----:B--2---:R-:W-:Y:S01]  /*4000*/  R2UR UR14, R9 ;  /* 0x00000000090e72ca */ /* 0x004fe200000e0000 */
[----:B------:R-:W-:-:S02]  /*4010*/  IMAD.U32 R9, RZ, RZ, UR43 ;  /* 0x0000002bff097e24 */ /* 0x000fc4000f8e00ff */
[----:B------:R3:W-:Y:S04]  /*4020*/  STL [R1+0xa4], RZ ;  /* 0x0000a4ff01007387 */ /* 0x0007e80000100800 */
[----:B------:R3:W-:Y:S04]  /*4030*/  STL [R1+0xa8], RZ ;  /* 0x0000a8ff01007387 */ /* 0x0007e80000100800 */
[----:B------:R3:W-:Y:S02]  /*4040*/  STL [R1+0xac], RZ ;  /* 0x0000acff01007387 */ /* 0x0007e40000100800 */
[----:B------:R-:W-:-:S02]  /*4050*/  ULEA.HI UR9, UR14, UR14, URZ, 0x1 ;  /* 0x0000000e0e097291 */ /* 0x000fc4000f8f083f */
[----:B------:R3:W-:Y:S02]  /*4060*/  STL [R1+0xb0], RZ ;  /* 0x0000b0ff01007387 */ /* 0x0007e40000100800 */
[----:B------:R-:W-:Y:S02]  /*4070*/  ULOP3.LUT UR15, UR9, 0xffffe, URZ, 0xc0, !UPT ;  /* 0x000ffffe090f7892 */ /* 0x000fe4000f8ec03f */
[----:B------:R3:W-:Y:S01]  /*4080*/  STL [R1+0xb4], RZ ;  /* 0x0000b4ff01007387 */ /* 0x0007e20000100800 */
[----:B-1----:R-:W-:Y:S02]  /*4090*/  ULEA UR9, UR17, UR16, 0x18 ;  /* 0x0000001011097291 */ /* 0x002fe4000f8ec03f */
[----:B------:R-:W-:Y:S01]  /*40a0*/  UIADD3 UR15, UR14, -UR15, URZ ;  /* 0x8000000f0e0f7290 */ /* 0x000fe2000fffe03f */
[----:B------:R3:W-:Y:S03]  /*40b0*/  STL [R1+0xb8], RZ ;  /* 0x0000b8ff01007387 */ /* 0x0007e60000100800 */
[----:B------:R-:W-:Y:S01]  /*40c0*/  ULEA UR15, UR15, UR9, 0xc ;  /* 0x000000090f0f7291 */ /* 0x000fe2000f8e603f */
[----:B------:R3:W-:Y:S03]  /*40d0*/  STL [R1+0xbc], RZ ;  /* 0x0000bcff01007387 */ /* 0x0007e60000100800 */
[----:B------:R-:W-:Y:S01]  /*40e0*/  UIADD3 UR15, UR15, 0x100, URZ ;  /* 0x000001000f0f7890 */ /* 0x000fe2000fffe03f */
[----:B------:R3:W-:Y:S03]  /*40f0*/  STL [R1+0x40], RZ ;  /* 0x000040ff01007387 */ /* 0x0007e60000100800 */
[----:B------:R-:W-:Y:S01]  /*4100*/  USHF.R.U32.HI UR15, URZ, 0x4, UR15 ;  /* 0x000000043f0f7899 */ /* 0x000fe2000801160f */
[----:B------:R3:W-:Y:S03]  /*4110*/  STL [R1+0x44], RZ ;  /* 0x000044ff01007387 */ /* 0x0007e60000100800 */
[----:B------:R-:W-:Y:S01]  /*4120*/  ULOP3.LUT UR40, UR15, 0x3fff, URZ, 0xc0, !UPT ;  /* 0x00003fff0f287892 */ /* 0x000fe2000f8ec03f */
[----:B------:R3:W-:Y:S04]  /*4130*/  STL [R1+0x48], RZ ;  /* 0x000048ff01007387 */ /* 0x0007e80000100800 */
        /* <DEDUP_REMOVED lines=13> */
[----:B------:R3:W-:Y:S04]  /*4210*/  STL [R1], RZ ;  /* 0x000000ff01007387 */ /* 0x0007e80000100800 */
        /* <DEDUP_REMOVED lines=14> */
[----:B------:R3:W-:Y:S01]  /*4300*/  STL [R1+0x3c], RZ ;  /* 0x00003cff01007387 */ /* 0x0007e20000100800 */
[----:B------:R-:W-:Y:S05]  /*4310*/  @!P0 BRA `(.L_x_13) ;  /* 0x000000b000b08947 */ /* 0x000fea0003800000 */
[----:B------:R-:W-:-:S06]  /*4320*/  UISETP.NE.AND UP0, UPT, UR44, 0x3, UPT ;  /* 0x000000032c00788c */ /* 0x000fcc000bf05270 */
[----:B------:R-:W-:-:S13]  /*4330*/  PLOP3.LUT P1, PT, PT, PT, UP0, 0x80, 0x0 ;  /* 0x000000000000781c */ /* 0x000fda0003f2f008 */
[----:B------:R-:W-:Y:S05]  /*4340*/  @!P1 BRA `(.L_x_14) ;  /* 0x0000000000049947 */ /* 0x000fea0003800000 */
[----:B------:R-:W-:Y:S01]  /*4350*/  BPT.TRAP 0x1 ;  /* 0x000000040000795c */ /* 0x000fe20000300000 */
.L_x_14:
[----:B------:R-:W-:Y:S01]  /*4360*/  ULEA UR12, UR42, UR9, 0x3 ;  /* 0x000000092a0c7291 */ /* 0x000fe2000f8e183f */
[----:B------:R-:W-:-:S05]  /*4370*/  IMAD.U32 R9, RZ, RZ, UR43 ;  /* 0x0000002bff097e24 */ /* 0x000fca000f8e00ff */
[----:B------:R-:W-:-:S04]  /*4380*/  SHF.L.U32 R9, R9, 0x1f, RZ ;  /* 0x0000001f09097819 */ /* 0x000fc800000006ff */
[----:B------:R1:W2:Y:S01]  /*4390*/  SYNCS.PHASECHK.TRANS64.TRYWAIT P0, [UR12], R9 ;  /* 0x00000009ff0075a7 */ /* 0x0002a2000800014c */
[----:B------:R-:W-:Y:S05]  /*43a0*/  @!P1 BRA `(.L_x_15) ;  /* 0x0000000000049947 */ /* 0x000fea0003800000 */
[----:B------:R-:W-:Y:S01]  /*43b0*/  BPT.TRAP 0x1 ;  /* 0x000000040000795c */ /* 0x000fe20000300000 */
.L_x_15:
[----:B------:R4:W-:Y:S01]  /*43c0*/  STL [R1+0xa74], RZ ;  /* 0x000a74ff01007387 */ /* 0x0009e20000100800 */
[----:B------:R-:W-:Y:S01]  /*43d0*/  UMOV UR41, 0x2 ;  /* 0x0000000200297882 */ /* 0x000fe20000000000 */
[----:B--2---:R-:W-:Y:S05]  /*43e0*/  @P0 BRA `(.L_x_16) ;  /* 0x0000000000080947 */ /* 0x004fea0003800000 */
[----:B------:R-:W2:Y:S02]  /*43f0*/  SYNCS.PHASECHK.TRANS64.TRYWAIT P0, [UR12], R9 ;  /* 0x00000009ff0075a7 */ /* 0x000ea4000800014c */
[----:B--2---:R-:W-:Y:S05]  /*4400*/  @!P0 BRA `(.L_x_17) ;  /* 0x0000056800fc8947 */ /* 0x004fea0003800000 */
.L_x_16:
[----:B------:R-:W-:Y:S01]  /*4410*/  STL [R1+0xb6c], R8 ;  /* 0x000b6c0801007387 */ /* 0x000fe20000100800 */
[----:B------:R-:W-:Y:S01]  /*4420*/  UIADD3 UR12, UR9, 0x20100, URZ ;  /* 0x00020100090c7890 */ /* 0x000fe2000fffe03f */
[----:B------:R-:W-:Y:S01]  /*4430*/  WARPGROUP.ARRIVE ;  /* 0x00000000000079c5 */ /* 0x000fe20000000000 */
[----:B------:R-:W-:Y:S01]  /*4440*/  ULOP3.LUT UR49, UR40, 0x10000, URZ, 0xfc, !UPT ;  /* 0x0001000028317892 */ /* 0x000fe2000f8efc3f */
[----:B------:R-:W-:Y:S01]  /*4450*/  STL [R1+0xb68], R7 ;  /* 0x000b680701007387 */ /* 0x000fe20000100800 */
[----:B------:R-:W-:Y:S02]  /*4460*/  USHF.R.U32.HI UR12, URZ, 0x4, UR12 ;  /* 0x000000043f0c7899 */ /* 0x000fe4000801160c */
[----:B------:R-:W-:Y:S01]  /*4470*/  ULEA UR49, UR42, UR49, 0xb ;  /* 0x000000312a317291 */ /* 0x000fe2000f8e583f */
[----:B------:R-:W-:Y:S01]  /*4480*/  STL [R1+0xb64], R6 ;  /* 0x000b640601007387 */ /* 0x000fe20000100800 */
[----:B------:R-:W-:Y:S01]  /*4490*/  ULOP3.LUT UR12, UR12, 0x3fff, URZ, 0xc0, !UPT ;  /* 0x00003fff0c0c7892 */ /* 0x000fe2000f8ec03f */
[----:B------:R-:W-:-:S02]  /*44a0*/  UMOV UR13, 0x80000020 ;  /* 0x80000020000d7882 */ /* 0x000fc40000000000 */
[----:B------:R-:W-:Y:S01]  /*44b0*/  STL [R1+0xb60], R5 ;  /* 0x000b600501007387 */ /* 0x000fe20000100800 */
[----:B------:R-:W-:Y:S01]  /*44c0*/  ULOP3.LUT UR12, UR12, 0x10000, URZ, 0xfc, !UPT ;  /* 0x000100000c0c7892 */ /* 0x000fe2000f8efc3f */
[----:B------:R-:W-:Y:S02]  /*44d0*/  UMOV UR15, 0x80000020 ;  /* 0x80000020000f7882 */ /* 0x000fe40000000000 */
[----:B------:R-:W-:Y:S01]  /*44e0*/  STL [R1+0xb5c], R4 ;  /* 0x000b5c0401007387 */ /* 0x000fe20000100800 */
[----:B------:R-:W-:Y:S01]  /*44f0*/  UIMAD UR50, UR42, 0x380, UR12 ;  /* 0x000003802a3278a4 */ /* 0x000fe2000f8e020c */
[----:B------:R-:W-:Y:S02]  /*4500*/  UMOV UR33, UR13 ;  /* 0x0000000d00217c82 */ /* 0x000fe40008000000 */
[----:B------:R-:W-:Y:S01]  /*4510*/  STL [R1+0xb58], R3 ;  /* 0x000b580301007387 */ /* 0x000fe20000100800 */
[----:B------:R-:W-:Y:S01]  /*4520*/  UMOV UR12, UR49 ;  /* 0x00000031000c7c82 */ /* 0x000fe20008000000 */
[----:B------:R-:W-:-:S02]  /*4530*/  UIADD3 UR34, UR50, 0x80, URZ ;  /* 0x0000008032227890 */ /* 0x000fc4000fffe03f */
[----:B------:R-:W-:Y:S01]  /*4540*/  STL [R1+0xb54], R2 ;  /* 0x000b540201007387 */ /* 0x000fe20000100800 */
[----:B------:R-:W-:Y:S01]  /*4550*/  UMOV UR14, UR50 ;  /* 0x00000032000e7c82 */ /* 0x000fe20008000000 */
[----:B------:R-:W-:Y:S01]  /*4560*/  UMOV UR32, UR12 ;  /* 0x0000000c00207c82 */ /* 0x000fe20008000000 */
[----:B------:R-:W-:Y:S01]  /*4570*/  QGMMA.64x32x32.F32.E4M3.E4M3 R24, gdesc[UR12], RZ, !UPT, gsb0 ;  /* 0x006000000c1879f3 */ /* 0x000fe2000c0008ff */
[----:B------:R-:W-:Y:S01]  /*4580*/  STL [R1+0xb50], R0 ;  /* 0x000b500001007387 */ /* 0x000fe20000100800 */
[----:B------:R-:W-:Y:S01]  /*4590*/  UMOV UR35, 0x80000020 ;  /* 0x8000002000237882 */ /* 0x000fe20000000000 */
[----:B------:R-:W-:Y:S02]  /*45a0*/  UIADD3 UR38, UR50, 0x100, URZ ;  /* 0x0000010032267890 */ /* 0x000fe4000fffe03f */
[----:B------:R-:W-:Y:S01]  /*45b0*/  STL [R1+0xa70], RZ ;  /* 0x000a70ff01007387 */ /* 0x000fe20000100800 */
[----:B------:R-:W-:Y:S01]  /*45c0*/  UMOV UR36, UR12 ;  /* 0x0000000c00247c82 */ /* 0x000fe20008000000 */
[----:B------:R-:W-:Y:S01]  /*45d0*/  UMOV UR37, UR13 ;  /* 0x0000000d00257c82 */ /* 0x000fe20008000000 */
[----:B------:R-:W-:Y:S01]  /*45e0*/  UMOV UR39, 0x80000020 ;  /* 0x8000002000277882 */ /* 0x000fe20000000000 */
[----:B------:R-:W-:Y:S01]  /*45f0*/  STL [R1+0xa6c], RZ ;  /* 0x000a6cff01007387 */ /* 0x000fe20000100800 */
[----:B------:R-:W-:Y:S01]  /*4600*/  UIADD3 UR18, UR50, 0x180, URZ ;  /* 0x0000018032127890 */ /* 0x000fe2000fffe03f */
[----:B------:R-:W-:-:S02]  /*4610*/  UMOV UR16, UR12 ;  /* 0x0000000c00107c82 */ /* 0x000fc40008000000 */
[----:B------:R-:W-:Y:S01]  /*4620*/  STL [R1+0xa68], RZ ;  /* 0x000a68ff01007387 */ /* 0x000fe20000100800 */
[----:B------:R-:W-:Y:S01]  /*4630*/  UMOV UR17, UR13 ;  /* 0x0000000d00117c82 */ /* 0x000fe20008000000 */
[----:B------:R-:W-:Y:S01]  /*4640*/  UMOV UR19, 0x80000020 ;  /* 0x8000002000137882 */ /* 0x000fe20000000000 */
[----:B------:R-:W-:Y:S01]  /*4650*/  UIADD3 UR22, UR50, 0x200, URZ ;  /* 0x0000020032167890 */ /* 0x000fe2000fffe03f */
        /* <DEDUP_REMOVED lines=15> */
[----:B------:R-:W-:Y:S04]  /*4750*/  STL [R1+0xa54], RZ ;  /* 0x000a54ff01007387 */ /* 0x000fe80000100800 */
[----:B------:R-:W-:Y:S04]  /*4760*/  STL [R1+0xa50], RZ ;  /* 0x000a50ff01007387 */ /* 0x000fe80000100800 */
[----:B------:R-:W-:Y:S04]  /*4770*/  STL [R1+0xa4c], RZ ;  /* 0x000a4cff01007387 */ /* 0x000fe80000100800 */
[----:B------:R-:W-:Y:S04]  /*4780*/  STL [R1+0xa48], RZ ;  /* 0x000a48ff01007387 */ /* 0x000fe80000100800 */
[----:B------:R-:W-:Y:S04]  /*4790*/  STL [R1+0xa44], RZ ;  /* 0x000a44ff01007387 */ /* 0x000fe80000100800 */
[----:B------:R-:W-:Y:S04]  /*47a0*/  STL [R1+0xa40], RZ ;  /* 0x000a40ff01007387 */ /* 0x000fe80000100800 */
[----:B------:R-:W-:Y:S01]  /*47b0*/  STL [R1+0xa3c], RZ ;  /* 0x000a3cff01007387 */ /* 0x000fe20000100800 */
[----:B------:R-:W-:-:S03]  /*47c0*/  WARPGROUP.DEPBAR.LE gsb0, 0x0 ;  /* 0x00008000000079c5 */ /* 0x000fc60000010000 */
        /* <DEDUP_REMOVED lines=351> */
[----:B------:R-:W-:Y:S04]  /*5dc0*/  STL.64 [R1+0x380], R24 ;  /* 0x0003801801007387 */ /* 0x000fe80000100a00 */
[----:B------:R0:W-:Y:S04]  /*5dd0*/  STL.64 [R1+0x388], R26 ;  /* 0x0003881a01007387 */ /* 0x0001e80000100a00 */
[----:B------:R-:W-:Y:S04]  /*5de0*/  STL.64 [R1+0x390], R28 ;  /* 0x0003901c01007387 */ /* 0x000fe80000100a00 */
[----:B------:R-:W-:Y:S01]  /*5df0*/  STL.64 [R1+0x398], R30 ;  /* 0x0003981e01007387 */ /* 0x000fe20000100a00 */
[----:B0-----:R-:W-:-:S03]  /*5e00*/  WARPGROUP.ARRIVE ;  /* 0x00000000000079c5 */ /* 0x001fc60000000000 */
[----:B------:R-:W-:Y:S04]  /*5e10*/  STL.64 [R1+0x3a0], R32 ;  /* 0x0003a02001007387 */ /* 0x000fe80000100a00 */
[----:B------:R-:W-:Y:S01]  /*5e20*/  STL.64 [R1+0x3a8], R34 ;  /* 0x0003a82201007387 */ /* 0x000fe20000100a00 */
[----:B------:R-:W-:Y:S03]  /*5e30*/  QGMMA.64x32x32.F32.E4M3.E4M3 R12, gdesc[UR32], RZ, !UPT, gsb0 ;  /* 0x00600000200c79f3 */ /* 0x000fe6000c0008ff */
[----:B------:R-:W-:Y:S04]  /*5e40*/  STL.64 [R1+0x3b0], R36 ;  /* 0x0003b02401007387 */ /* 0x000fe80000100a00 */
[----:B------:R-:W-:Y:S01]  /*5e50*/  STL.64 [R1+0x3b8], R38 ;  /* 0x0003b82601007387 */ /* 0x000fe20000100a00 */
[----:B------:R-:W-:-:S02]  /*5e60*/  WARPGROUP.DEPBAR.LE gsb0, 0x0 ;  /* 0x00008000000079c5 */ /* 0x000fc40000010000 */
[----:B------:R-:W-:Y:S01]  /*5e70*/  IMAD.MOV.U32 R3, RZ, RZ, R24 ;  /* 0x000000ffff037224 */ /* 0x000fe200078e0018 */
[----:B------:R0:W-:Y:S01]  /*5e80*/  STL.64 [R1+0x2b8], R26 ;  /* 0x0002b81a01007387 */ /* 0x0001e20000100a00 */
[----:B------:R-:W-:Y:S02]  /*5e90*/  IMAD.MOV.U32 R2, RZ, RZ, R25 ;  /* 0x000000ffff027224 */ /* 0x000fe400078e0019 */
[----:B------:R-:W-:Y:S02]  /*5ea0*/  IMAD.MOV.U32 R93, RZ, RZ, R14 ;  /* 0x000000ffff5d7224 */ /* 0x000fe400078e000e */
[----:B------:R-:W-:Y:S02]  /*5eb0*/  IMAD.MOV.U32 R92, RZ, RZ, R15 ;  /* 0x000000ffff5c7224 */ /* 0x000fe400078e000f */
[----:B------:R-:W-:Y:S02]  /*5ec0*/  IMAD.MOV.U32 R91, RZ, RZ, R16 ;  /* 0x000000ffff5b7224 */ /* 0x000fe400078e0010 */
[----:B------:R-:W-:-:S02]  /*5ed0*/  IMAD.MOV.U32 R90, RZ, RZ, R17 ;  /* 0x000000ffff5a7224 */ /* 0x000fc400078e0011 */
[----:B------:R-:W-:Y:S01]  /*5ee0*/  IMAD.MOV.U32 R89, RZ, RZ, R18 ;  /* 0x000000ffff597224 */ /* 0x000fe200078e0012 */
[----:B0-----:R-:W-:Y:S01]  /*5ef0*/  WARPGROUP.ARRIVE ;  /* 0x00000000000079c5 */ /* 0x001fe20000000000 */
[----:B------:R-:W-:Y:S02]  /*5f00*/  IMAD.MOV.U32 R88, RZ, RZ, R13 ;  /* 0x000000ffff587224 */ /* 0x000fe400078e000d */
[----:B------:R-:W-:Y:S02]  /*5f10*/  IMAD.MOV.U32 R8, RZ, RZ, R19 ;  /* 0x000000ffff087224 */ /* 0x000fe400078e0013 */
[----:B------:R-:W-:Y:S01]  /*5f20*/  IMAD.MOV.U32 R7, RZ, RZ, R20 ;  /* 0x000000ffff077224 */ /* 0x000fe200078e0014 */
[----:B------:R-:W-:Y:S01]  /*5f30*/  QGMMA.64x32x32.F32.E4M3.E4M3 R24, gdesc[UR36], RZ, !UPT, gsb0 ;  /* 0x00600000241879f3 */ /* 0x000fe2000c0008ff */
[----:B------:R-:W-:Y:S02]  /*5f40*/  IMAD.MOV.U32 R6, RZ, RZ, R21 ;  /* 0x000000ffff067224 */ /* 0x000fe400078e0015 */
[----:B------:R-:W-:-:S02]  /*5f50*/  IMAD.MOV.U32 R5, RZ, RZ, R22 ;  /* 0x000000ffff057224 */ /* 0x000fc400078e0016 */
[----:B------:R-:W-:Y:S02]  /*5f60*/  IMAD.MOV.U32 R4, RZ, RZ, R23 ;  /* 0x000000ffff047224 */ /* 0x000fe400078e0017 */
[----:B------:R-:W-:Y:S01]  /*5f70*/  IMAD.MOV.U32 R0, RZ, RZ, R12 ;  /* 0x000000ffff007224 */ /* 0x000fe200078e000c */
[----:B------:R-:W-:Y:S02]  /*5f80*/  WARPGROUP.DEPBAR.LE gsb0, 0x0 ;  /* 0x00008000000079c5 */ /* 0x000fe40000010000 */
[----:B------:R-:W-:Y:S02]  /*5f90*/  IMAD.MOV.U32 R235, RZ, RZ, R24 ;  /* 0x000000ffffeb7224 */ /* 0x000fe400078e0018 */
[----:B------:R-:W-:Y:S02]  /*5fa0*/  IMAD.MOV.U32 R234, RZ, RZ, R25 ;  /* 0x000000ffffea7224 */ /* 0x000fe400078e0019 */
[----:B------:R-:W-:Y:S02]  /*5fb0*/  IMAD.MOV.U32 R233, RZ, RZ, R26 ;  /* 0x000000ffffe97224 */ /* 0x000fe400078e001a */
[----:B------:R-:W-:-:S02]  /*5fc0*/  IMAD.MOV.U32 R232, RZ, RZ, R27 ;  /* 0x000000ffffe87224 */ /* 0x000fc400078e001b */
[----:B------:R-:W-:Y:S02]  /*5fd0*/  IMAD.MOV.U32 R23, RZ, RZ, R28 ;  /* 0x000000ffff177224 */ /* 0x000fe400078e001c */
[----:B------:R-:W-:Y:S02]  /*5fe0*/  IMAD.MOV.U32 R22, RZ, RZ, R29 ;  /* 0x000000ffff167224 */ /* 0x000fe400078e001d */
        /* <DEDUP_REMOVED lines=10> */
[----:B------:R-:W-:-:S06]  /*6090*/  WARPGROUP.ARRIVE ;  /* 0x00000000000079c5 */ /* 0x000fcc0000000000 */
[----:B------:R-:W-:Y:S01]  /*60a0*/  QGMMA.64x32x32.F32.E4M3.E4M3 R24, gdesc[UR16], RZ, !UPT, gsb0 ;  /* 0x00600000101879f3 */ /* 0x000fe2000c0008ff */
[----:B------:R-:W-:Y:S02]  /*60b0*/  UIADD3 UR16, UR49, 0x200, URZ ;  /* 0x0000020031107890 */ /* 0x000fe4000fffe03f */
[----:B------:R-:W-:Y:S02]  /*60c0*/  WARPGROUP.DEPBAR.LE gsb0, 0x0 ;  /* 0x00008000000079c5 */ /* 0x000fe40000010000 */
[----:B------:R-:W-:Y:S01]  /*60d0*/  WARPGROUP.ARRIVE ;  /* 0x00000000000079c5 */ /* 0x000fe20000000000 */
[----:B------:R-:W-:Y:S04]  /*60e0*/  STL.64 [R1+0x80], R24 ;  /* 0x0000801801007387 */ /* 0x000fe80000100a00 */
[----:B------:R-:W-:Y:S01]  /*60f0*/  STL.64 [R1+0x88], R26 ;  /* 0x0000881a01007387 */ /* 0x000fe20000100a00 */
[----:B------:R-:W-:Y:S03]  /*6100*/  QGMMA.64x32x32.F32.E4M3.E4M3 R200, gdesc[UR20], RZ, !UPT, gsb0 ;  /* 0x0060000014c879f3 */ /* 0x000fe6000c0008ff */
[----:B------:R-:W-:Y:S04]  /*6110*/  STL.64 [R1+0x90], R28 ;  /* 0x0000901c01007387 */ /* 0x000fe80000100a00 */
[----:B------:R-:W-:Y:S04]  /*6120*/  STL.64 [R1+0x98], R30 ;  /* 0x0000981e01007387 */ /* 0x000fe80000100a00 */
[----:B------:R-:W-:Y:S04]  /*6130*/  STL.64 [R1+0xa0], R32 ;  /* 0x0000a02001007387 */ /* 0x000fe80000100a00 */
[----:B------:R-:W-:Y:S04]  /*6140*/  STL.64 [R1+0xa8], R34 ;  /* 0x0000a82201007387 */ /* 0x000fe80000100a00 */
[----:B------:R-:W-:Y:S04]  /*6150*/  STL.64 [R1+0xb0], R36 ;  /* 0x0000b02401007387 */ /* 0x000fe80000100a00 */
[----:B------:R0:W-:Y:S01]  /*6160*/  STL.64 [R1+0xb8], R38 ;  /* 0x0000b82601007387 */ /* 0x0001e20000100a00 */
[----:B------:R-:W-:-:S02]  /*6170*/  WARPGROUP.DEPBAR.LE gsb0, 0x0 ;  /* 0x00008000000079c5 */ /* 0x000fc40000010000 */
[----:B------:R-:W-:Y:S01]  /*6180*/  WARPGROUP.ARRIVE ;  /* 0x00000000000079c5 */ /* 0x000fe20000000000 */
[----:B------:R-:W-:Y:S04]  /*6190*/  STL [R1+0xde4], R201 ;  /* 0x000de4c901007387 */ /* 0x000fe80000100800 */
[----:B------:R-:W-:Y:S01]  /*61a0*/  STL [R1+0xde0], R202 ;  /* 0x000de0ca01007387 */ /* 0x000fe20000100800 */
[----:B------:R-:W-:Y:S03]  /*61b0*/  QGMMA.64x32x32.F32.E4M3.E4M3 R136, gdesc[UR24], RZ, !UPT, gsb0 ;  /* 0x00600000188879f3 */ /* 0x000fe6000c0008ff */
[----:B------:R-:W-:Y:S04]  /*61c0*/  STL [R1+0xddc], R203 ;  /* 0x000ddccb01007387 */ /* 0x000fe80000100800 */
        /* <DEDUP_REMOVED lines=12> */
[----:B------:R-:W-:Y:S04]  /*6290*/  STL [R1+0x4bc], RZ ;  /* 0x0004bcff01007387 */ /* 0x000fe80000100800 */
[----:B------:R-:W-:Y:S01]  /*62a0*/  STL [R1+0x4b8], RZ ;  /* 0x0004b8ff01007387 */ /* 0x000fe20000100800 */
[----:B------:R-:W-:-:S02]  /*62b0*/  WARPGROUP.DEPBAR.LE gsb0, 0x0 ;  /* 0x00008000000079c5 */ /* 0x000fc40000010000 */
[----:B------:R-:W-:Y:S01]  /*62c0*/  WARPGROUP.ARRIVE ;  /* 0x00000000000079c5 */ /* 0x000fe20000000000 */
[----:B------:R-:W-:Y:S05]  /*62d0*/  STL [R1+0x4b4], RZ ;  /* 0x0004b4ff01007387 */ /* 0x000fea0000100800 */
[----:B------:R-:W-:Y:S01]  /*62e0*/  QGMMA.64x32x32.F32.E4M3.E4M3 R72, gdesc[UR28], RZ, !UPT, gsb0 ;  /* 0x006000001c4879f3 */ /* 0x000fe2000c0008ff */
[----:B------:R-:W-:Y:S01]  /*62f0*/  UMOV UR28, UR16 ;  /* 0x00000010001c7c82 */ /* 0x000fe20008000000 */
[----:B------:R-:W-:Y:S01]  /*6300*/  UMOV UR29, 0x80000020 ;  /* 0x80000020001d7882 */ /* 0x000fe20000000000 */
[----:B------:R-:W-:Y:S01]  /*6310*/  UMOV UR24, UR28 ;  /* 0x0000001c00187c82 */ /* 0x000fe20008000000 */
        /* <DEDUP_REMOVED lines=11> */
[----:B------:R-:W-:-:S02]  /*63d0*/  WARPGROUP.DEPBAR.LE gsb0, 0x0 ;  /* 0x00008000000079c5 */ /* 0x000fc40000010000 */
[----:B------:R-:W-:-:S06]  /*63e0*/  WARPGROUP.ARRIVE ;  /* 0x00000000000079c5 */ /* 0x000fcc0000000000 */
[----:B------:R-:W-:Y:S03]  /*63f0*/  QGMMA.64x32x32.F32.E4M3.E4M3 R56, gdesc[UR28], RZ, !UPT, gsb0 ;  /* 0x006000001c3879f3 */ /* 0x000fe6000c0008ff */
[----:B------:R-:W-:Y:S02]  /*6400*/  WARPGROUP.DEPBAR.LE gsb0, 0x0 ;  /* 0x00008000000079c5 */ /* 0x000fe40000010000 */
[----:B------:R-:W-:-:S06]  /*6410*/  WARPGROUP.ARRIVE ;  /* 0x00000000000079c5 */ /* 0x000fcc0000000000 */
[----:B------:R-:W-:Y:S03]  /*6420*/  QGMMA.64x32x32.F32.E4M3.E4M3 R120, gdesc[UR24], RZ, !UPT, gsb0 ;  /* 0x00600000187879f3 */ /* 0x000fe6000c0008ff */
[----:B------:R-:W-:Y:S02]  /*6430*/  WARPGROUP.DEPBAR.LE gsb0, 0x0 ;  /* 0x00008000000079c5 */ /* 0x000fe40000010000 */
[----:B------:R-:W-:-:S06]  /*6440*/  WARPGROUP.ARRIVE ;  /* 0x00000000000079c5 */ /* 0x000fcc0000000000 */
[----:B------:R-:W-:Y:S03]  /*6450*/  QGMMA.64x32x32.F32.E4M3.E4M3 R184, gdesc[UR20], RZ, !UPT, gsb0 ;  /* 0x0060000014b879f3 */ /* 0x000fe6000c0008ff */
[----:B------:R-:W-:Y:S02]  /*6460*/  WARPGROUP.DEPBAR.LE gsb0, 0x0 ;  /* 0x00008000000079c5 */ /* 0x000fe40000010000 */
[----:B0-----:R-:W-:Y:S01]  /*6470*/  WARPGROUP.ARRIVE ;  /* 0x00000000000079c5 */ /* 0x001fe20000000000 */
[----:B------:R-:W-:Y:S04]  /*6480*/  STL [R1+0xd4c], R184 ;  /* 0x000d4cb801007387 */ /* 0x000fe80000100800 */
[----:B------:R-:W-:Y:S01]  /*6490*/  STL [R1+0xd48], R185 ;  /* 0x000d48b901007387 */ /* 0x000fe20000100800 */
[----:B------:R-:W-:Y:S01]  /*64a0*/  QGMMA.64x32x32.F32.E4M3.E4M3 R24, gdesc[UR16], RZ, !UPT, gsb0 ;  /* 0x00600000101879f3 */ /* 0x000fe2000c0008ff */
[----:B------:R-:W-:-:S02]  /*64b0*/  UIADD3 UR16, UR49, 0x400, URZ ;  /* 0x0000040031107890 */ /* 0x000fc4000fffe03f */
        /* <DEDUP_REMOVED lines=14> */
[----:B------:R-:W-:Y:S01]  /*65a0*/  STL [R1+0x4b0], RZ ;  /* 0x0004b0ff01007387 */ /* 0x000fe20000100800 */
[----:B------:R-:W-:-:S03]  /*65b0*/  WARPGROUP.DEPBAR.LE gsb0, 0x0 ;  /* 0x00008000000079c5 */ /* 0x000fc60000010000 */
[----:B------:R-:W-:Y:S04]  /*65c0*/  STL.64 [R1+0x40], R24 ;  /* 0x0000401801007387 */ /* 0x000fe80000100a00 */
[----:B------:R-:W-:Y:S04]  /*65d0*/  STL.64 [R1+0x48], R26 ;  /* 0x0000481a01007387 */ /* 0x000fe80000100a00 */
[----:B------:R-:W-:Y:S04]  /*65e0*/  STL.64 [R1+0x50], R28 ;  /* 0x0000501c01007387 */ /* 0x000fe80000100a00 */
[----:B------:R-:W-:Y:S04]  /*65f0*/  STL.64 [R1+0x58], R30 ;  /* 0x0000581e01007387 */ /* 0x000fe80000100a00 */
[----:B------:R-:W-:Y:S04]  /*6600*/  STL.64 [R1+0x60], R32 ;  /* 0x0000602001007387 */ /* 0x000fe80000100a00 */
[----:B------:R-:W-:Y:S04]  /*6610*/  STL.64 [R1+0x68], R34 ;  /* 0x0000682201007387 */ /* 0x000fe80000100a00 */
[----:B------:R-:W-:Y:S04]  /*6620*/  STL.64 [R1+0x70], R36 ;  /* 0x0000702401007387 */ /* 0x000fe80000100a00 */
[----:B------:R0:W-:Y:S02]  /*6630*/  STL.64 [R1+0x78], R38 ;  /* 0x0000782601007387 */ /* 0x0001e40000100a00 */
[----:B0-----:R-:W-:-:S06]  /*6640*/  WARPGROUP.ARRIVE ;  /* 0x00000000000079c5 */ /* 0x001fcc0000000000 */
[----:B------:R-:W-:Y:S03]  /*6650*/  QGMMA.64x32x32.F32.E4M3.E4M3 R24, gdesc[UR36], RZ, !UPT, gsb0 ;  /* 0x00600000241879f3 */ /* 0x000fe6000c0008ff */
[----:B------:R-:W-:Y:S02]  /*6660*/  WARPGROUP.DEPBAR.LE gsb0, 0x0 ;  /* 0x00008000000079c5 */ /* 0x000fe40000010000 */
[----:B------:R-:W-:Y:S01]  /*6670*/  STL.64 [R1+0x140], R24 ;  /* 0x0001401801007387 */ /* 0x000fe20000100a00 */
[----:B------:R-:W-:Y:S02]  /*6680*/  IMAD.MOV.U32 R184, RZ, RZ, R37 ;  /* 0x000000ffffb87224 */ /* 0x000fe400078e0025 */
[----:B------:R-:W-:Y:S01]  /*6690*/  IMAD.MOV.U32 R185, RZ, RZ, R38 ;  /* 0x000000ffffb97224 */ /* 0x000fe200078e0026 */
[----:B------:R-:W-:Y:S01]  /*66a0*/  STL.64 [R1+0x148], R26 ;  /* 0x0001481a01007387 */ /* 0x000fe20000100a00 */
[----:B------:R-:W-:-:S03]  /*66b0*/  IMAD.MOV.U32 R186, RZ, RZ, R39 ;  /* 0x000000ffffba7224 */ /* 0x000fc600078e0027 */
[----:B------:R-:W-:Y:S04]  /*66c0*/  STL.64 [R1+0x150], R28 ;  /* 0x0001501c01007387 */ /* 0x000fe80000100a00 */
[----:B------:R-:W-:Y:S04]  /*66d0*/  STL.64 [R1+0x158], R30 ;  /* 0x0001581e01007387 */ /* 0x000fe80000100a00 */
[----:B------:R-:W-:Y:S04]  /*66e0*/  STL.64 [R1+0x160], R32 ;  /* 0x0001602001007387 */ /* 0x000fe80000100a00 */
[----:B------:R-:W-:Y:S04]  /*66f0*/  STL.64 [R1+0x168], R34 ;  /* 0x0001682201007387 */ /* 0x000fe80000100a00 */
[----:B------:R0:W-:Y:S04]  /*6700*/  STL [R1+0x170], R36 ;  /* 0x0001702401007387 */ /* 0x0001e80000100800 */
[----:B------:R1:W-:Y:S04]  /*6710*/  STL [R1+0xd58], R186 ;  /* 0x000d58ba01007387 */ /* 0x0003e80000100800 */
[----:B------:R2:W-:Y:S01]  /*6720*/  STL [R1+0xd54], R185 ;  /* 0x000d54b901007387 */ /* 0x0005e20000100800 */
[----:B0-----:R-:W-:-:S03]  /*6730*/  WARPGROUP.ARRIVE ;  /* 0x00000000000079c5 */ /* 0x001fc60000000000 */
[----:B------:R0:W-:Y:S03]  /*6740*/  STL [R1+0xd50], R184 ;  /* 0x000d50b801007387 */ /* 0x0001e60000100800 */
[----:B------:R-:W-:Y:S01]  /*6750*/  QGMMA.64x32x32.F32.E4M3.E4M3 R24, gdesc[UR32], RZ, !UPT, gsb0 ;  /* 0x00600000201879f3 */ /* 0x000fe2000c0008ff */
[----:B------:R-:W-:Y:S02]  /*6760*/  STL [R1+0x4ac], RZ ;  /* 0x0004acff01007387 */ /* 0x000fe40000100800 */
[----:B------:R-:W-:Y:S02]  /*6770*/  WARPGROUP.DEPBAR.LE gsb0, 0x0 ;  /* 0x00008000000079c5 */ /* 0x000fe40000010000 */
[----:B------:R-:W-:Y:S01]  /*6780*/  STL.64 [R1+0x240], R24 ;  /* 0x0002401801007387 */ /* 0x000fe20000100a00 */
[----:B-1----:R-:W-:Y:S02]  /*6790*/  IMAD.MOV.U32 R186, RZ, RZ, R37 ;  /* 0x000000ffffba7224 */ /* 0x002fe400078e0025 */
[----:B--2---:R-:W-:Y:S01]  /*67a0*/  IMAD.MOV.U32 R185, RZ, RZ, R38 ;  /* 0x000000ffffb97224 */ /* 0x004fe200078e0026 */
[----:B------:R-:W-:Y:S01]  /*67b0*/  STL.64 [R1+0x248], R26 ;  /* 0x0002481a01007387 */ /* 0x000fe20000100a00 */
[----:B0-----:R-:W-:-:S03]  /*67c0*/  IMAD.MOV.U32 R184, RZ, RZ, R39 ;  /* 0x000000ffffb87224 */ /* 0x001fc600078e0027 */
        /* <DEDUP_REMOVED lines=10> */
[----:B------:R-:W-:Y:S01]  /*6870*/  STL [R1+0x4a8], RZ ;  /* 0x0004a8ff01007387 */ /* 0x000fe20000100800 */
        /* <DEDUP_REMOVED lines=25> */
[----:B------:R-:W-:Y:S04]  /*6a10*/  STL [R1+0xd70], R186 ;  /* 0x000d70ba01007387 */ /* 0x000fe80000100800 */
[----:B------:R1:W-:Y:S01]  /*6a20*/  STL [R1+0xd6c], R185 ;  /* 0x000d6cb901007387 */ /* 0x0003e20000100800 */
[----:B0-----:R-:W-:-:S03]  /*6a30*/  WARPGROUP.ARRIVE ;  /* 0x00000000000079c5 */ /* 0x001fc60000000000 */
[----:B------:R0:W-:Y:S03]  /*6a40*/  STL [R1+0xd68], R184 ;  /* 0x000d68b801007387 */ /* 0x0001e60000100800 */
[----:B------:R-:W-:Y:S01]  /*6a50*/  QGMMA.64x32x32.F32.E4M3.E4M3 R24, gdesc[UR12], RZ, !UPT, gsb0 ;  /* 0x006000000c1879f3 */ /* 0x000fe2000c0008ff */
[----:B------:R-:W-:Y:S02]  /*6a60*/  STL [R1+0x4a4], RZ ;  /* 0x0004a4ff01007387 */ /* 0x000fe40000100800 */
[----:B------:R-:W-:Y:S02]  /*6a70*/  WARPGROUP.DEPBAR.LE gsb0, 0x0 ;  /* 0x00008000000079c5 */ /* 0x000fe40000010000 */
        /* <DEDUP_REMOVED lines=14> */
[----:B-1----:R-:W-:Y:S02]  /*6b60*/  IMAD.MOV.U32 R185, RZ, RZ, R38 ;  /* 0x000000ffffb97224 */ /* 0x002fe400078e0026 */
[----:B0-----:R-:W-:Y:S02]  /*6b70*/  IMAD.MOV.U32 R184, RZ, RZ, R39 ;  /* 0x000000ffffb87224 */ /* 0x001fe400078e0027 */
[----:B------:R-:W-:-:S03]  /*6b80*/  WARPGROUP.ARRIVE ;  /* 0x00000000000079c5 */ /* 0x000fc60000000000 */
[----:B------:R-:W-:Y:S03]  /*6b90*/  STL [R1+0xd78], R184 ;  /* 0x000d78b801007387 */ /* 0x000fe60000100800 */
[----:B------:R-:W-:Y:S01]  /*6ba0*/  QGMMA.64x32x32.F32.E4M3.E4M3 R24, gdesc[UR32], RZ, !UPT, gsb0 ;  /* 0x00600000201879f3 */ /* 0x000fe2000c0008ff */
[----:B------:R-:W-:Y:S04]  /*6bb0*/  STL [R1+0xd74], R185 ;  /* 0x000d74b901007387 */ /* 0x000fe80000100800 */
[----:B------:R-:W-:Y:S01]  /*6bc0*/  STL [R1+0x4a0], RZ ;  /* 0x0004a0ff01007387 */ /* 0x000fe20000100800 */
[----:B------:R-:W-:Y:S02]  /*6bd0*/  WARPGROUP.DEPBAR.LE gsb0, 0x0 ;  /* 0x00008000000079c5 */ /* 0x000fe40000010000 */
        /* <DEDUP_REMOVED lines=13> */
[----:B------:R-:W-:Y:S01]  /*6cb0*/  IMAD.MOV.U32 R11, RZ, RZ, R37 ;  /* 0x000000ffff0b7224 */ /* 0x000fe200078e0025 */
[----:B------:R0:W-:Y:S01]  /*6cc0*/  STL [R1+0xda8], R198 ;  /* 0x000da8c601007387 */ /* 0x0001e20000100800 */
[----:B------:R-:W-:Y:S02]  /*6cd0*/  IMAD.MOV.U32 R10, RZ, RZ, R38 ;  /* 0x000000ffff0a7224 */ /* 0x000fe400078e0026 */
[----:B------:R-:W-:Y:S01]  /*6ce0*/  IMAD.MOV.U32 R9, RZ, RZ, R39 ;  /* 0x000000ffff097224 */ /* 0x000fe200078e0027 */
[----:B------:R1:W-:Y:S01]  /*6cf0*/  STL [R1+0xda4], R197 ;  /* 0x000da4c501007387 */ /* 0x0003e20000100800 */
[----:B------:R-:W-:-:S03]  /*6d00*/  WARPGROUP.ARRIVE ;  /* 0x00000000000079c5 */ /* 0x000fc60000000000 */
[----:B------:R2:W-:Y:S03]  /*6d10*/  STL [R1+0xda0], R196 ;  /* 0x000da0c401007387 */ /* 0x0005e60000100800 */
[----:B------:R-:W-:Y:S01]  /*6d20*/  QGMMA.64x32x32.F32.E4M3.E4M3 R24, gdesc[UR36], RZ, !UPT, gsb0 ;  /* 0x00600000241879f3 */ /* 0x000fe2000c0008ff */
[----:B------:R3:W-:Y:S04]  /*6d30*/  STL [R1+0xd9c], R195 ;  /* 0x000d9cc301007387 */ /* 0x0007e80000100800 */
        /* <DEDUP_REMOVED lines=8> */
[----:B------:R-:W-:Y:S04]  /*6dc0*/  STL [R1+0x49c], RZ ;  /* 0x00049cff01007387 */ /* 0x000fe80000100800 */
[----:B------:R-:W-:Y:S01]  /*6dd0*/  STL [R1+0x498], RZ ;  /* 0x000498ff01007387 */ /* 0x000fe20000100800 */
[----:B------:R-:W-:-:S02]  /*6de0*/  WARPGROUP.DEPBAR.LE gsb0, 0x0 ;  /* 0x00008000000079c5 */ /* 0x000fc40000010000 */
[----:B------:R-:W-:Y:S02]  /*6df0*/  IMAD.MOV.U32 R215, RZ, RZ, R39 ;  /* 0x000000ffffd77224 */ /* 0x000fe400078e0027 */
[----:B0-----:R-:W-:Y:S02]  /*6e00*/  IMAD.MOV.U32 R198, RZ, RZ, R24 ;  /* 0x000000ffffc67224 */ /* 0x001fe400078e0018 */
[----:B-1----:R-:W-:Y:S02]  /*6e10*/  IMAD.MOV.U32 R197, RZ, RZ, R25 ;  /* 0x000000ffffc57224 */ /* 0x002fe400078e0019 */
[----:B--2---:R-:W-:Y:S02]  /*6e20*/  IMAD.MOV.U32 R196, RZ, RZ, R26 ;  /* 0x000000ffffc47224 */ /* 0x004fe400078e001a */
[----:B---3--:R-:W-:Y:S02]  /*6e30*/  IMAD.MOV.U32 R195, RZ, RZ, R27 ;  /* 0x000000ffffc37224 */ /* 0x008fe400078e001b */
[----:B----4-:R-:W-:-:S02]  /*6e40*/  IMAD.MOV.U32 R194, RZ, RZ, R28 ;  /* 0x000000ffffc27224 */ /* 0x010fc400078e001c */
        /* <DEDUP_REMOVED lines=10> */
[----:B------:R-:W-:-:S06]  /*6ef0*/  WARPGROUP.ARRIVE ;  /* 0x00000000000079c5 */ /* 0x000fcc0000000000 */
[----:B------:R-:W-:Y:S01]  /*6f00*/  QGMMA.64x32x32.F32.E4M3.E4M3 R24, gdesc[UR16], RZ, !UPT, gsb0 ;  /* 0x00600000101879f3 */ /* 0x000fe2000c0008ff */
[----:B------:R-:W-:Y:S02]  /*6f10*/  UIADD3 UR16, UR49, 0x600, URZ ;  /* 0x0000060031107890 */ /* 0x000fe4000fffe03f */
[----:B------:R-:W-:Y:S02]  /*6f20*/  WARPGROUP.DEPBAR.LE gsb0, 0x0 ;  /* 0x00008000000079c5 */ /* 0x000fe40000010000 */
[----:B------:R-:W-:Y:S01]  /*6f30*/  WARPGROUP.ARRIVE ;  /* 0x00000000000079c5 */ /* 0x000fe20000000000 */
[----:B------:R-:W-:Y:S04]  /*6f40*/  STL.64 [R1], R24 ;  /* 0x0000001801007387 */ /* 0x000fe80000100a00 */
[----:B------:R-:W-:Y:S01]  /*6f50*/  STL.64 [R1+0x8], R26 ;  /* 0x0000081a01007387 */ /* 0x000fe20000100a00 */
[----:B------:R-:W-:Y:S03]  /*6f60*/  QGMMA.64x32x32.F32.E4M3.E4M3 R168, gdesc[UR20], RZ, !UPT, gsb0 ;  /* 0x0060000014a879f3 */ /* 0x000fe6000c0008ff */
[----:B------:R-:W-:Y:S04]  /*6f70*/  STL.64 [R1+0x10], R28 ;  /* 0x0000101c01007387 */ /* 0x000fe80000100a00 */
[----:B------:R-:W-:Y:S04]  /*6f80*/  STL.64 [R1+0x18], R30 ;  /* 0x0000181e01007387 */ /* 0x000fe80000100a00 */
[----:B------:R-:W-:Y:S04]  /*6f90*/  STL.64 [R1+0x20], R32 ;  /* 0x0000202001007387 */ /* 0x000fe80000100a00 */
[----:B------:R-:W-:Y:S04]  /*6fa0*/  STL.64 [R1+0x28], R34 ;  /* 0x0000282201007387 */ /* 0x000fe80000100a00 */
[----:B------:R-:W-:Y:S04]  /*6fb0*/  STL.64 [R1+0x30], R36 ;  /* 0x0000302401007387 */ /* 0x000fe80000100a00 */
[----:B------:R-:W-:Y:S01]  /*6fc0*/  STL.64 [R1+0x38], R38 ;  /* 0x0000382601007387 */ /* 0x000fe20000100a00 */
[----:B------:R-:W-:-:S02]  /*6fd0*/  WARPGROUP.DEPBAR.LE gsb0, 0x0 ;  /* 0x00008000000079c5 */ /* 0x000fc40000010000 */
[----:B------:R-:W-:Y:S01]  /*6fe0*/  WARPGROUP.ARRIVE ;  /* 0x00000000000079c5 */ /* 0x000fe20000000000 */
[----:B------:R0:W-:Y:S04]  /*6ff0*/  STL.64 [R1+0xc08], R182 ;  /* 0x000c08b601007387 */ /* 0x0001e80000100a00 */
[----:B------:R1:W-:Y:S01]  /*7000*/  STL.64 [R1+0xc00], R180 ;  /* 0x000c00b401007387 */ /* 0x0003e20000100a00 */
[----:B------:R-:W-:Y:S03]  /*7010*/  QGMMA.64x32x32.F32.E4M3.E4M3 R104, gdesc[UR24], RZ, !UPT, gsb0 ;  /* 0x00600000186879f3 */ /* 0x000fe6000c0008ff */
[----:B------:R2:W-:Y:S01]  /*7020*/  STL.64 [R1+0xbf8], R178 ;  /* 0x000bf8b201007387 */ /* 0x0005e20000100a00 */
[----:B0-----:R-:W-:-:S03]  /*7030*/  IMAD.MOV.U32 R182, RZ, RZ, R90 ;  /* 0x000000ffffb67224 */ /* 0x001fc600078e005a */
[----:B------:R0:W-:Y:S01]  /*7040*/  STL.64 [R1+0xbf0], R176 ;  /* 0x000bf0b001007387 */ /* 0x0001e20000100a00 */
[----:B------:R-:W-:Y:S02]  /*7050*/  IMAD.MOV.U32 R183, RZ, RZ, R89 ;  /* 0x000000ffffb77224 */ /* 0x000fe400078e0059 */
[----:B-1----:R-:W-:Y:S01]  /*7060*/  IMAD.MOV.U32 R180, RZ, RZ, R92 ;  /* 0x000000ffffb47224 */ /* 0x002fe200078e005c */
[----:B------:R1:W-:Y:S01]  /*7070*/  STL.64 [R1+0xbe8], R174 ;  /* 0x000be8ae01007387 */ /* 0x0003e20000100a00 */
[----:B------:R-:W-:Y:S02]  /*7080*/  IMAD.MOV.U32 R181, RZ, RZ, R91 ;  /* 0x000000ffffb57224 */ /* 0x000fe400078e005b */
[----:B--2---:R-:W-:Y:S01]  /*7090*/  IMAD.MOV.U32 R179, RZ, RZ, R93 ;  /* 0x000000ffffb37224 */ /* 0x004fe200078e005d */
[----:B------:R2:W-:Y:S01]  /*70a0*/  STL.64 [R1+0xbe0], R172 ;  /* 0x000be0ac01007387 */ /* 0x0005e20000100a00 */
[----:B------:R-:W-:-:S03]  /*70b0*/  IMAD.MOV.U32 R178, RZ, RZ, R88 ;  /* 0x000000ffffb27224 */ /* 0x000fc600078e0058 */
[----:B------:R3:W-:Y:S01]  /*70c0*/  STL.64 [R1+0xbd8], R170 ;  /* 0x000bd8aa01007387 */ /* 0x0007e20000100a00 */
[----:B0-----:R-:W-:Y:S02]  /*70d0*/  IMAD.MOV.U32 R176, RZ, RZ, R183 ;  /* 0x000000ffffb07224 */ /* 0x001fe400078e00b7 */
[----:B------:R-:W-:Y:S01]  /*70e0*/  IMAD.MOV.U32 R177, RZ, RZ, R8 ;  /* 0x000000ffffb17224 */ /* 0x000fe200078e0008 */
[----:B------:R0:W-:Y:S01]  /*70f0*/  STL.64 [R1+0xbd0], R168 ;  /* 0x000bd0a801007387 */ /* 0x0001e20000100a00 */
[----:B-1----:R-:W-:Y:S02]  /*7100*/  IMAD.MOV.U32 R174, RZ, RZ, R181 ;  /* 0x000000ffffae7224 */ /* 0x002fe400078e00b5 */
[----:B------:R-:W-:Y:S01]  /*7110*/  IMAD.MOV.U32 R175, RZ, RZ, R182 ;  /* 0x000000ffffaf7224 */ /* 0x000fe200078e00b6 */
[----:B------:R-:W-:Y:S01]  /*7120*/  STL [R1+0x494], RZ ;  /* 0x000494ff01007387 */ /* 0x000fe20000100800 */
[----:B--2---:R-:W-:Y:S02]  /*7130*/  IMAD.MOV.U32 R172, RZ, RZ, R179 ;  /* 0x000000ffffac7224 */ /* 0x004fe400078e00b3 */
[----:B------:R-:W-:-:S02]  /*7140*/  IMAD.MOV.U32 R173, RZ, RZ, R180 ;  /* 0x000000ffffad7224 */ /* 0x000fc400078e00b4 */
[----:B---3--:R-:W-:Y:S02]  /*7150*/  IMAD.MOV.U32 R171, RZ, RZ, R178 ;  /* 0x000000ffffab7224 */ /* 0x008fe400078e00b2 */
[----:B------:R-:W-:Y:S02]  /*7160*/  IMAD.MOV.U32 R178, RZ, RZ, R7 ;  /* 0x000000ffffb27224 */ /* 0x000fe400078e0007 */
[----:B------:R-:W-:Y:S02]  /*7170*/  IMAD.MOV.U32 R179, RZ, RZ, R6 ;  /* 0x000000ffffb37224 */ /* 0x000fe400078e0006 */
[----:B------:R-:W-:Y:S02]  /*7180*/  IMAD.MOV.U32 R180, RZ, RZ, R5 ;  /* 0x000000ffffb47224 */ /* 0x000fe400078e0005 */
[----:B------:R-:W-:Y:S02]  /*7190*/  IMAD.MOV.U32 R181, RZ, RZ, R4 ;  /* 0x000000ffffb57224 */ /* 0x000fe400078e0004 */
[----:B------:R-:W-:-:S02]  /*71a0*/  IMAD.MOV.U32 R182, RZ, RZ, R3 ;  /* 0x000000ffffb67224 */ /* 0x000fc400078e0003 */
[----:B------:R-:W-:Y:S02]  /*71b0*/  IMAD.MOV.U32 R183, RZ, RZ, R2 ;  /* 0x000000ffffb77224 */ /* 0x000fe400078e0002 */
[----:B------:R-:W-:Y:S02]  /*71c0*/  IMAD.MOV.U32 R170, RZ, RZ, R0 ;  /* 0x000000ffffaa7224 */ /* 0x000fe400078e0000 */
[----:B0-----:R-:W-:Y:S02]  /*71d0*/  IMAD.MOV.U32 R169, RZ, RZ, R12 ;  /* 0x000000ffffa97224 */ /* 0x001fe400078e000c */
[----:B------:R-:W-:Y:S01]  /*71e0*/  IMAD.MOV.U32 R168, RZ, RZ, R13 ;  /* 0x000000ffffa87224 */ /* 0x000fe200078e000d */
[----:B------:R-:W-:Y:S02]  /*71f0*/  WARPGROUP.DEPBAR.LE gsb0, 0x0 ;  /* 0x00008000000079c5 */ /* 0x000fe40000010000 */
[----:B------:R-:W-:Y:S01]  /*7200*/  WARPGROUP.ARRIVE ;  /* 0x00000000000079c5 */ /* 0x000fe20000000000 */
[----:B------:R-:W-:Y:S04]  /*7210*/  STL [R1+0xbac], R104 ;  /* 0x000bac6801007387 */ /* 0x000fe80000100800 */
[----:B------:R-:W-:Y:S01]  /*7220*/  STL [R1+0xba8], R105 ;  /* 0x000ba86901007387 */ /* 0x000fe20000100800 */
        /* <DEDUP_REMOVED lines=9> */
[----:B------:R-:W-:Y:S01]  /*72c0*/  STL [R1+0xba4], R106 ;  /* 0x000ba46a01007387 */ /* 0x000fe20000100800 */
[----:B------:R-:W-:Y:S01]  /*72d0*/  UMOV UR36, UR28 ;  /* 0x0000001c00247c82 */ /* 0x000fe20008000000 */
[----:B------:R-:W-:Y:S01]  /*72e0*/  UMOV UR37, UR29 ;  /* 0x0000001d00257c82 */ /* 0x000fe20008000000 */
[----:B------:R-:W-:Y:S01]  /*72f0*/  UMOV UR32, UR28 ;  /* 0x0000001c00207c82 */ /* 0x000fe20008000000 */
[----:B------:R-:W-:Y:S01]  /*7300*/  STL [R1+0xba0], R107 ;  /* 0x000ba06b01007387 */ /* 0x000fe20000100800 */
[----:B------:R-:W-:Y:S01]  /*7310*/  UMOV UR33, UR29 ;  /* 0x0000001d00217c82 */ /* 0x000fe20008000000 */
[----:B------:R-:W-:Y:S01]  /*7320*/  UMOV UR12, UR28 ;  /* 0x0000001c000c7c82 */ /* 0x000fe20008000000 */
[----:B------:R-:W-:Y:S01]  /*7330*/  UMOV UR13, UR29 ;  /* 0x0000001d000d7c82 */ /* 0x000fe20008000000 */
        /* <DEDUP_REMOVED lines=10> */
[----:B------:R-:W-:Y:S01]  /*73e0*/  STL [R1+0xb74], R118 ;  /* 0x000b747601007387 */ /* 0x000fe20000100800 */
[----:B------:R-:W-:-:S02]  /*73f0*/  WARPGROUP.DEPBAR.LE gsb0, 0x0 ;  /* 0x00008000000079c5 */ /* 0x000fc40000010000 */
[----:B------:R-:W-:Y:S01]  /*7400*/  WARPGROUP.ARRIVE ;  /* 0x00000000000079c5 */ /* 0x000fe20000000000 */
[----:B------:R-:W-:Y:S04]  /*7410*/  STL [R1+0xb70], R119 ;  /* 0x000b707701007387 */ /* 0x000fe80000100800 */
[----:B------:R-:W-:Y:S01]  /*7420*/  STL [R1+0x490], RZ ;  /* 0x000490ff01007387 */ /* 0x000fe20000100800 */
        /* <DEDUP_REMOVED lines=10> */
[----:B------:R-:W-:Y:S04]  /*74d0*/  STL.64 [R1+0xc48], R46 ;  /* 0x000c482e01007387 */ /* 0x000fe80000100a00 */
[----:B------:R-:W-:Y:S04]  /*74e0*/  STL.64 [R1+0xc40], R44 ;  /* 0x000c402c01007387 */ /* 0x000fe80000100a00 */
[----:B------:R-:W-:Y:S04]  /*74f0*/  STL.64 [R1+0xc38], R42 ;  /* 0x000c382a01007387 */ /* 0x000fe80000100a00 */
[----:B------:R-:W-:Y:S01]  /*7500*/  STL.64 [R1+0xc30], R40 ;  /* 0x000c302801007387 */ /* 0x000fe20000100a00 */
[----:B------:R-:W-:-:S02]  /*7510*/  WARPGROUP.DEPBAR.LE gsb0, 0x0 ;  /* 0x00008000000079c5 */ /* 0x000fc40000010000 */
[----:B------:R-:W-:Y:S01]  /*7520*/  WARPGROUP.ARRIVE ;  /* 0x00000000000079c5 */ /* 0x000fe20000000000 */
[----:B------:R-:W-:Y:S04]  /*7530*/  STL.64 [R1+0xc28], R38 ;  /* 0x000c282601007387 */ /* 0x000fe80000100a00 */
[----:B------:R-:W-:Y:S01]  /*7540*/  STL.64 [R1+0xc20], R36 ;  /* 0x000c202401007387 */ /* 0x000fe20000100a00 */
[----:B------:R-:W-:Y:S03]  /*7550*/  QGMMA.64x32x32.F32.E4M3.E4M3 R88, gdesc[UR24], RZ, !UPT, gsb0 ;  /* 0x00600000185879f3 */ /* 0x000fe6000c0008ff */
[----:B------:R-:W-:Y:S04]  /*7560*/  STL.64 [R1+0xc18], R34 ;  /* 0x000c182201007387 */ /* 0x000fe80000100a00 */
[----:B------:R-:W-:Y:S04]  /*7570*/  STL.64 [R1+0xc10], R32 ;  /* 0x000c102001007387 */ /* 0x000fe80000100a00 */
[----:B------:R-:W-:Y:S01]  /*7580*/  STL [R1+0x488], RZ ;  /* 0x000488ff01007387 */ /* 0x000fe20000100800 */
[----:B------:R-:W-:-:S02]  /*7590*/  WARPGROUP.DEPBAR.LE gsb0, 0x0 ;  /* 0x00008000000079c5 */ /* 0x000fc40000010000 */
        /* <DEDUP_REMOVED lines=9> */
[----:B------:R-:W-:Y:S04]  /*7630*/  STL.64 [R1+0xc50], R88 ;  /* 0x000c505801007387 */ /* 0x000fe80000100a00 */
[----:B------:R-:W-:Y:S01]  /*7640*/  STL [R1+0x484], RZ ;  /* 0x000484ff01007387 */ /* 0x000fe20000100800 */
[----:B------:R-:W-:-:S02]  /*7650*/  WARPGROUP.DEPBAR.LE gsb0, 0x0 ;  /* 0x00008000000079c5 */ /* 0x000fc40000010000 */
[----:B------:R-:W-:Y:S01]  /*7660*/  WARPGROUP.ARRIVE ;  /* 0x00000000000079c5 */ /* 0x000fe20000000000 */
[----:B------:R-:W-:Y:S04]  /*7670*/  STL.64 [R1+0xcc8], R166 ;  /* 0x000cc8a601007387 */ /* 0x000fe80000100a00 */
[----:B------:R0:W-:Y:S01]  /*7680*/  STL.64 [R1+0xcc0], R164 ;  /* 0x000cc0a401007387 */ /* 0x0001e20000100a00 */
[----:B------:R-:W-:Y:S01]  /*7690*/  QGMMA.64x32x32.F32.E4M3.E4M3 R216, gdesc[UR16], RZ, !UPT, gsb0 ;  /* 0x0060000010d879f3 */ /* 0x000fe2000c0008ff */
[----:B------:R-:W-:Y:S02]  /*76a0*/  UIADD3 UR16, UR49, 0x2, URZ ;  /* 0x0000000231107890 */ /* 0x000fe4000fffe03f */
[----:B------:R1:W-:Y:S01]  /*76b0*/  STL.64 [R1+0xcb8], R162 ;  /* 0x000cb8a201007387 */ /* 0x0003e20000100a00 */
[----:B------:R-:W-:-:S03]  /*76c0*/  UIADD3 UR18, UR50, 0x2, URZ ;  /* 0x0000000232127890 */ /* 0x000fc6000fffe03f */
[----:B------:R2:W-:Y:S04]  /*76d0*/  STL.64 [R1+0xcb0], R160 ;  /* 0x000cb0a001007387 */ /* 0x0005e80000100a00 */
[----:B------:R3:W-:Y:S01]  /*76e0*/  STL.64 [R1+0xca8], R158 ;  /* 0x000ca89e01007387 */ /* 0x0007e20000100a00 */
[----:B0-----:R-:W-:Y:S02]  /*76f0*/  IMAD.MOV.U32 R164, RZ, RZ, R182 ;  /* 0x000000ffffa47224 */ /* 0x001fe400078e00b6 */
[----:B------:R-:W-:Y:S01]  /*7700*/  IMAD.MOV.U32 R165, RZ, RZ, R183 ;  /* 0x000000ffffa57224 */ /* 0x000fe200078e00b7 */
[----:B------:R0:W-:Y:S01]  /*7710*/  STL.64 [R1+0xca0], R156 ;  /* 0x000ca09c01007387 */ /* 0x0001e20000100a00 */
[----:B-1----:R-:W-:Y:S02]  /*7720*/  IMAD.MOV.U32 R162, RZ, RZ, R180 ;  /* 0x000000ffffa27224 */ /* 0x002fe400078e00b4 */
[----:B------:R-:W-:Y:S01]  /*7730*/  IMAD.MOV.U32 R163, RZ, RZ, R181 ;  /* 0x000000ffffa37224 */ /* 0x000fe200078e00b5 */
[----:B------:R1:W-:Y:S01]  /*7740*/  STL.64 [R1+0xc98], R154 ;  /* 0x000c989a01007387 */ /* 0x0003e20000100a00 */
[----:B--2---:R-:W-:-:S02]  /*7750*/  IMAD.MOV.U32 R160, RZ, RZ, R178 ;  /* 0x000000ffffa07224 */ /* 0x004fc400078e00b2 */
[----:B------:R-:W-:Y:S01]  /*7760*/  IMAD.MOV.U32 R161, RZ, RZ, R179 ;  /* 0x000000ffffa17224 */ /* 0x000fe200078e00b3 */
[----:B------:R2:W-:Y:S01]  /*7770*/  STL.64 [R1+0xc90], R152 ;  /* 0x000c909801007387 */ /* 0x0005e20000100a00 */
[----:B---3--:R-:W-:Y:S02]  /*7780*/  IMAD.MOV.U32 R158, RZ, RZ, R176 ;  /* 0x000000ffff9e7224 */ /* 0x008fe400078e00b0 */
[----:B------:R-:W-:Y:S02]  /*7790*/  IMAD.MOV.U32 R159, RZ, RZ, R177 ;  /* 0x000000ffff9f7224 */ /* 0x000fe400078e00b1 */
[----:B0-----:R-:W-:Y:S02]  /*77a0*/  IMAD.MOV.U32 R156, RZ, RZ, R174 ;  /* 0x000000ffff9c7224 */ /* 0x001fe400078e00ae */
[----:B------:R-:W-:Y:S02]  /*77b0*/  IMAD.MOV.U32 R157, RZ, RZ, R175 ;  /* 0x000000ffff9d7224 */ /* 0x000fe400078e00af */
[----:B-1----:R-:W-:-:S02]  /*77c0*/  IMAD.MOV.U32 R154, RZ, RZ, R172 ;  /* 0x000000ffff9a7224 */ /* 0x002fc400078e00ac */
[----:B------:R-:W-:Y:S02]  /*77d0*/  IMAD.MOV.U32 R155, RZ, RZ, R173 ;  /* 0x000000ffff9b7224 */ /* 0x000fe400078e00ad */
[----:B--2---:R-:W-:Y:S01]  /*77e0*/  IMAD.MOV.U32 R153, RZ, RZ, R171 ;  /* 0x000000ffff997224 */ /* 0x004fe200078e00ab */
[----:B------:R-:W-:Y:S02]  /*77f0*/  WARPGROUP.DEPBAR.LE gsb0, 0x0 ;  /* 0x00008000000079c5 */ /* 0x000fe40000010000 */
[----:B------:R-:W-:Y:S01]  /*7800*/  STL.64 [R1+0xd08], R230 ;  /* 0x000d08e601007387 */ /* 0x000fe20000100a00 */
[----:B------:R-:W-:Y:S01]  /*7810*/  WARPGROUP.ARRIVE ;  /* 0x00000000000079c5 */ /* 0x000fe20000000000 */
[----:B------:R-:W-:Y:S02]  /*7820*/  IMAD.MOV.U32 R178, RZ, RZ, R208 ;  /* 0x000000ffffb27224 */ /* 0x000fe400078e00d0 */
[----:B------:R-:W-:Y:S01]  /*7830*/  STL.64 [R1+0xd00], R228 ;  /* 0x000d00e401007387 */ /* 0x000fe20000100a00 */
[----:B------:R-:W-:-:S02]  /*7840*/  IMAD.MOV.U32 R179, RZ, RZ, R209 ;  /* 0x000000ffffb37224 */ /* 0x000fc400078e00d1 */
[----:B------:R-:W-:Y:S01]  /*7850*/  QGMMA.64x32x32.F32.E4M3.E4M3 R32, gdesc[UR36], RZ, !UPT, gsb0 ;  /* 0x00600000242079f3 */ /* 0x000fe2000c0008ff */
[----:B------:R-:W-:Y:S01]  /*7860*/  STL.64 [R1+0xcf8], R226 ;  /* 0x000cf8e201007387 */ /* 0x000fe20000100a00 */
[----:B------:R-:W-:Y:S02]  /*7870*/  IMAD.MOV.U32 R180, RZ, RZ, R210 ;  /* 0x000000ffffb47224 */ /* 0x000fe400078e00d2 */
[----:B------:R-:W-:Y:S01]  /*7880*/  IMAD.MOV.U32 R181, RZ, RZ, R211 ;  /* 0x000000ffffb57224 */ /* 0x000fe200078e00d3 */
[----:B------:R-:W-:Y:S01]  /*7890*/  STL.64 [R1+0xcf0], R224 ;  /* 0x000cf0e001007387 */ /* 0x000fe20000100a00 */
[----:B------:R-:W-:Y:S02]  /*78a0*/  IMAD.MOV.U32 R182, RZ, RZ, R212 ;  /* 0x000000ffffb67224 */ /* 0x000fe400078e00d4 */
[----:B------:R-:W-:Y:S01]  /*78b0*/  IMAD.MOV.U32 R152, RZ, RZ, R170 ;  /* 0x000000ffff987224 */ /* 0x000fe200078e00aa */
[----:B------:R-:W-:Y:S04]  /*78c0*/  STL.64 [R1+0xce8], R222 ;  /* 0x000ce8de01007387 */ /* 0x000fe80000100a00 */
[----:B------:R-:W-:Y:S04]  /*78d0*/  STL.64 [R1+0xce0], R220 ;  /* 0x000ce0dc01007387 */ /* 0x000fe80000100a00 */
[----:B------:R-:W-:Y:S04]  /*78e0*/  STL.64 [R1+0xcd8], R218 ;  /* 0x000cd8da01007387 */ /* 0x000fe80000100a00 */
[----:B------:R0:W-:Y:S04]  /*78f0*/  STL.64 [R1+0xcd0], R216 ;  /* 0x000cd0d801007387 */ /* 0x0001e80000100a00 */
[----:B------:R-:W-:Y:S04]  /*7900*/  STL [R1+0x480], RZ ;  /* 0x000480ff01007387 */ /* 0x000fe80000100800 */
[----:B------:R-:W-:Y:S04]  /*7910*/  STL [R1+0x47c], RZ ;  /* 0x00047cff01007387 */ /* 0x000fe80000100800 */
[----:B------:R-:W2:Y:S04]  /*7920*/  LDL.LU R166, [R1+0x2b8] ;  /* 0x0002b80001a67983 */ /* 0x000ea80000300800 */
[----:B------:R-:W2:Y:S04]  /*7930*/  LDL.LU R167, [R1+0x2bc] ;  /* 0x0002bc0001a77983 */ /* 0x000ea80000300800 */
[----:B0-----:R-:W3:Y:S04]  /*7940*/  LDL.LU R216, [R1+0x380] ;  /* 0x0003800001d87983 */ /* 0x001ee80000300800 */
[----:B------:R-:W3:Y:S04]  /*7950*/  LDL.LU R217, [R1+0x384] ;  /* 0x0003840001d97983 */ /* 0x000ee80000300800 */
[----:B------:R-:W3:Y:S04]  /*7960*/  LDL.LU R218, [R1+0x388] ;  /* 0x0003880001da7983 */ /* 0x000ee80000300800 */
[----:B------:R-:W3:Y:S04]  /*7970*/  LDL.LU R219, [R1+0x38c] ;  /* 0x00038c0001db7983 */ /* 0x000ee80000300800 */
[----:B------:R-:W3:Y:S01]  /*7980*/  LDL.LU R220, [R1+0x390] ;  /* 0x0003900001dc7983 */ /* 0x000ee20000300800 */
[----:B------:R-:W-:-:S03]  /*7990*/  WARPGROUP.DEPBAR.LE gsb0, 0x0 ;  /* 0x00008000000079c5 */ /* 0x000fc60000010000 */
[----:B------:R-:W3:Y:S01]  /*79a0*/  LDL.LU R221, [R1+0x394] ;  /* 0x0003940001dd7983 */ /* 0x000ee20000300800 */
[----:B------:R-:W-:Y:S02]  /*79b0*/  IMAD.MOV.U32 R112, RZ, RZ, R32 ;  /* 0x000000ffff707224 */ /* 0x000fe400078e0020 */
[----:B------:R-:W-:Y:S01]  /*79c0*/  IMAD.MOV.U32 R113, RZ, RZ, R33 ;  /* 0x000000ffff717224 */ /* 0x000fe200078e0021 */
[----:B------:R-:W3:Y:S01]  /*79d0*/  LDL.LU R222, [R1+0x398] ;  /* 0x0003980001de7983 */ /* 0x000ee20000300800 */
[----:B------:R-:W-:Y:S02]  /*79e0*/  IMAD.MOV.U32 R114, RZ, RZ, R34 ;  /* 0x000000ffff727224 */ /* 0x000fe400078e0022 */
[----:B------:R-:W-:Y:S01]  /*79f0*/  IMAD.MOV.U32 R115, RZ, RZ, R35 ;  /* 0x000000ffff737224 */ /* 0x000fe200078e0023 */
[----:B------:R-:W3:Y:S01]  /*7a00*/  LDL.LU R223, [R1+0x39c] ;  /* 0x00039c0001df7983 */ /* 0x000ee20000300800 */
[----:B------:R-:W-:Y:S02]  /*7a10*/  IMAD.MOV.U32 R116, RZ, RZ, R36 ;  /* 0x000000ffff747224 */ /* 0x000fe400078e0024 */
[----:B------:R-:W-:Y:S01]  /*7a20*/  IMAD.MOV.U32 R117, RZ, RZ, R37 ;  /* 0x000000ffff757224 */ /* 0x000fe200078e0025 */
[----:B------:R-:W3:Y:S01]  /*7a30*/  LDL.LU R224, [R1+0x3a0] ;  /* 0x0003a00001e07983 */ /* 0x000ee20000300800 */
[----:B------:R-:W-:-:S02]  /*7a40*/  IMAD.MOV.U32 R118, RZ, RZ, R38 ;  /* 0x000000ffff767224 */ /* 0x000fc400078e0026 */
        /* <DEDUP_REMOVED lines=14> */
[----:B------:R-:W-:-:S03]  /*7b30*/  WARPGROUP.ARRIVE ;  /* 0x00000000000079c5 */ /* 0x000fc60000000000 */
[----:B------:R-:W3:Y:S03]  /*7b40*/  LDL.LU R230, [R1+0x3b8] ;  /* 0x0003b80001e67983 */ /* 0x000ee60000300800 */
[----:B------:R-:W-:Y:S01]  /*7b50*/  QGMMA.64x32x32.F32.E4M3.E4M3 R32, gdesc[UR32], RZ, !UPT, gsb0 ;  /* 0x00600000202079f3 */ /* 0x000fe2000c0008ff */
[----:B------:R-:W3:Y:S02]  /*7b60*/  LDL.LU R231, [R1+0x3bc] ;  /* 0x0003bc0001e77983 */ /* 0x000ee40000300800 */
[----:B------:R-:W-:Y:S02]  /*7b70*/  WARPGROUP.DEPBAR.LE gsb0, 0x0 ;  /* 0x00008000000079c5 */ /* 0x000fe40000010000 */
[----:B------:R-:W-:Y:S01]  /*7b80*/  WARPGROUP.ARRIVE ;  /* 0x00000000000079c5 */ /* 0x000fe20000000000 */
[----:B------:R-:W-:Y:S02]  /*7b90*/  IMAD.MOV.U32 R50, RZ, RZ, R34 ;  /* 0x000000ffff327224 */ /* 0x000fe400078e0022 */
[----:B------:R-:W-:-:S02]  /*7ba0*/  IMAD.MOV.U32 R51, RZ, RZ, R35 ;  /* 0x000000ffff337224 */ /* 0x000fc400078e0023 */
[----:B------:R-:W-:Y:S01]  /*7bb0*/  IMAD.MOV.U32 R34, RZ, RZ, R235 ;  /* 0x000000ffff227224 */ /* 0x000fe200078e00eb */
[----:B------:R-:W-:Y:S01]  /*7bc0*/  QGMMA.64x32x32.F32.E4M3.E4M3 R88, gdesc[UR12], RZ, !UPT, gsb0 ;  /* 0x006000000c5879f3 */ /* 0x000fe2000c0008ff */
[----:B------:R-:W-:Y:S02]  /*7bd0*/  IMAD.MOV.U32 R52, RZ, RZ, R36 ;  /* 0x000000ffff347224 */ /* 0x000fe400078e0024 */
[----:B------:R-:W-:Y:S02]  /*7be0*/  IMAD.MOV.U32 R35, RZ, RZ, R234 ;  /* 0x000000ffff237224 */ /* 0x000fe400078e00ea */
[----:B------:R-:W-:Y:S02]  /*7bf0*/  IMAD.MOV.U32 R53, RZ, RZ, R37 ;  /* 0x000000ffff357224 */ /* 0x000fe400078e0025 */
[----:B------:R-:W-:Y:S02]  /*7c00*/  IMAD.MOV.U32 R36, RZ, RZ, R233 ;  /* 0x000000ffff247224 */ /* 0x000fe400078e00e9 */
[----:B------:R-:W-:-:S02]  /*7c10*/  IMAD.MOV.U32 R48, RZ, RZ, R32 ;  /* 0x000000ffff307224 */ /* 0x000fc400078e0020 */
[----:B------:R-:W-:Y:S01]  /*7c20*/  IMAD.MOV.U32 R54, RZ, RZ, R38 ;  /* 0x000000ffff367224 */ /* 0x000fe200078e0026 */
[----:B------:R-:W4:Y:S01]  /*7c30*/  LDL.LU R32, [R1+0x80] ;  /* 0x0000800001207983 */ /* 0x000f220000300800 */
[----:B------:R-:W-:Y:S02]  /*7c40*/  IMAD.MOV.U32 R37, RZ, RZ, R232 ;  /* 0x000000ffff257224 */ /* 0x000fe400078e00e8 */
[----:B------:R-:W-:Y:S02]  /*7c50*/  IMAD.MOV.U32 R49, RZ, RZ, R33 ;  /* 0x000000ffff317224 */ /* 0x000fe400078e0021 */
[----:B------:R-:W-:Y:S01]  /*7c60*/  IMAD.MOV.U32 R55, RZ, RZ, R39 ;  /* 0x000000ffff377224 */ /* 0x000fe200078e0027 */
[----:B------:R-:W4:Y:S01]  /*7c70*/  LDL.LU R33, [R1+0x84] ;  /* 0x0000840001217983 */ /* 0x000f220000300800 */
        /* <DEDUP_REMOVED lines=17> */
[----:B------:R-:W-:Y:S01]  /*7d90*/  IMAD.MOV.U32 R47, RZ, RZ, R14 ;  /* 0x000000ffff2f7224 */ /* 0x000fe200078e000e */
[----:B------:R-:W-:Y:S02]  /*7da0*/  WARPGROUP.DEPBAR.LE gsb0, 0x0 ;  /* 0x00008000000079c5 */ /* 0x000fe40000010000 */
[----:B------:R-:W-:Y:S02]  /*7db0*/  IMAD.MOV.U32 R235, RZ, RZ, R88 ;  /* 0x000000ffffeb7224 */ /* 0x000fe400078e0058 */
[----:B------:R-:W-:-:S02]  /*7dc0*/  IMAD.MOV.U32 R234, RZ, RZ, R89 ;  /* 0x000000ffffea7224 */ /* 0x000fc400078e0059 */
[----:B------:R-:W-:Y:S02]  /*7dd0*/  IMAD.MOV.U32 R88, RZ, RZ, R34 ;  /* 0x000000ffff587224 */ /* 0x000fe400078e0022 */
[----:B------:R-:W-:Y:S01]  /*7de0*/  IMAD.MOV.U32 R233, RZ, RZ, R90 ;  /* 0x000000ffffe97224 */ /* 0x000fe200078e005a */
[----:B------:R-:W4:Y:S01]  /*7df0*/  LDL.LU R34, [R1+0x88] ;  /* 0x0000880001227983 */ /* 0x000f220000300800 */
[----:B------:R-:W-:Y:S02]  /*7e00*/  IMAD.MOV.U32 R89, RZ, RZ, R35 ;  /* 0x000000ffff597224 */ /* 0x000fe400078e0023 */
[----:B------:R-:W-:Y:S01]  /*7e10*/  IMAD.MOV.U32 R232, RZ, RZ, R91 ;  /* 0x000000ffffe87224 */ /* 0x000fe200078e005b */
[----:B------:R-:W4:Y:S01]  /*7e20*/  LDL.LU R35, [R1+0x8c] ;  /* 0x00008c0001237983 */ /* 0x000f220000300800 */
[----:B------:R-:W-:Y:S02]  /*7e30*/  IMAD.MOV.U32 R90, RZ, RZ, R36 ;  /* 0x000000ffff5a7224 */ /* 0x000fe400078e0024 */
[----:B------:R-:W-:Y:S01]  /*7e40*/  IMAD.MOV.U32 R23, RZ, RZ, R92 ;  /* 0x000000ffff177224 */ /* 0x000fe200078e005c */
[----:B------:R-:W4:Y:S01]  /*7e50*/  LDL.LU R36, [R1+0x90] ;  /* 0x0000900001247983 */ /* 0x000f220000300800 */
[----:B------:R-:W-:-:S02]  /*7e60*/  IMAD.MOV.U32 R91, RZ, RZ, R37 ;  /* 0x000000ffff5b7224 */ /* 0x000fc400078e0025 */
        /* <DEDUP_REMOVED lines=44> */
[----:B------:R-:W-:Y:S01]  /*8130*/  IMAD.MOV.U32 R170, RZ, RZ, R214 ;  /* 0x000000ffffaa7224 */ /* 0x000fe200078e00d6 */
[----:B------:R-:W-:Y:S01]  /*8140*/  UMOV UR17, 0x80000020 ;  /* 0x8000002000117882 */ /* 0x000fe20000000000 */
[----:B------:R-:W-:Y:S01]  /*8150*/  UMOV UR19, 0x80000020 ;  /* 0x8000002000137882 */ /* 0x000fe20000000000 */
[----:B------:R-:W4:Y:S01]  /*8160*/  LDL.LU R205, [R1+0xdd4] ;  /* 0x000dd40001cd7983 */ /* 0x000f220000300800 */
[----:B------:R-:W-:Y:S01]  /*8170*/  UIADD3 UR34, UR50, 0x82, URZ ;  /* 0x0000008232227890 */ /* 0x000fe2000fffe03f */
[----:B------:R-:W-:-:S02]  /*8180*/  IMAD.MOV.U32 R13, RZ, RZ, R102 ;  /* 0x000000ffff0d7224 */ /* 0x000fc400078e0066 */
[----:B------:R-:W4:Y:S01]  /*8190*/  LDL.LU R206, [R1+0xdd0] ;  /* 0x000dd00001ce7983 */ /* 0x000f220000300800 */
[----:B------:R-:W-:Y:S01]  /*81a0*/  IMAD.MOV.U32 R169, RZ, RZ, R215 ;  /* 0x000000ffffa97224 */ /* 0x000fe200078e00d7 */
[----:B------:R-:W-:Y:S01]  /*81b0*/  UMOV UR32, UR16 ;  /* 0x0000001000207c82 */ /* 0x000fe20008000000 */
[----:B------:R-:W-:Y:S01]  /*81c0*/  UMOV UR33, UR17 ;  /* 0x0000001100217c82 */ /* 0x000fe20008000000 */
[----:B------:R-:W4:Y:S01]  /*81d0*/  LDL.LU R207, [R1+0xdcc] ;  /* 0x000dcc0001cf7983 */ /* 0x000f220000300800 */
[----:B------:R-:W-:Y:S01]  /*81e0*/  UMOV UR35, 0x80000020 ;  /* 0x8000002000237882 */ /* 0x000fe20000000000 */
[----:B------:R-:W-:Y:S02]  /*81f0*/  IMAD.MOV.U32 R102, RZ, RZ, R168 ;  /* 0x000000ffff667224 */ /* 0x000fe400078e00a8 */
[----:B------:R-:W4:Y:S04]  /*8200*/  LDL.LU R208, [R1+0xdc8] ;  /* 0x000dc80001d07983 */ /* 0x000f280000300800 */
[----:B------:R-:W4:Y:S04]  /*8210*/  LDL.LU R209, [R1+0xdc4] ;  /* 0x000dc40001d17983 */ /* 0x000f280000300800 */
[----:B------:R-:W4:Y:S04]  /*8220*/  LDL.LU R210, [R1+0xdc0] ;  /* 0x000dc00001d27983 */ /* 0x000f280000300800 */
[----:B------:R-:W4:Y:S04]  /*8230*/  LDL.LU R211, [R1+0xdbc] ;  /* 0x000dbc0001d37983 */ /* 0x000f280000300800 */
[----:B------:R-:W4:Y:S04]  /*8240*/  LDL.LU R212, [R1+0xdb8] ;  /* 0x000db80001d47983 */ /* 0x000f280000300800 */
[----:B------:R-:W4:Y:S04]  /*8250*/  LDL.LU R213, [R1+0xdb4] ;  /* 0x000db40001d57983 */ /* 0x000f280000300800 */
[----:B------:R-:W4:Y:S04]  /*8260*/  LDL.LU R214, [R1+0xdb0] ;  /* 0x000db00001d67983 */ /* 0x000f280000300800 */
[----:B------:R-:W4:Y:S01]  /*8270*/  LDL.LU R215, [R1+0xdac] ;  /* 0x000dac0001d77983 */ /* 0x000f220000300800 */
[----:B---3--:R-:W-:-:S06]  /*8280*/  WARPGROUP.ARRIVE ;  /* 0x00000000000079c5 */ /* 0x008fcc0000000000 */
[----:B------:R-:W-:Y:S03]  /*8290*/  QGMMA.64x32x32.F32.E4M3.E4M3 R216, gdesc[UR16], R216, gsb0 ;  /* 0x0060000010d879f3 */ /* 0x000fe600080008d8 */
[----:B------:R-:W-:Y:S02]  /*82a0*/  WARPGROUP.DEPBAR.LE gsb0, 0x0 ;  /* 0x00008000000079c5 */ /* 0x000fe40000010000 */
[----:B--2---:R-:W-:-:S06]  /*82b0*/  WARPGROUP.ARRIVE ;  /* 0x00000000000079c5 */ /* 0x004fcc0000000000 */
[----:B------:R-:W-:Y:S01]  /*82c0*/  QGMMA.64x32x32.F32.E4M3.E4M3 R152, gdesc[UR32], R152, gsb0 ;  /* 0x00600000209879f3 */ /* 0x000fe20008000898 */
[----:B------:R-:W-:Y:S01]  /*82d0*/  UIADD3 UR38, UR50, 0x102, URZ ;  /* 0x0000010232267890 */ /* 0x000fe2000fffe03f */
[----:B------:R-:W-:Y:S01]  /*82e0*/  UMOV UR36, UR16 ;  /* 0x0000001000247c82 */ /* 0x000fe20008000000 */
[----:B------:R-:W-:Y:S01]  /*82f0*/  UMOV UR37, UR17 ;  /* 0x0000001100257c82 */ /* 0x000fe20008000000 */
[----:B------:R-:W-:Y:S01]  /*8300*/  UMOV UR39, 0x80000020 ;  /* 0x8000002000277882 */ /* 0x000fe20000000000 */
[----:B------:R-:W-:Y:S02]  /*8310*/  WARPGROUP.DEPBAR.LE gsb0, 0x0 ;  /* 0x00008000000079c5 */ /* 0x000fe40000010000 */
[----:B------:R-:W-:-:S06]  /*8320*/  WARPGROUP.ARRIVE ;  /* 0x00000000000079c5 */ /* 0x000fcc0000000000 */
[----:B------:R-:W-:Y:S01]  /*8330*/  QGMMA.64x32x32.F32.E4M3.E4M3 R88, gdesc[UR36], R88, gsb0 ;  /* 0x00600000245879f3 */ /* 0x000fe20008000858 */
[----:B------:R-:W-:Y:S01]  /*8340*/  UIADD3 UR14, UR50, 0x182, URZ ;  /* 0x00000182320e7890 */ /* 0x000fe2000fffe03f */
[----:B------:R-:W-:Y:S01]  /*8350*/  UMOV UR12, UR16 ;  /* 0x00000010000c7c82 */ /* 0x000fe20008000000 */
[----:B------:R-:W-:Y:S01]  /*8360*/  UMOV UR13, UR17 ;  /* 0x00000011000d7c82 */ /* 0x000fe20008000000 */
[----:B------:R-:W-:Y:S01]  /*8370*/  UMOV UR15, 0x80000020 ;  /* 0x80000020000f7882 */ /* 0x000fe20000000000 */
[----:B------:R-:W-:Y:S02]  /*8380*/  WARPGROUP.DEPBAR.LE gsb0, 0x0 ;  /* 0x00008000000079c5 */ /* 0x000fe40000010000 */
[----:B----4-:R-:W-:-:S06]  /*8390*/  WARPGROUP.ARRIVE ;  /* 0x00000000000079c5 */ /* 0x010fcc0000000000 */
        /* <DEDUP_REMOVED lines=19> */
[----:B------:R-:W-:Y:S04]  /*84d0*/  STL.64 [R1+0x380], R216 ;  /* 0x000380d801007387 */ /* 0x000fe80000100a00 */
[----:B------:R-:W-:Y:S04]  /*84e0*/  STL.64 [R1+0x388], R218 ;  /* 0x000388da01007387 */ /* 0x000fe80000100a00 */
[----:B------:R-:W-:Y:S04]  /*84f0*/  STL.64 [R1+0x390], R220 ;  /* 0x000390dc01007387 */ /* 0x000fe80000100a00 */
[----:B------:R-:W-:Y:S04]  /*8500*/  STL.64 [R1+0x398], R222 ;  /* 0x000398de01007387 */ /* 0x000fe80000100a00 */
[----:B------:R-:W-:Y:S04]  /*8510*/  STL.64 [R1+0x3a0], R224 ;  /* 0x0003a0e001007387 */ /* 0x000fe80000100a00 */
[----:B------:R-:W-:Y:S04]  /*8520*/  STL.64 [R1+0x3a8], R226 ;  /* 0x0003a8e201007387 */ /* 0x000fe80000100a00 */
[----:B------:R-:W-:Y:S04]  /*8530*/  STL.64 [R1+0x3b0], R228 ;  /* 0x0003b0e401007387 */ /* 0x000fe80000100a00 */
[----:B------:R-:W-:Y:S01]  /*8540*/  STL.64 [R1+0x3b8], R230 ;  /* 0x0003b8e601007387 */ /* 0x000fe20000100a00 */
[----:B------:R-:W-:-:S02]  /*8550*/  WARPGROUP.DEPBAR.LE gsb0, 0x0 ;  /* 0x00008000000079c5 */ /* 0x000fc40000010000 */
[----:B------:R-:W-:-:S06]  /*8560*/  WARPGROUP.ARRIVE ;  /* 0x00000000000079c5 */ /* 0x000fcc0000000000 */
[----:B------:R-:W-:Y:S01]  /*8570*/  QGMMA.64x32x32.F32.E4M3.E4M3 R72, gdesc[UR24], R72, gsb0 ;  /* 0x00600000184879f3 */ /* 0x000fe20008000848 */
[----:B------:R-:W-:Y:S04]  /*8580*/  STL.64 [R1+0x280], R152 ;  /* 0x0002809801007387 */ /* 0x000fe80000100a00 */
        /* <DEDUP_REMOVED lines=36> */
[----:B------:R-:W-:-:S03]  /*87d0*/  WARPGROUP.DEPBAR.LE gsb0, 0x0 ;  /* 0x00008000000079c5 */ /* 0x000fc60000010000 */
[----:B------:R-:W-:Y:S04]  /*87e0*/  STL.64 [R1+0xae0], R140 ;  /* 0x000ae08c01007387 */ /* 0x000fe80000100a00 */
[----:B------:R-:W-:Y:S04]  /*87f0*/  STL.64 [R1+0xad8], R138 ;  /* 0x000ad88a01007387 */ /* 0x000fe80000100a00 */
[----:B------:R0:W-:Y:S04]  /*8800*/  STL.64 [R1+0xad0], R136 ;  /* 0x000ad08801007387 */ /* 0x0001e80000100a00 */
[----:B------:R-:W-:Y:S04]  /*8810*/  STL.64 [R1+0xb48], R86 ;  /* 0x000b485601007387 */ /* 0x000fe80000100a00 */
[----:B------:R-:W-:Y:S04]  /*8820*/  STL.64 [R1+0xb40], R84 ;  /* 0x000b405401007387 */ /* 0x000fe80000100a00 */
[----:B------:R-:W-:Y:S04]  /*8830*/  STL.64 [R1+0xb38], R82 ;  /* 0x000b385201007387 */ /* 0x000fe80000100a00 */
[----:B------:R-:W-:Y:S04]  /*8840*/  STL.64 [R1+0xb30], R80 ;  /* 0x000b305001007387 */ /* 0x000fe80000100a00 */
[----:B------:R-:W-:Y:S04]  /*8850*/  STL.64 [R1+0xb28], R78 ;  /* 0x000b284e01007387 */ /* 0x000fe80000100a00 */
[----:B------:R-:W-:Y:S04]  /*8860*/  STL.64 [R1+0xb20], R76 ;  /* 0x000b204c01007387 */ /* 0x000fe80000100a00 */
[----:B------:R-:W-:Y:S01]  /*8870*/  STL.64 [R1+0xb18], R74 ;  /* 0x000b184a01007387 */ /* 0x000fe20000100a00 */
[----:B0-----:R-:W-:-:S03]  /*8880*/  IMAD.MOV.U32 R136, RZ, RZ, R198 ;  /* 0x000000ffff887224 */ /* 0x001fc600078e00c6 */
[----:B------:R0:W-:Y:S01]  /*8890*/  STL.64 [R1+0xb10], R72 ;  /* 0x000b104801007387 */ /* 0x0001e20000100a00 */
[----:B------:R-:W-:-:S03]  /*88a0*/  IMAD.MOV.U32 R137, RZ, RZ, R197 ;  /* 0x000000ffff897224 */ /* 0x000fc600078e00c5 */
[----:B------:R-:W-:Y:S01]  /*88b0*/  STL [R1+0x478], RZ ;  /* 0x000478ff01007387 */ /* 0x000fe20000100800 */
[----:B------:R-:W-:-:S03]  /*88c0*/  IMAD.MOV.U32 R138, RZ, RZ, R196 ;  /* 0x000000ffff8a7224 */ /* 0x000fc600078e00c4 */
[----:B------:R-:W-:Y:S01]  /*88d0*/  STL [R1+0x474], RZ ;  /* 0x000474ff01007387 */ /* 0x000fe20000100800 */
[----:B------:R-:W-:-:S03]  /*88e0*/  IMAD.MOV.U32 R139, RZ, RZ, R195 ;  /* 0x000000ffff8b7224 */ /* 0x000fc600078e00c3 */
[----:B------:R-:W-:Y:S01]  /*88f0*/  STL [R1+0x470], RZ ;  /* 0x000470ff01007387 */ /* 0x000fe20000100800 */
[----:B------:R-:W-:-:S03]  /*8900*/  IMAD.MOV.U32 R140, RZ, RZ, R194 ;  /* 0x000000ffff8c7224 */ /* 0x000fc600078e00c2 */
[----:B------:R-:W2:Y:S01]  /*8910*/  LDL.LU R198, [R1+0xda8] ;  /* 0x000da80001c67983 */ /* 0x000ea20000300800 */
[----:B------:R-:W-:-:S03]  /*8920*/  IMAD.MOV.U32 R141, RZ, RZ, R193 ;  /* 0x000000ffff8d7224 */ /* 0x000fc600078e00c1 */
[----:B------:R-:W3:Y:S01]  /*8930*/  LDL.LU R197, [R1+0xda4] ;  /* 0x000da40001c57983 */ /* 0x000ee20000300800 */
[----:B------:R-:W-:-:S03]  /*8940*/  IMAD.MOV.U32 R142, RZ, RZ, R192 ;  /* 0x000000ffff8e7224 */ /* 0x000fc600078e00c0 */
[----:B------:R-:W4:Y:S01]  /*8950*/  LDL.LU R196, [R1+0xda0] ;  /* 0x000da00001c47983 */ /* 0x000f220000300800 */
        /* <DEDUP_REMOVED lines=13> */
[----:B------:R-:W2:Y:S04]  /*8a30*/  LDL.LU R189, [R1+0xd84] ;  /* 0x000d840001bd7983 */ /* 0x000ea80000300800 */
[----:B------:R-:W3:Y:S04]  /*8a40*/  LDL.LU R188, [R1+0xd80] ;  /* 0x000d800001bc7983 */ /* 0x000ee80000300800 */
[----:B------:R-:W0:Y:S04]  /*8a50*/  LDL.LU R187, [R1+0xd7c] ;  /* 0x000d7c0001bb7983 */ /* 0x000e280000300800 */
[----:B------:R-:W4:Y:S04]  /*8a60*/  LDL.LU R184, [R1+0xd78] ;  /* 0x000d780001b87983 */ /* 0x000f280000300800 */
[----:B------:R-:W2:Y:S01]  /*8a70*/  LDL.LU R185, [R1+0xd74] ;  /* 0x000d740001b97983 */ /* 0x000ea20000300800 */
        /* <DEDUP_REMOVED lines=14> */
[----:B------:R-:W3:Y:S01]  /*8b60*/  LDL.LU R186, [R1+0xd70] ;  /* 0x000d700001ba7983 */ /* 0x000ee20000300800 */
[----:B------:R-:W-:Y:S02]  /*8b70*/  IMAD.MOV.U32 R180, RZ, RZ, R182 ;  /* 0x000000ffffb47224 */ /* 0x000fe400078e00b6 */
[----:B------:R-:W-:Y:S02]  /*8b80*/  IMAD.MOV.U32 R181, RZ, RZ, R183 ;  /* 0x000000ffffb57224 */ /* 0x000fe400078e00b7 */
[----:B----4-:R-:W-:Y:S02]  /*8b90*/  IMAD.MOV.U32 R183, RZ, RZ, R184 ;  /* 0x000000ffffb77224 */ /* 0x010fe400078e00b8 */
[----:B--2---:R-:W-:Y:S02]  /*8ba0*/  IMAD.MOV.U32 R182, RZ, RZ, R185 ;  /* 0x000000ffffb67224 */ /* 0x004fe400078e00b9 */
[----:B------:R-:W2:Y:S04]  /*8bb0*/  LDL.LU R185, [R1+0xd6c] ;  /* 0x000d6c0001b97983 */ /* 0x000ea80000300800 */
[----:B------:R-:W4:Y:S04]  /*8bc0*/  LDL.LU R184, [R1+0xd68] ;  /* 0x000d680001b87983 */ /* 0x000f280000300800 */
        /* <DEDUP_REMOVED lines=11> */
[----:B---3--:R-:W-:-:S03]  /*8c80*/  IMAD.MOV.U32 R47, RZ, RZ, R186 ;  /* 0x000000ffff2f7224 */ /* 0x008fc600078e00ba */
[----:B------:R-:W3:Y:S04]  /*8c90*/  LDL.LU R43, [R1+0x36c] ;  /* 0x00036c00012b7983 */ /* 0x000ee80000300800 */
[----:B------:R-:W3:Y:S01]  /*8ca0*/  LDL.LU R44, [R1+0x370] ;  /* 0x00037000012c7983 */ /* 0x000ee20000300800 */
[----:B--2---:R-:W-:Y:S02]  /*8cb0*/  IMAD.MOV.U32 R46, RZ, RZ, R185 ;  /* 0x000000ffff2e7224 */ /* 0x004fe400078e00b9 */
[----:B----4-:R-:W-:Y:S02]  /*8cc0*/  IMAD.MOV.U32 R45, RZ, RZ, R184 ;  /* 0x000000ffff2d7224 */ /* 0x010fe400078e00b8 */
[----:B------:R-:W2:Y:S04]  /*8cd0*/  LDL.LU R184, [R1+0xd64] ;  /* 0x000d640001b87983 */ /* 0x000ea80000300800 */
[----:B------:R-:W4:Y:S04]  /*8ce0*/  LDL.LU R185, [R1+0xd60] ;  /* 0x000d600001b97983 */ /* 0x000f280000300800 */
[----:B------:R-:W3:Y:S04]  /*8cf0*/  LDL.LU R186, [R1+0xd5c] ;  /* 0x000d5c0001ba7983 */ /* 0x000ee80000300800 */
        /* <DEDUP_REMOVED lines=12> */
[----:B------:R-:W3:Y:S01]  /*8dc0*/  LDL.LU R100, [R1+0x270] ;  /* 0x0002700001647983 */ /* 0x000ee20000300800 */
[----:B--2---:R-:W-:-:S02]  /*8dd0*/  IMAD.MOV.U32 R103, RZ, RZ, R184 ;  /* 0x000000ffff677224 */ /* 0x004fc400078e00b8 */
[----:B----4-:R-:W-:Y:S02]  /*8de0*/  IMAD.MOV.U32 R102, RZ, RZ, R185 ;  /* 0x000000ffff667224 */ /* 0x010fe400078e00b9 */
[----:B---3--:R-:W-:Y:S02]  /*8df0*/  IMAD.MOV.U32 R101, RZ, RZ, R186 ;  /* 0x000000ffff657224 */ /* 0x008fe400078e00ba */
[----:B------:R-:W2:Y:S04]  /*8e00*/  LDL.LU R186, [R1+0xd58] ;  /* 0x000d580001ba7983 */ /* 0x000ea80000300800 */
[----:B------:R-:W3:Y:S04]  /*8e10*/  LDL.LU R185, [R1+0xd54] ;  /* 0x000d540001b97983 */ /* 0x000ee80000300800 */
        /* <DEDUP_REMOVED lines=29> */
[----:B0-----:R-:W-:-:S03]  /*8ff0*/  IMAD.MOV.U32 R72, RZ, RZ, R187 ;  /* 0x000000ffff487224 */ /* 0x001fc600078e00bb */
[----:B------:R-:W4:Y:S01]  /*9000*/  LDL.LU R164, [R1+0x170] ;  /* 0x0001700001a47983 */ /* 0x000f220000300800 */
        /* <DEDUP_REMOVED lines=12> */
[----:B--2---:R-:W-:Y:S02]  /*90d0*/  IMAD.MOV.U32 R167, RZ, RZ, R186 ;  /* 0x000000ffffa77224 */ /* 0x004fe400078e00ba */
[----:B---3--:R-:W-:Y:S02]  /*90e0*/  IMAD.MOV.U32 R166, RZ, RZ, R185 ;  /* 0x000000ffffa67224 */ /* 0x008fe400078e00b9 */
[----:B----4-:R-:W-:Y:S02]  /*90f0*/  IMAD.MOV.U32 R165, RZ, RZ, R184 ;  /* 0x000000ffffa57224 */ /* 0x010fe400078e00b8 */
[----:B------:R-:W2:Y:S04]  /*9100*/  LDL.LU R184, [R1+0xd4c] ;  /* 0x000d4c0001b87983 */ /* 0x000ea80000300800 */
        /* <DEDUP_REMOVED lines=14> */
[----:B------:R-:W2:Y:S01]  /*91f0*/  LDL.LU R199, [R1+0xd10] ;  /* 0x000d100001c77983 */ /* 0x000ea20000300800 */
[----:B------:R-:W-:Y:S01]  /*9200*/  UIADD3 UR12, UR49, 0x202, URZ ;  /* 0x00000202310c7890 */ /* 0x000fe2000fffe03f */
[----:B------:R-:W-:Y:S01]  /*9210*/  WARPGROUP.ARRIVE ;  /* 0x00000000000079c5 */ /* 0x000fe20000000000 */
[----:B------:R-:W-:Y:S01]  /*9220*/  UMOV UR25, 0x80000020 ;  /* 0x8000002000197882 */ /* 0x000fe20000000000 */
[----:B------:R-:W3:Y:S04]  /*9230*/  LDL.LU.64 R200, [R1] ;  /* 0x0000000001c87983 */ /* 0x000ee80000300a00 */
[----:B------:R-:W-:Y:S01]  /*9240*/  UMOV UR24, UR12 ;  /* 0x0000000c00187c82 */ /* 0x000fe20008000000 */
[----:B------:R-:W-:Y:S01]  /*9250*/  UMOV UR21, UR25 ;  /* 0x0000001900157c82 */ /* 0x000fe20008000000 */
[----:B------:R-:W-:Y:S01]  /*9260*/  QGMMA.64x32x32.F32.E4M3.E4M3 R56, gdesc[UR24], R56, gsb0 ;  /* 0x00600000183879f3 */ /* 0x000fe20008000838 */
[----:B------:R-:W-:Y:S01]  /*9270*/  UMOV UR20, UR24 ;  /* 0x0000001800147c82 */ /* 0x000fe20008000000 */
[----:B------:R-:W-:Y:S01]  /*9280*/  UMOV UR29, UR25 ;  /* 0x00000019001d7c82 */ /* 0x000fe20008000000 */
[----:B------:R-:W-:Y:S01]  /*9290*/  UMOV UR13, UR25 ;  /* 0x00000019000d7c82 */ /* 0x000fe20008000000 */
[----:B------:R-:W-:Y:S01]  /*92a0*/  UMOV UR37, UR25 ;  /* 0x0000001900257c82 */ /* 0x000fe20008000000 */
[----:B------:R-:W-:Y:S01]  /*92b0*/  UMOV UR33, UR25 ;  /* 0x0000001900217c82 */ /* 0x000fe20008000000 */
[----:B------:R-:W3:Y:S01]  /*92c0*/  LDL.LU.64 R202, [R1+0x8] ;  /* 0x0000080001ca7983 */ /* 0x000ee20000300a00 */
[----:B------:R-:W-:Y:S01]  /*92d0*/  UMOV UR28, UR24 ;  /* 0x00000018001c7c82 */ /* 0x000fe20008000000 */
[----:B------:R-:W-:Y:S01]  /*92e0*/  UMOV UR12, UR24 ;  /* 0x00000018000c7c82 */ /* 0x000fe20008000000 */
[----:B------:R-:W-:Y:S01]  /*92f0*/  UMOV UR36, UR24 ;  /* 0x0000001800247c82 */ /* 0x000fe20008000000 */
[----:B------:R-:W-:Y:S01]  /*9300*/  UMOV UR32, UR24 ;  /* 0x0000001800207c82 */ /* 0x000fe20008000000 */
[----:B------:R-:W3:Y:S04]  /*9310*/  LDL.LU.64 R204, [R1+0x10] ;  /* 0x0000100001cc7983 */ /* 0x000ee80000300a00 */
[----:B------:R-:W3:Y:S04]  /*9320*/  LDL.LU.64 R206, [R1+0x18] ;  /* 0x0000180001ce7983 */ /* 0x000ee80000300a00 */
[----:B------:R-:W3:Y:S04]  /*9330*/  LDL.LU.64 R208, [R1+0x20] ;  /* 0x0000200001d07983 */ /* 0x000ee80000300a00 */
[----:B------:R-:W3:Y:S04]  /*9340*/  LDL.LU.64 R210, [R1+0x28] ;  /* 0x0000280001d27983 */ /* 0x000ee80000300a00 */
[----:B------:R-:W3:Y:S04]  /*9350*/  LDL.LU.64 R212, [R1+0x30] ;  /* 0x0000300001d47983 */ /* 0x000ee80000300a00 */
[----:B------:R-:W3:Y:S01]  /*9360*/  LDL.LU.64 R214, [R1+0x38] ;  /* 0x0000380001d67983 */ /* 0x000ee20000300a00 */
[----:B------:R-:W-:-:S02]  /*9370*/  WARPGROUP.DEPBAR.LE gsb0, 0x0 ;  /* 0x00008000000079c5 */ /* 0x000fc40000010000 */
[----:B------:R-:W-:-:S06]  /*9380*/  WARPGROUP.ARRIVE ;  /* 0x00000000000079c5 */ /* 0x000fcc0000000000 */
[----:B------:R-:W-:Y:S03]  /*9390*/  QGMMA.64x32x32.F32.E4M3.E4M3 R120, gdesc[UR20], R120, gsb0 ;  /* 0x00600000147879f3 */ /* 0x000fe60008000878 */
[----:B------:R-:W-:Y:S02]  /*93a0*/  WARPGROUP.DEPBAR.LE gsb0, 0x0 ;  /* 0x00008000000079c5 */ /* 0x000fe40000010000 */
[----:B--2---:R-:W-:-:S06]  /*93b0*/  WARPGROUP.ARRIVE ;  /* 0x00000000000079c5 */ /* 0x004fcc0000000000 */
[----:B------:R-:W-:Y:S03]  /*93c0*/  QGMMA.64x32x32.F32.E4M3.E4M3 R184, gdesc[UR28], R184, gsb0 ;  /* 0x006000001cb879f3 */ /* 0x000fe600080008b8 */
[----:B------:R-:W-:Y:S02]  /*93d0*/  WARPGROUP.DEPBAR.LE gsb0, 0x0 ;  /* 0x00008000000079c5 */ /* 0x000fe40000010000 */
[----:B------:R-:W-:-:S06]  /*93e0*/  WARPGROUP.ARRIVE ;  /* 0x00000000000079c5 */ /* 0x000fcc0000000000 */
[----:B------:R-:W-:Y:S03]  /*93f0*/  QGMMA.64x32x32.F32.E4M3.E4M3 R216, gdesc[UR12], R216, gsb0 ;  /* 0x006000000cd879f3 */ /* 0x000fe600080008d8 */
[----:B------:R-:W-:Y:S02]  /*9400*/  WARPGROUP.DEPBAR.LE gsb0, 0x0 ;  /* 0x00008000000079c5 */ /* 0x000fe40000010000 */
[----:B------:R-:W-:-:S06]  /*9410*/  WARPGROUP.ARRIVE ;  /* 0x00000000000079c5 */ /* 0x000fcc0000000000 */
[----:B------:R-:W-:Y:S03]  /*9420*/  QGMMA.64x32x32.F32.E4M3.E4M3 R152, gdesc[UR36], R152, gsb0 ;  /* 0x00600000249879f3 */ /* 0x000fe60008000898 */
[----:B------:R-:W-:Y:S02]  /*9430*/  WARPGROUP.DEPBAR.LE gsb0, 0x0 ;  /* 0x00008000000079c5 */ /* 0x000fe40000010000 */
[----:B------:R-:W-:-:S06]  /*9440*/  WARPGROUP.ARRIVE ;  /* 0x00000000000079c5 */ /* 0x000fcc0000000000 */
[----:B------:R-:W-:Y:S01]  /*9450*/  QGMMA.64x32x32.F32.E4M3.E4M3 R88, gdesc[UR32], R88, gsb0 ;  /* 0x00600000205879f3 */ /* 0x000fe20008000858 */
[----:B------:R-:W-:Y:S01]  /*9460*/  UMOV UR16, UR24 ;  /* 0x0000001800107c82 */ /* 0x000fe20008000000 */
[----:B------:R-:W-:Y:S01]  /*9470*/  UMOV UR17, UR25 ;  /* 0x0000001900117c82 */ /* 0x000fe20008000000 */
[----:B------:R-:W-:Y:S02]  /*9480*/  WARPGROUP.DEPBAR.LE gsb0, 0x0 ;  /* 0x00008000000079c5 */ /* 0x000fe40000010000 */
[----:B------:R-:W-:-:S06]  /*9490*/  WARPGROUP.ARRIVE ;  /* 0x00000000000079c5 */ /* 0x000fcc0000000000 */
[----:B------:R-:W-:Y:S01]  /*94a0*/  QGMMA.64x32x32.F32.E4M3.E4M3 R32, gdesc[UR16], R32, gsb0 ;  /* 0x00600000102079f3 */ /* 0x000fe20008000820 */
[----:B------:R-:W-:Y:S01]  /*94b0*/  UIADD3 UR12, UR49, 0x402, URZ ;  /* 0x00000402310c7890 */ /* 0x000fe2000fffe03f */
[----:B------:R-:W-:-:S06]  /*94c0*/  UMOV UR17, 0x80000020 ;  /* 0x8000002000117882 */ /* 0x000fcc0000000000 */
[----:B------:R-:W-:Y:S01]  /*94d0*/  UMOV UR16, UR12 ;  /* 0x0000000c00107c82 */ /* 0x000fe20008000000 */
[----:B------:R-:W-:Y:S02]  /*94e0*/  WARPGROUP.DEPBAR.LE gsb0, 0x0 ;  /* 0x00008000000079c5 */ /* 0x000fe40000010000 */
[----:B------:R-:W-:-:S06]  /*94f0*/  WARPGROUP.ARRIVE ;  /* 0x00000000000079c5 */ /* 0x000fcc0000000000 */
[----:B------:R-:W-:Y:S01]  /*9500*/  QGMMA.64x32x32.F32.E4M3.E4M3 R168, gdesc[UR16], R168, gsb0 ;  /* 0x0060000010a879f3 */ /* 0x000fe200080008a8 */
[----:B------:R-:W-:Y:S02]  /*9510*/  IMAD.MOV.U32 R85, RZ, RZ, R11 ;  /* 0x000000ffff557224 */ /* 0x000fe400078e000b */
[----:B------:R-:W-:Y:S02]  /*9520*/  IMAD.MOV.U32 R86, RZ, RZ, R10 ;  /* 0x000000ffff567224 */ /* 0x000fe400078e000a */
[----:B------:R-:W-:Y:S01]  /*9530*/  IMAD.MOV.U32 R87, RZ, RZ, R9 ;  /* 0x000000ffff577224 */ /* 0x000fe200078e0009 */
[----:B------:R-:W-:Y:S01]  /*9540*/  UMOV UR32, UR16 ;  /* 0x0000001000207c82 */ /* 0x000fe20008000000 */
[----:B------:R-:W-:Y:S01]  /*9550*/  UMOV UR33, UR17 ;  /* 0x0000001100217c82 */ /* 0x000fe20008000000 */
[----:B------:R-:W-:-:S03]  /*9560*/  WARPGROUP.DEPBAR.LE gsb0, 0x0 ;  /* 0x00008000000079c5 */ /* 0x000fc60000010000 */
[----:B------:R-:W-:-:S06]  /*9570*/  WARPGROUP.ARRIVE ;  /* 0x00000000000079c5 */ /* 0x000fcc0000000000 */
[----:B------:R-:W-:Y:S01]  /*9580*/  QGMMA.64x32x32.F32.E4M3.E4M3 R72, gdesc[UR32], R72, gsb0 ;  /* 0x00600000204879f3 */ /* 0x000fe20008000848 */
[----:B------:R-:W-:Y:S01]  /*9590*/  UMOV UR36, UR16 ;  /* 0x0000001000247c82 */ /* 0x000fe20008000000 */
[----:B------:R-:W-:Y:S01]  /*95a0*/  UMOV UR37, UR17 ;  /* 0x0000001100257c82 */ /* 0x000fe20008000000 */
[----:B------:R-:W-:Y:S04]  /*95b0*/  STL [R1+0x46c], RZ ;  /* 0x00046cff01007387 */ /* 0x000fe80000100800 */
[----:B------:R-:W-:Y:S04]  /*95c0*/  STL.64 [R1+0x40], R216 ;  /* 0x000040d801007387 */ /* 0x000fe80000100a00 */
[----:B------:R-:W-:Y:S04]  /*95d0*/  STL.64 [R1+0x48], R218 ;  /* 0x000048da01007387 */ /* 0x000fe80000100a00 */
[----:B------:R-:W-:Y:S04]  /*95e0*/  STL.64 [R1+0x50], R220 ;  /* 0x000050dc01007387 */ /* 0x000fe80000100a00 */
[----:B------:R-:W-:Y:S04]  /*95f0*/  STL.64 [R1+0x58], R222 ;  /* 0x000058de01007387 */ /* 0x000fe80000100a00 */
[----:B------:R-:W-:Y:S04]  /*9600*/  STL.64 [R1+0x60], R224 ;  /* 0x000060e001007387 */ /* 0x000fe80000100a00 */
[----:B------:R-:W-:Y:S04]  /*9610*/  STL.64 [R1+0x68], R226 ;  /* 0x000068e201007387 */ /* 0x000fe80000100a00 */
[----:B------:R-:W-:Y:S04]  /*9620*/  STL.64 [R1+0x70], R228 ;  /* 0x000070e401007387 */ /* 0x000fe80000100a00 */
[----:B------:R0:W-:Y:S04]  /*9630*/  STL.64 [R1+0x78], R230 ;  /* 0x000078e601007387 */ /* 0x0001e80000100a00 */
[----:B0-----:R-:W2:Y:S04]  /*9640*/  LDL.LU.64 R230, [R1+0xd08] ;  /* 0x000d080001e67983 */ /* 0x001ea80000300a00 */
[----:B------:R-:W2:Y:S04]  /*9650*/  LDL.LU.64 R228, [R1+0xd00] ;  /* 0x000d000001e47983 */ /* 0x000ea80000300a00 */
[----:B------:R-:W2:Y:S04]  /*9660*/  LDL.LU.64 R226, [R1+0xcf8] ;  /* 0x000cf80001e27983 */ /* 0x000ea80000300a00 */
[----:B------:R-:W2:Y:S01]  /*9670*/  LDL.LU.64 R224, [R1+0xcf0] ;  /* 0x000cf00001e07983 */ /* 0x000ea20000300a00 */
[----:B------:R-:W-:-:S02]  /*9680*/  WARPGROUP.DEPBAR.LE gsb0, 0x0 ;  /* 0x00008000000079c5 */ /* 0x000fc40000010000 */
[----:B------:R-:W-:Y:S01]  /*9690*/  WARPGROUP.ARRIVE ;  /* 0x00000000000079c5 */ /* 0x000fe20000000000 */
[----:B------:R-:W2:Y:S04]  /*96a0*/  LDL.LU.64 R222, [R1+0xce8] ;  /* 0x000ce80001de7983 */ /* 0x000ea80000300a00 */
[----:B------:R-:W2:Y:S01]  /*96b0*/  LDL.LU.64 R220, [R1+0xce0] ;  /* 0x000ce00001dc7983 */ /* 0x000ea20000300a00 */
[----:B------:R-:W-:Y:S03]  /*96c0*/  QGMMA.64x32x32.F32.E4M3.E4M3 R136, gdesc[UR36], R136, gsb0 ;  /* 0x00600000248879f3 */ /* 0x000fe60008000888 */
[----:B------:R-:W2:Y:S04]  /*96d0*/  LDL.LU.64 R218, [R1+0xcd8] ;  /* 0x000cd80001da7983 */ /* 0x000ea80000300a00 */
[----:B------:R-:W2:Y:S04]  /*96e0*/  LDL.LU.64 R216, [R1+0xcd0] ;  /* 0x000cd00001d87983 */ /* 0x000ea80000300a00 */
        /* <DEDUP_REMOVED lines=8> */
[----:B0-----:R-:W4:Y:S04]  /*9770*/  LDL.LU.64 R166, [R1+0xcc8] ;  /* 0x000cc80001a67983 */ /* 0x001f280000300a00 */
[----:B------:R-:W4:Y:S04]  /*9780*/  LDL.LU.64 R164, [R1+0xcc0] ;  /* 0x000cc00001a47983 */ /* 0x000f280000300a00 */
[----:B------:R-:W4:Y:S04]  /*9790*/  LDL.LU.64 R162, [R1+0xcb8] ;  /* 0x000cb80001a27983 */ /* 0x000f280000300a00 */
[----:B------:R-:W4:Y:S04]  /*97a0*/  LDL.LU.64 R160, [R1+0xcb0] ;  /* 0x000cb00001a07983 */ /* 0x000f280000300a00 */
[----:B------:R-:W4:Y:S04]  /*97b0*/  LDL.LU.64 R158, [R1+0xca8] ;  /* 0x000ca800019e7983 */ /* 0x000f280000300a00 */
[----:B------:R-:W4:Y:S04]  /*97c0*/  LDL.LU.64 R156, [R1+0xca0] ;  /* 0x000ca000019c7983 */ /* 0x000f280000300a00 */
[----:B------:R-:W4:Y:S04]  /*97d0*/  LDL.LU.64 R154, [R1+0xc98] ;  /* 0x000c9800019a7983 */ /* 0x000f280000300a00 */
[----:B------:R-:W4:Y:S04]  /*97e0*/  LDL.LU.64 R152, [R1+0xc90] ;  /* 0x000c900001987983 */ /* 0x000f280000300a00 */
        /* <DEDUP_REMOVED lines=8> */
[----:B------:R0:W-:Y:S01]  /*9870*/  STL.64 [R1+0x278], R102 ;  /* 0x0002786601007387 */ /* 0x0001e20000100a00 */
[----:B------:R-:W-:-:S03]  /*9880*/  WARPGROUP.DEPBAR.LE gsb0, 0x0 ;  /* 0x00008000000079c5 */ /* 0x000fc60000010000 */
[----:B0-----:R-:W2:Y:S04]  /*9890*/  LDL.LU.64 R102, [R1+0xc88] ;  /* 0x000c880001667983 */ /* 0x001ea80000300a00 */
[----:B------:R-:W2:Y:S04]  /*98a0*/  LDL.LU.64 R100, [R1+0xc80] ;  /* 0x000c800001647983 */ /* 0x000ea80000300a00 */
[----:B------:R-:W2:Y:S04]  /*98b0*/  LDL.LU.64 R98, [R1+0xc78] ;  /* 0x000c780001627983 */ /* 0x000ea80000300a00 */
[----:B------:R-:W2:Y:S04]  /*98c0*/  LDL.LU.64 R96, [R1+0xc70] ;  /* 0x000c700001607983 */ /* 0x000ea80000300a00 */
[----:B------:R-:W2:Y:S04]  /*98d0*/  LDL.LU.64 R94, [R1+0xc68] ;  /* 0x000c6800015e7983 */ /* 0x000ea80000300a00 */
[----:B------:R-:W2:Y:S04]  /*98e0*/  LDL.LU.64 R92, [R1+0xc60] ;  /* 0x000c6000015c7983 */ /* 0x000ea80000300a00 */
[----:B------:R-:W2:Y:S01]  /*98f0*/  LDL.LU.64 R90, [R1+0xc58] ;  /* 0x000c5800015a7983 */ /* 0x000ea20000300a00 */
[----:B---3--:R-:W-:-:S03]  /*9900*/  WARPGROUP.ARRIVE ;  /* 0x00000000000079c5 */ /* 0x008fc60000000000 */
[----:B------:R-:W2:Y:S04]  /*9910*/  LDL.LU.64 R88, [R1+0xc50] ;  /* 0x000c500001587983 */ /* 0x000ea80000300a00 */
[----:B------:R-:W-:Y:S04]  /*9920*/  STL [R1+0x464], RZ ;  /* 0x000464ff01007387 */ /* 0x000fe80000100800 */
[----:B------:R-:W-:Y:S04]  /*9930*/  STL.64 [R1+0x340], R32 ;  /* 0x0003402001007387 */ /* 0x000fe80000100a00 */
[----:B------:R-:W-:Y:S01]  /*9940*/  STL.64 [R1+0x348], R34 ;  /* 0x0003482201007387 */ /* 0x000fe20000100a00 */
[----:B------:R-:W-:-:S03]  /*9950*/  UMOV UR12, UR16 ;  /* 0x00000010000c7c82 */ /* 0x000fc60008000000 */
[----:B------:R-:W-:Y:S01]  /*9960*/  STL.64 [R1+0x350], R36 ;  /* 0x0003502401007387 */ /* 0x000fe20000100a00 */
[----:B------:R-:W-:Y:S02]  /*9970*/  UMOV UR13, UR17 ;  /* 0x00000011000d7c82 */ /* 0x000fe40008000000 */
[----:B------:R-:W-:Y:S01]  /*9980*/  QGMMA.64x32x32.F32.E4M3.E4M3 R200, gdesc[UR12], R200, gsb0 ;  /* 0x006000000cc879f3 */ /* 0x000fe200080008c8 */
[----:B------:R-:W-:Y:S01]  /*9990*/  STL.64 [R1+0x358], R38 ;  /* 0x0003582601007387 */ /* 0x000fe20000100a00 */
[----:B------:R-:W-:Y:S01]  /*99a0*/  UMOV UR28, UR16 ;  /* 0x00000010001c7c82 */ /* 0x000fe20008000000 */
[----:B------:R-:W-:Y:S01]  /*99b0*/  UMOV UR29, UR17 ;  /* 0x00000011001d7c82 */ /* 0x000fe20008000000 */
[----:B------:R-:W-:Y:S01]  /*99c0*/  UMOV UR20, UR16 ;  /* 0x0000001000147c82 */ /* 0x000fe20008000000 */
[----:B------:R-:W-:Y:S01]  /*99d0*/  STL.64 [R1+0x360], R40 ;  /* 0x0003602801007387 */ /* 0x000fe20000100a00 */
[----:B------:R-:W-:Y:S01]  /*99e0*/  UMOV UR21, UR17 ;  /* 0x0000001100157c82 */ /* 0x000fe20008000000 */
[----:B------:R-:W-:Y:S01]  /*99f0*/  UMOV UR24, UR16 ;  /* 0x0000001000187c82 */ /* 0x000fe20008000000 */
[----:B------:R-:W-:Y:S01]  /*9a00*/  UMOV UR25, UR17 ;  /* 0x0000001100197c82 */ /* 0x000fe20008000000 */
[----:B------:R-:W-:Y:S01]  /*9a10*/  STL.64 [R1+0x368], R42 ;  /* 0x0003682a01007387 */ /* 0x000fe20000100a00 */
[----:B------:R-:W-:Y:S01]  /*9a20*/  UIADD3 UR49, UR49, 0x602, URZ ;  /* 0x0000060231317890 */ /* 0x000fe2000fffe03f */
[----:B------:R-:W-:-:S02]  /*9a30*/  ULDC UR12, c[0x0][0x50c] ;  /* 0x00014300000c7ab9 */ /* 0x000fc40000000800 */
[----:B------:R-:W-:Y:S04]  /*9a40*/  STL.64 [R1+0x370], R44 ;  /* 0x0003702c01007387 */ /* 0x000fe80000100a00 */
[----:B------:R0:W-:Y:S04]  /*9a50*/  STL.64 [R1+0x378], R46 ;  /* 0x0003782e01007387 */ /* 0x0001e80000100a00 */
[----:B0-----:R-:W3:Y:S04]  /*9a60*/  LDL.LU.64 R46, [R1+0xc48] ;  /* 0x000c4800012e7983 */ /* 0x001ee80000300a00 */
[----:B------:R-:W3:Y:S04]  /*9a70*/  LDL.LU.64 R44, [R1+0xc40] ;  /* 0x000c4000012c7983 */ /* 0x000ee80000300a00 */
[----:B------:R-:W3:Y:S04]  /*9a80*/  LDL.LU.64 R42, [R1+0xc38] ;  /* 0x000c3800012a7983 */ /* 0x000ee80000300a00 */
[----:B------:R-:W3:Y:S04]  /*9a90*/  LDL.LU.64 R40, [R1+0xc30] ;  /* 0x000c300001287983 */ /* 0x000ee80000300a00 */
        /* <DEDUP_REMOVED lines=16> */
[----:B------:R-:W2:Y:S04]  /*9ba0*/  LDL.LU.64 R176, [R1+0xbf0] ;  /* 0x000bf00001b07983 */ /* 0x000ea80000300a00 */
[----:B------:R-:W2:Y:S04]  /*9bb0*/  LDL.LU.64 R174, [R1+0xbe8] ;  /* 0x000be80001ae7983 */ /* 0x000ea80000300a00 */
[----:B------:R-:W2:Y:S04]  /*9bc0*/  LDL.LU.64 R172, [R1+0xbe0] ;  /* 0x000be00001ac7983 */ /* 0x000ea80000300a00 */
[----:B------:R-:W2:Y:S04]  /*9bd0*/  LDL.LU.64 R170, [R1+0xbd8] ;  /* 0x000bd80001aa7983 */ /* 0x000ea80000300a00 */
[----:B------:R-:W2:Y:S04]  /*9be0*/  LDL.LU.64 R168, [R1+0xbd0] ;  /* 0x000bd00001a87983 */ /* 0x000ea80000300a00 */
        /* <DEDUP_REMOVED lines=9> */
[----:B------:R-:W-:Y:S04]  /*9c80*/  STL [R1+0x458], RZ ;  /* 0x000458ff01007387 */ /* 0x000fe80000100800 */
[----:B------:R0:W-:Y:S04]  /*9c90*/  STL.64 [R1+0x100], R136 ;  /* 0x0001008801007387 */ /* 0x0001e80000100a00 */
[----:B------:R1:W-:Y:S04]  /*9ca0*/  STL.64 [R1+0x108], R138 ;  /* 0x0001088a01007387 */ /* 0x0003e80000100a00 */
[----:B------:R1:W-:Y:S04]  /*9cb0*/  STL.64 [R1+0x110], R140 ;  /* 0x0001108c01007387 */ /* 0x0003e80000100a00 */
[----:B------:R1:W-:Y:S04]  /*9cc0*/  STL.64 [R1+0x118], R142 ;  /* 0x0001188e01007387 */ /* 0x0003e80000100a00 */
[----:B------:R1:W-:Y:S04]  /*9cd0*/  STL.64 [R1+0x120], R144 ;  /* 0x0001209001007387 */ /* 0x0003e80000100a00 */
[----:B------:R1:W-:Y:S01]  /*9ce0*/  STL.64 [R1+0x128], R146 ;  /* 0x0001289201007387 */ /* 0x0003e20000100a00 */
[----:B------:R-:W-:-:S03]  /*9cf0*/  WARPGROUP.DEPBAR.LE gsb0, 0x0 ;  /* 0x00008000000079c5 */ /* 0x000fc60000010000 */
[----:B------:R1:W-:Y:S04]  /*9d00*/  STL.64 [R1+0x130], R148 ;  /* 0x0001309401007387 */ /* 0x0003e80000100a00 */
[----:B------:R1:W-:Y:S04]  /*9d10*/  STL.64 [R1+0x138], R150 ;  /* 0x0001389601007387 */ /* 0x0003e80000100a00 */
[----:B------:R-:W-:Y:S04]  /*9d20*/  STL [R1+0x454], RZ ;  /* 0x000454ff01007387 */ /* 0x000fe80000100800 */
[----:B------:R4:W-:Y:S04]  /*9d30*/  STL.64 [R1], R200 ;  /* 0x000000c801007387 */ /* 0x0009e80000100a00 */
[----:B------:R4:W-:Y:S04]  /*9d40*/  STL.64 [R1+0x8], R202 ;  /* 0x000008ca01007387 */ /* 0x0009e80000100a00 */
[----:B------:R4:W-:Y:S04]  /*9d50*/  STL.64 [R1+0x10], R204 ;  /* 0x000010cc01007387 */ /* 0x0009e80000100a00 */
[----:B------:R4:W-:Y:S04]  /*9d60*/  STL.64 [R1+0x18], R206 ;  /* 0x000018ce01007387 */ /* 0x0009e80000100a00 */
[----:B------:R4:W-:Y:S01]  /*9d70*/  STL.64 [R1+0x20], R208 ;  /* 0x000020d001007387 */ /* 0x0009e20000100a00 */
[----:B0-----:R-:W-:-:S03]  /*9d80*/  IMAD.MOV.U32 R136, RZ, RZ, R48 ;  /* 0x000000ffff887224 */ /* 0x001fc600078e0030 */
[----:B------:R0:W-:Y:S01]  /*9d90*/  STL.64 [R1+0x28], R210 ;  /* 0x000028d201007387 */ /* 0x0001e20000100a00 */
[----:B------:R-:W-:-:S03]  /*9da0*/  IMAD.MOV.U32 R137, RZ, RZ, R49 ;  /* 0x000000ffff897224 */ /* 0x000fc600078e0031 */
[----:B------:R0:W-:Y:S01]  /*9db0*/  STL.64 [R1+0x30], R212 ;  /* 0x000030d401007387 */ /* 0x0001e20000100a00 */
[----:B-1----:R-:W-:-:S03]  /*9dc0*/  IMAD.MOV.U32 R138, RZ, RZ, R50 ;  /* 0x000000ffff8a7224 */ /* 0x002fc600078e0032 */
[----:B------:R1:W-:Y:S01]  /*9dd0*/  STL.64 [R1+0x38], R214 ;  /* 0x000038d601007387 */ /* 0x0003e20000100a00 */
[----:B------:R-:W-:-:S03]  /*9de0*/  IMAD.MOV.U32 R139, RZ, RZ, R51 ;  /* 0x000000ffff8b7224 */ /* 0x000fc600078e0033 */
[----:B------:R-:W-:Y:S01]  /*9df0*/  STL [R1+0x450], RZ ;  /* 0x000450ff01007387 */ /* 0x000fe20000100800 */
[----:B------:R-:W-:-:S03]  /*9e00*/  IMAD.MOV.U32 R140, RZ, RZ, R52 ;  /* 0x000000ffff8c7224 */ /* 0x000fc600078e0034 */
[----:B------:R-:W3:Y:S01]  /*9e10*/  LDL.LU R48, [R1+0xbcc] ;  /* 0x000bcc0001307983 */ /* 0x000ee20000300800 */
        /* <DEDUP_REMOVED lines=15> */
[----:B------:R-:W4:Y:S01]  /*9f10*/  LDL.LU R104, [R1+0xbac] ;  /* 0x000bac0001687983 */ /* 0x000f220000300800 */
        /* <DEDUP_REMOVED lines=21> */
[----:B------:R-:W4:Y:S04]  /*a070*/  LDL.LU R115, [R1+0xb80] ;  /* 0x000b800001737983 */ /* 0x000f280000300800 */
[----:B------:R-:W4:Y:S04]  /*a080*/  LDL.LU R116, [R1+0xb7c] ;  /* 0x000b7c0001747983 */ /* 0x000f280000300800 */
[----:B------:R-:W4:Y:S04]  /*a090*/  LDL.LU R117, [R1+0xb78] ;  /* 0x000b780001757983 */ /* 0x000f280000300800 */
[----:B------:R-:W4:Y:S04]  /*a0a0*/  LDL.LU R118, [R1+0xb74] ;  /* 0x000b740001767983 */ /* 0x000f280000300800 */
[----:B------:R-:W4:Y:S01]  /*a0b0*/  LDL.LU R119, [R1+0xb70] ;  /* 0x000b700001777983 */ /* 0x000f220000300800 */
[----:B--2---:R-:W-:-:S06]  /*a0c0*/  WARPGROUP.ARRIVE ;  /* 0x00000000000079c5 */ /* 0x004fcc0000000000 */
[----:B------:R-:W-:Y:S03]  /*a0d0*/  QGMMA.64x32x32.F32.E4M3.E4M3 R168, gdesc[UR28], R168, gsb0 ;  /* 0x006000001ca879f3 */ /* 0x000fe600080008a8 */
[----:B------:R-:W-:Y:S02]  /*a0e0*/  WARPGROUP.DEPBAR.LE gsb0, 0x0 ;  /* 0x00008000000079c5 */ /* 0x000fe40000010000 */
[----:B----4-:R-:W-:-:S06]  /*a0f0*/  WARPGROUP.ARRIVE ;  /* 0x00000000000079c5 */ /* 0x010fcc0000000000 */
[----:B------:R-:W-:Y:S03]  /*a100*/  QGMMA.64x32x32.F32.E4M3.E4M3 R104, gdesc[UR20], R104, gsb0 ;  /* 0x00600000146879f3 */ /* 0x000fe60008000868 */
[----:B------:R-:W-:Y:S02]  /*a110*/  WARPGROUP.DEPBAR.LE gsb0, 0x0 ;  /* 0x00008000000079c5 */ /* 0x000fe40000010000 */
[----:B---3--:R-:W-:-:S06]  /*a120*/  WARPGROUP.ARRIVE ;  /* 0x00000000000079c5 */ /* 0x008fcc0000000000 */
[----:B------:R-:W-:Y:S01]  /*a130*/  QGMMA.64x32x32.F32.E4M3.E4M3 R40, gdesc[UR24], R40, gsb0 ;  /* 0x00600000182879f3 */ /* 0x000fe20008000828 */
[----:B------:R-:W-:Y:S01]  /*a140*/  UMOV UR24, UR49 ;  /* 0x0000003100187c82 */ /* 0x000fe20008000000 */
[----:B------:R-:W-:Y:S01]  /*a150*/  UMOV UR25, 0x80000020 ;  /* 0x8000002000197882 */ /* 0x000fe20000000000 */
        /* <DEDUP_REMOVED lines=13> */
[----:B------:R-:W-:Y:S01]  /*a230*/  UISETP.NE.AND UP0, UPT, UR12, 0x2, UPT ;  /* 0x000000020c00788c */ /* 0x000fe2000bf05270 */
[----:B------:R-:W-:Y:S02]  /*a240*/  UMOV UR13, UR25 ;  /* 0x00000019000d7c82 */ /* 0x000fe40008000000 */
[----:B------:R-:W-:Y:S01]  /*a250*/  UMOV UR12, UR24 ;  /* 0x00000018000c7c82 */ /* 0x000fe20008000000 */
[----:B------:R-:W-:Y:S02]  /*a260*/  WARPGROUP.DEPBAR.LE gsb0, 0x0 ;  /* 0x00008000000079c5 */ /* 0x000fe40000010000 */
[----:B------:R-:W-:-:S06]  /*a270*/  WARPGROUP.ARRIVE ;  /* 0x00000000000079c5 */ /* 0x000fcc0000000000 */
[----:B------:R-:W-:Y:S01]  /*a280*/  QGMMA.64x32x32.F32.E4M3.E4M3 R216, gdesc[UR12], R216, gsb0 ;  /* 0x006000000cd879f3 */ /* 0x000fe200080008d8 */
[----:B------:R-:W-:Y:S02]  /*a290*/  IMAD.MOV.U32 R80, RZ, RZ, R8 ;  /* 0x000000ffff507224 */ /* 0x000fe400078e0008 */
[----:B------:R-:W-:Y:S02]  /*a2a0*/  IMAD.MOV.U32 R81, RZ, RZ, R7 ;  /* 0x000000ffff517224 */ /* 0x000fe400078e0007 */
[----:B------:R-:W-:Y:S02]  /*a2b0*/  IMAD.MOV.U32 R82, RZ, RZ, R6 ;  /* 0x000000ffff527224 */ /* 0x000fe400078e0006 */
[----:B------:R-:W-:Y:S02]  /*a2c0*/  IMAD.MOV.U32 R83, RZ, RZ, R5 ;  /* 0x000000ffff537224 */ /* 0x000fe400078e0005 */
[----:B------:R-:W-:Y:S02]  /*a2d0*/  IMAD.MOV.U32 R84, RZ, RZ, R4 ;  /* 0x000000ffff547224 */ /* 0x000fe400078e0004 */
[----:B------:R-:W-:-:S02]  /*a2e0*/  IMAD.MOV.U32 R85, RZ, RZ, R3 ;  /* 0x000000ffff557224 */ /* 0x000fc400078e0003 */
[----:B------:R-:W-:Y:S02]  /*a2f0*/  IMAD.MOV.U32 R86, RZ, RZ, R2 ;  /* 0x000000ffff567224 */ /* 0x000fe400078e0002 */
[----:B------:R-:W-:Y:S01]  /*a300*/  IMAD.MOV.U32 R87, RZ, RZ, R0 ;  /* 0x000000ffff577224 */ /* 0x000fe200078e0000 */
[----:B------:R-:W-:Y:S01]  /*a310*/  UMOV UR36, UR24 ;  /* 0x0000001800247c82 */ /* 0x000fe20008000000 */
[----:B------:R-:W-:Y:S01]  /*a320*/  UMOV UR37, UR25 ;  /* 0x0000001900257c82 */ /* 0x000fe20008000000 */
[----:B------:R-:W-:Y:S01]  /*a330*/  UMOV UR32, UR24 ;  /* 0x0000001800207c82 */ /* 0x000fe20008000000 */
[----:B------:R-:W-:Y:S01]  /*a340*/  UMOV UR33, UR25 ;  /* 0x0000001900217c82 */ /* 0x000fe20008000000 */
        /* <DEDUP_REMOVED lines=13> */
[----:B0-----:R-:W-:Y:S02]  /*a420*/  IMAD.MOV.U32 R210, RZ, RZ, R17 ;  /* 0x000000ffffd27224 */ /* 0x001fe400078e0011 */
[----:B------:R-:W-:-:S02]  /*a430*/  IMAD.MOV.U32 R211, RZ, RZ, R16 ;  /* 0x000000ffffd37224 */ /* 0x000fc400078e0010 */
[----:B------:R-:W-:Y:S01]  /*a440*/  IMAD.MOV.U32 R212, RZ, RZ, R15 ;  /* 0x000000ffffd47224 */ /* 0x000fe200078e000f */
[----:B------:R-:W-:Y:S01]  /*a450*/  UMOV UR16, UR24 ;  /* 0x0000001800107c82 */ /* 0x000fe20008000000 */
[----:B------:R-:W-:Y:S02]  /*a460*/  WARPGROUP.DEPBAR.LE gsb0, 0x0 ;  /* 0x00008000000079c5 */ /* 0x000fe40000010000 */
[----:B------:R-:W-:Y:S01]  /*a470*/  WARPGROUP.ARRIVE ;  /* 0x00000000000079c5 */ /* 0x000fe20000000000 */
[----:B------:R-:W-:Y:S01]  /*a480*/  UMOV UR17, UR25 ;  /* 0x0000001900117c82 */ /* 0x000fe20008000000 */
[----:B------:R0:W5:Y:S04]  /*a490*/  LDL.LU R8, [R1+0xb6c] ;  /* 0x000b6c0001087983 */ /* 0x0001680000300800 */
[----:B------:R-:W-:Y:S01]  /*a4a0*/  QGMMA.64x32x32.F32.E4M3.E4M3 R72, gdesc[UR36], R72, gsb0 ;  /* 0x00600000244879f3 */ /* 0x000fe20008000848 */
[----:B------:R-:W-:Y:S01]  /*a4b0*/  IMAD.MOV.U32 R213, RZ, RZ, R14 ;  /* 0x000000ffffd57224 */ /* 0x000fe200078e000e */
[----:B------:R0:W5:Y:S01]  /*a4c0*/  LDL.LU R7, [R1+0xb68] ;  /* 0x000b680001077983 */ /* 0x0001620000300800 */
[----:B-1----:R-:W-:-:S02]  /*a4d0*/  IMAD.MOV.U32 R214, RZ, RZ, R13 ;  /* 0x000000ffffd67224 */ /* 0x002fc400078e000d */
[----:B------:R-:W-:Y:S01]  /*a4e0*/  IMAD.MOV.U32 R215, RZ, RZ, R12 ;  /* 0x000000ffffd77224 */ /* 0x000fe200078e000c */
[----:B------:R0:W5:Y:S04]  /*a4f0*/  LDL.LU R6, [R1+0xb64] ;  /* 0x000b640001067983 */ /* 0x0001680000300800 */
[----:B------:R0:W5:Y:S04]  /*a500*/  LDL.LU R5, [R1+0xb60] ;  /* 0x000b600001057983 */ /* 0x0001680000300800 */
[----:B------:R0:W5:Y:S04]  /*a510*/  LDL.LU R4, [R1+0xb5c] ;  /* 0x000b5c0001047983 */ /* 0x0001680000300800 */
[----:B------:R0:W5:Y:S04]  /*a520*/  LDL.LU R3, [R1+0xb58] ;  /* 0x000b580001037983 */ /* 0x0001680000300800 */
[----:B------:R0:W5:Y:S04]  /*a530*/  LDL.LU R2, [R1+0xb54] ;  /* 0x000b540001027983 */ /* 0x0001680000300800 */
[----:B------:R0:W5:Y:S01]  /*a540*/  LDL.LU R0, [R1+0xb50] ;  /* 0x000b500001007983 */ /* 0x0001620000300800 */
[----:B------:R-:W-:-:S02]  /*a550*/  WARPGROUP.DEPBAR.LE gsb0, 0x0 ;  /* 0x00008000000079c5 */ /* 0x000fc40000010000 */
[----:B------:R-:W-:-:S06]  /*a560*/  WARPGROUP.ARRIVE ;  /* 0x00000000000079c5 */ /* 0x000fcc0000000000 */
[----:B------:R-:W-:Y:S01]  /*a570*/  QGMMA.64x32x32.F32.E4M3.E4M3 R136, gdesc[UR32], R136, gsb0 ;  /* 0x00600000208879f3 */ /* 0x000fe20008000888 */
[----:B------:R-:W-:Y:S04]  /*a580*/  STL [R1+0x44c], RZ ;  /* 0x00044cff01007387 */ /* 0x000fe80000100800 */
[----:B------:R-:W-:Y:S04]  /*a590*/  STL [R1+0x448], RZ ;  /* 0x000448ff01007387 */ /* 0x000fe80000100800 */
[----:B------:R-:W-:Y:S04]  /*a5a0*/  STL [R1+0x444], RZ ;  /* 0x000444ff01007387 */ /* 0x000fe80000100800 */
        /* <DEDUP_REMOVED lines=10> */
[----:B------:R1:W-:Y:S04]  /*a650*/  STL.64 [R1+0xf8], R86 ;  /* 0x0000f85601007387 */ /* 0x0003e80000100a00 */
[----:B-1----:R0:W5:Y:S04]  /*a660*/  LDL.LU.64 R86, [R1+0xb48] ;  /* 0x000b480001567983 */ /* 0x0021680000300a00 */
[----:B------:R0:W5:Y:S04]  /*a670*/  LDL.LU.64 R84, [R1+0xb40] ;  /* 0x000b400001547983 */ /* 0x0001680000300a00 */
[----:B------:R0:W5:Y:S04]  /*a680*/  LDL.LU.64 R82, [R1+0xb38] ;  /* 0x000b380001527983 */ /* 0x0001680000300a00 */
[----:B------:R0:W5:Y:S04]  /*a690*/  LDL.LU.64 R80, [R1+0xb30] ;  /* 0x000b300001507983 */ /* 0x0001680000300a00 */
[----:B------:R0:W5:Y:S04]  /*a6a0*/  LDL.LU.64 R78, [R1+0xb28] ;  /* 0x000b2800014e7983 */ /* 0x0001680000300a00 */
[----:B------:R0:W5:Y:S04]  /*a6b0*/  LDL.LU.64 R76, [R1+0xb20] ;  /* 0x000b2000014c7983 */ /* 0x0001680000300a00 */
[----:B------:R0:W5:Y:S04]  /*a6c0*/  LDL.LU.64 R74, [R1+0xb18] ;  /* 0x000b1800014a7983 */ /* 0x0001680000300a00 */
[----:B------:R0:W5:Y:S04]  /*a6d0*/  LDL.LU.64 R72, [R1+0xb10] ;  /* 0x000b100001487983 */ /* 0x0001680000300a00 */
        /* <DEDUP_REMOVED lines=61> */
[----:B------:R-:W-:-:S03]  /*aab0*/  USEL UR12, URZ, 0x1, UP0 ;  /* 0x000000013f0c7887 */ /* 0x000fc60008000000 */
[----:B------:R0:W-:Y:S04]  /*aac0*/  STL [R1+0x3d0], RZ ;  /* 0x0003d0ff01007387 */ /* 0x0001e80000100800 */
[----:B------:R0:W-:Y:S04]  /*aad0*/  STL [R1+0x3cc], RZ ;  /* 0x0003ccff01007387 */ /* 0x0001e80000100800 */
[----:B------:R0:W-:Y:S04]  /*aae0*/  STL [R1+0x3c8], RZ ;  /* 0x0003c8ff01007387 */ /* 0x0001e80000100800 */
[----:B------:R0:W-:Y:S04]  /*aaf0*/  STL [R1+0x3c4], RZ ;  /* 0x0003c4ff01007387 */ /* 0x0001e80000100800 */
[----:B------:R0:W-:Y:S01]  /*ab00*/  STL [R1+0x3c0], RZ ;  /* 0x0003c0ff01007387 */ /* 0x0001e20000100800 */
[----:B------:R-:W-:-:S02]  /*ab10*/  ISETP.NE.AND P0, PT, RZ, UR12, PT ;  /* 0x0000000cff007c0c */ /* 0x000fc4000bf05270 */
[----:B------:R-:W-:Y:S02]  /*ab20*/  CS2R R236, SRZ ;  /* 0x0000000000ec7805 */ /* 0x000fe4000001ff00 */
[----:B------:R-:W-:Y:S02]  /*ab30*/  CS2R R234, SRZ ;  /* 0x0000000000ea7805 */ /* 0x000fe4000001ff00 */
[----:B------:R-:W-:Y:S02]  /*ab40*/  CS2R R232, SRZ ;  /* 0x0000000000e87805 */ /* 0x000fe4000001ff00 */
[----:B------:R-:W-:Y:S02]  /*ab50*/  CS2R R22, SRZ ;  /* 0x0000000000167805 */ /* 0x000fe4000001ff00 */
[----:B------:R-:W-:Y:S02]  /*ab60*/  CS2R R20, SRZ ;  /* 0x0000000000147805 */ /* 0x000fe4000001ff00 */
[----:B------:R-:W-:-:S02]  /*ab70*/  CS2R R18, SRZ ;  /* 0x0000000000127805 */ /* 0x000fc4000001ff00 */
[----:B------:R-:W-:Y:S02]  /*ab80*/  CS2R R16, SRZ ;  /* 0x0000000000107805 */ /* 0x000fe4000001ff00 */
[----:B------:R-:W-:Y:S02]  /*ab90*/  CS2R R14, SRZ ;  /* 0x00000000000e7805 */ /* 0x000fe4000001ff00 */
[----:B------:R-:W-:Y:S01]  /*aba0*/  CS2R R12, SRZ ;  /* 0x00000000000c7805 */ /* 0x000fe2000001ff00 */
[----:B0-----:R-:W-:Y:S06]  /*abb0*/  @!P0 BRA `(.L_x_18) ;  /* 0x00000048006c8947 */ /* 0x001fec0003800000 */
[----:B------:R0:W-:Y:S04]  /*abc0*/  STL [R1+0xb04], R49 ;  /* 0x000b043101007387 */ /* 0x0001e80000100800 */
[----:B------:R-:W2:Y:S04]  /*abd0*/  LDL R12, [R1+0x380] ;  /* 0x00038000010c7983 */ /* 0x000ea80000100800 */
[----:B------:R-:W3:Y:S04]  /*abe0*/  LDL R13, [R1+0x384] ;  /* 0x00038400010d7983 */ /* 0x000ee80000100800 */
[----:B0-----:R-:W4:Y:S04]  /*abf0*/  LDL R49, [R1+0x350] ;  /* 0x0003500001317983 */ /* 0x001f280000100800 */
[----:B------:R-:W3:Y:S04]  /*ac00*/  LDL R14, [R1+0x388] ;  /* 0x00038800010e7983 */ /* 0x000ee80000100800 */
        /* <DEDUP_REMOVED lines=13> */
[----:B------:R0:W-:Y:S04]  /*ace0*/  STL [R1+0xb00], R50 ;  /* 0x000b003201007387 */ /* 0x0001e80000100800 */
[----:B0-----:R-:W2:Y:S04]  /*acf0*/  LDL R50, [R1+0x34c] ;  /* 0x00034c0001327983 */ /* 0x001ea80000100800 */
[----:B------:R0:W-:Y:S04]  /*ad00*/  STL [R1+0xafc], R51 ;  /* 0x000afc3301007387 */ /* 0x0001e80000100800 */
[----:B0-----:R-:W3:Y:S04]  /*ad10*/  LDL R51, [R1+0x348] ;  /* 0x0003480001337983 */ /* 0x001ee80000100800 */
[----:B------:R0:W-:Y:S04]  /*ad20*/  STL [R1+0xaf8], R52 ;  /* 0x000af83401007387 */ /* 0x0001e80000100800 */
[----:B0-----:R-:W3:Y:S04]  /*ad30*/  LDL R52, [R1+0x344] ;  /* 0x0003440001347983 */ /* 0x001ee80000100800 */
[----:B------:R0:W-:Y:S04]  /*ad40*/  STL [R1+0xaf4], R53 ;  /* 0x000af43501007387 */ /* 0x0001e80000100800 */
[----:B0-----:R-:W3:Y:S04]  /*ad50*/  LDL R53, [R1+0x340] ;  /* 0x0003400001357983 */ /* 0x001ee80000100800 */
        /* <DEDUP_REMOVED lines=18> */
[----:B-----5:R-:W-:Y:S04]  /*ae80*/  STL [R1+0xaa8], R8 ;  /* 0x000aa80801007387 */ /* 0x020fe80000100800 */
[----:B------:R-:W-:Y:S04]  /*ae90*/  STL [R1+0xaa4], R7 ;  /* 0x000aa40701007387 */ /* 0x000fe80000100800 */
[----:B------:R-:W-:Y:S04]  /*aea0*/  STL [R1+0xaa0], R6 ;  /* 0x000aa00601007387 */ /* 0x000fe80000100800 */
[----:B------:R-:W-:Y:S04]  /*aeb0*/  STL [R1+0xa9c], R5 ;  /* 0x000a9c0501007387 */ /* 0x000fe80000100800 */
[----:B------:R-:W-:Y:S04]  /*aec0*/  STL [R1+0xa98], R4 ;  /* 0x000a980401007387 */ /* 0x000fe80000100800 */
[----:B------:R-:W-:Y:S04]  /*aed0*/  STL [R1+0xa94], R3 ;  /* 0x000a940301007387 */ /* 0x000fe80000100800 */
[----:B------:R-:W-:Y:S04]  /*aee0*/  STL [R1+0xa90], R2 ;  /* 0x000a900201007387 */ /* 0x000fe80000100800 */
[----:B------:R4:W-:Y:S02]  /*aef0*/  STL [R1+0xa8c], R0 ;  /* 0x000a8c0001007387 */ /* 0x0009e40000100800 */
[----:B----4-:R-:W-:-:S02]  /*af00*/  IMAD.MOV.U32 R0, RZ, RZ, R49 ;  /* 0x000000ffff007224 */ /* 0x010fc400078e0031 */
[----:B--2---:R-:W-:-:S01]  /*af10*/  FADD R3, RZ, R50 ;  /* 0x00000032ff037221 */ /* 0x004fc20000000000 */
[----:B---3--:R-:W-:-:S05]  /*af20*/  FADD R2, RZ, R51 ;  /* 0x00000033ff027221 */ /* 0x008fca0000000000 */
[----:B------:R0:W-:Y:S04]  /*af30*/  STL [R1+0x3c0], R2 ;  /* 0x0003c00201007387 */ /* 0x0001e80000100800 */
[----:B0-----:R-:W2:Y:S04]  /*af40*/  LDL R2, [R1+0x354] ;  /* 0x0003540001027983 */ /* 0x001ea80000100800 */
[----:B------:R0:W-:Y:S04]  /*af50*/  STL [R1+0x3c4], R3 ;  /* 0x0003c40301007387 */ /* 0x0001e80000100800 */
[----:B------:R-:W3:Y:S04]  /*af60*/  LDL R4, [R1+0x35c] ;  /* 0x00035c0001047983 */ /* 0x000ee80000100800 */
[----:B------:R-:W4:Y:S04]  /*af70*/  LDL R5, [R1+0x360] ;  /* 0x0003600001057983 */ /* 0x000f280000100800 */
[----:B0-----:R-:W3:Y:S04]  /*af80*/  LDL R3, [R1+0x358] ;  /* 0x0003580001037983 */ /* 0x001ee80000100800 */
[----:B------:R-:W4:Y:S04]  /*af90*/  LDL R6, [R1+0x364] ;  /* 0x0003640001067983 */ /* 0x000f280000100800 */
        /* <DEDUP_REMOVED lines=18> */
[----:B------:R-:W4:Y:S01]  /*b0c0*/  LDL R55, [R1+0x330] ;  /* 0x0003300001377983 */ /* 0x000f220000100800 */
[----:B------:R-:W-:-:S03]  /*b0d0*/  FADD R236, RZ, R53 ;  /* 0x00000035ffec7221 */ /* 0x000fc60000000000 */
[----:B------:R-:W4:Y:S01]  /*b0e0*/  LDL R54, [R1+0x334] ;  /* 0x0003340001367983 */ /* 0x000f220000100800 */
[----:B------:R-:W-:-:S03]  /*b0f0*/  FADD R237, RZ, R52 ;  /* 0x00000034ffed7221 */ /* 0x000fc60000000000 */
[----:B------:R-:W4:Y:S04]  /*b100*/  LDL R53, [R1+0x338] ;  /* 0x0003380001357983 */ /* 0x000f280000100800 */
[----:B------:R-:W4:Y:S04]  /*b110*/  LDL R52, [R1+0x33c] ;  /* 0x00033c0001347983 */ /* 0x000f280000100800 */
[----:B------:R-:W4:Y:S04]  /*b120*/  LDL R51, [R1+0x2c0] ;  /* 0x0002c00001337983 */ /* 0x000f280000100800 */
[----:B------:R-:W4:Y:S04]  /*b130*/  LDL R50, [R1+0x2c4] ;  /* 0x0002c40001327983 */ /* 0x000f280000100800 */
[----:B------:R-:W4:Y:S01]  /*b140*/  LDL R49, [R1+0x2c8] ;  /* 0x0002c80001317983 */ /* 0x000f220000100800 */
[----:B------:R-:W-:-:S05]  /*b150*/  FADD R0, RZ, R0 ;  /* 0x00000000ff007221 */ /* 0x000fca0000000000 */
[----:B------:R2:W-:Y:S02]  /*b160*/  STL [R1+0x3c8], R0 ;  /* 0x0003c80001007387 */ /* 0x0005e40000100800 */
[----:B--2---:R-:W-:-:S05]  /*b170*/  FADD R0, RZ, R2 ;  /* 0x00000002ff007221 */ /* 0x004fca0000000000 */
[----:B------:R4:W-:Y:S01]  /*b180*/  STL [R1+0x3cc], R0 ;  /* 0x0003cc0001007387 */ /* 0x0009e20000100800 */
[----:B---3--:R-:W-:-:S01]  /*b190*/  FADD R2, RZ, R3 ;  /* 0x00000003ff027221 */ /* 0x008fc20000000000 */
[----:B------:R-:W-:Y:S01]  /*b1a0*/  FADD R3, RZ, R4 ;  /* 0x00000004ff037221 */ /* 0x000fe20000000000 */
[----:B----4-:R-:W-:-:S03]  /*b1b0*/  FADD R0, RZ, R5 ;  /* 0x00000005ff007221 */ /* 0x010fc60000000000 */
[----:B------:R0:W-:Y:S04]  /*b1c0*/  STL [R1+0x3d0], R2 ;  /* 0x0003d00201007387 */ /* 0x0001e80000100800 */
[----:B------:R1:W-:Y:S04]  /*b1d0*/  STL [R1+0x3d4], R3 ;  /* 0x0003d40301007387 */ /* 0x0003e80000100800 */
[----:B------:R2:W-:Y:S01]  /*b1e0*/  STL [R1+0x3d8], R0 ;  /* 0x0003d80001007387 */ /* 0x0005e20000100800 */
[----:B0-----:R-:W-:-:S01]  /*b1f0*/  FADD R2, RZ, R6 ;  /* 0x00000006ff027221 */ /* 0x001fc20000000000 */
[----:B-1----:R-:W-:-:S04]  /*b200*/  FADD R3, RZ, R7 ;  /* 0x00000007ff037221 */ /* 0x002fc80000000000 */
[----:B------:R0:W-:Y:S01]  /*b210*/  STL [R1+0x3dc], R2 ;  /* 0x0003dc0201007387 */ /* 0x0001e20000100800 */
[----:B--2---:R-:W-:-:S03]  /*b220*/  FADD R0, RZ, R8 ;  /* 0x00000008ff007221 */ /* 0x004fc60000000000 */
        /* <DEDUP_REMOVED lines=45> */
[----:B-1----:R-:W-:Y:S02]  /*b500*/  FADD R3, RZ, R49 ;  /* 0x00000031ff037221 */ /* 0x002fe40000000000 */
[----:B--2---:R-:W2:Y:S04]  /*b510*/  LDL R0, [R1+0x2cc] ;  /* 0x0002cc0001007983 */ /* 0x004ea80000100800 */
[----:B------:R0:W-:Y:S04]  /*b520*/  STL [R1+0x43c], R2 ;  /* 0x00043c0201007387 */ /* 0x0001e80000100800 */
[----:B0-----:R-:W3:Y:S04]  /*b530*/  LDL R2, [R1+0x2d0] ;  /* 0x0002d00001027983 */ /* 0x001ee80000100800 */
[----:B------:R0:W-:Y:S04]  /*b540*/  STL [R1+0x440], R3 ;  /* 0x0004400301007387 */ /* 0x0001e80000100800 */
[----:B------:R-:W4:Y:S04]  /*b550*/  LDL R4, [R1+0x2d8] ;  /* 0x0002d80001047983 */ /* 0x000f280000100800 */
[----:B------:R-:W4:Y:S04]  /*b560*/  LDL R5, [R1+0x2dc] ;  /* 0x0002dc0001057983 */ /* 0x000f280000100800 */
[----:B0-----:R-:W4:Y:S04]  /*b570*/  LDL R3, [R1+0x2d4] ;  /* 0x0002d40001037983 */ /* 0x001f280000100800 */
        /* <DEDUP_REMOVED lines=26> */
[----:B--2---:R-:W-:-:S05]  /*b720*/  FADD R0, RZ, R0 ;  /* 0x00000000ff007221 */ /* 0x004fca0000000000 */
[----:B------:R3:W-:Y:S02]  /*b730*/  STL [R1+0x444], R0 ;  /* 0x0004440001007387 */ /* 0x0007e40000100800 */
[----:B---3--:R-:W-:-:S05]  /*b740*/  FADD R0, RZ, R2 ;  /* 0x00000002ff007221 */ /* 0x008fca0000000000 */
[----:B------:R0:W-:Y:S01]  /*b750*/  STL [R1+0x448], R0 ;  /* 0x0004480001007387 */ /* 0x0001e20000100800 */
[----:B----4-:R-:W-:-:S01]  /*b760*/  FADD R2, RZ, R3 ;  /* 0x00000003ff027221 */ /* 0x010fc20000000000 */
[----:B------:R-:W-:Y:S01]  /*b770*/  FADD R3, RZ, R4 ;  /* 0x00000004ff037221 */ /* 0x000fe20000000000 */
[----:B0-----:R-:W-:-:S03]  /*b780*/  FADD R0, RZ, R5 ;  /* 0x00000005ff007221 */ /* 0x001fc60000000000 */
        /* <DEDUP_REMOVED lines=370> */
[----:B0-----:R-:W-:Y:S01]  /*ceb0*/  FADD R0, RZ, R4 ;  /* 0x00000004ff007221 */ /* 0x001fe20000000000 */
[----:B------:R-:W-:-:S03]  /*cec0*/  FADD R3, RZ, R5 ;  /* 0x00000005ff037221 */ /* 0x000fc60000000000 */
[----:B------:R0:W-:Y:S04]  /*ced0*/  STL [R1+0x63c], R2 ;  /* 0x00063c0201007387 */ /* 0x0001e80000100800 */
[----:B------:R1:W-:Y:S01]  /*cee0*/  STL [R1+0x640], R0 ;  /* 0x0006400001007387 */ /* 0x0003e20000100800 */
[----:B0-----:R-:W-:-:S03]  /*cef0*/  FADD R2, RZ, R6 ;  /* 0x00000006ff027221 */ /* 0x001fc60000000000 */
[----:B------:R0:W-:Y:S01]  /*cf00*/  STL [R1+0x644], R3 ;  /* 0x0006440301007387 */ /* 0x0001e20000100800 */
[----:B-1----:R-:W-:-:S03]  /*cf10*/  FADD R0, RZ, R7 ;  /* 0x00000007ff007221 */ /* 0x002fc60000000000 */
        /* <DEDUP_REMOVED lines=48> */
[----:B------:R-:W2:Y:S04]  /*d220*/  LDL R49, [R1+0xb8] ;  /* 0x0000b80001317983 */ /* 0x000ea80000100800 */
[----:B------:R1:W-:Y:S04]  /*d230*/  STL [R1+0x6a8], R2 ;  /* 0x0006a80201007387 */ /* 0x0003e80000100800 */
[----:B------:R-:W3:Y:S04]  /*d240*/  LDL R50, [R1+0xbc] ;  /* 0x0000bc0001327983 */ /* 0x000ee80000100800 */
[----:B------:R4:W-:Y:S04]  /*d250*/  STL [R1+0x6ac], R0 ;  /* 0x0006ac0001007387 */ /* 0x0009e80000100800 */
        /* <DEDUP_REMOVED lines=16> */
[----:B------:R-:W3:Y:S04]  /*d360*/  LDL R35, [R1] ;  /* 0x0000000001237983 */ /* 0x000ee80000100800 */
        /* <DEDUP_REMOVED lines=9> */
[----:B0-----:R-:W3:Y:S04]  /*d400*/  LDL R3, [R1+0x28] ;  /* 0x0000280001037983 */ /* 0x001ee80000100800 */
[----:B-1----:R-:W3:Y:S04]  /*d410*/  LDL R2, [R1+0x2c] ;  /* 0x00002c0001027983 */ /* 0x002ee80000100800 */
[----:B----4-:R-:W4:Y:S01]  /*d420*/  LDL R0, [R1+0x30] ;  /* 0x0000300001007983 */ /* 0x010f220000100800 */
[----:B------:R-:W-:-:S01]  /*d430*/  FADD R11, RZ, R11 ;  /* 0x0000000bff0b7221 */ /* 0x000fc20000000000 */
[----:B--2---:R-:W-:-:S05]  /*d440*/  FADD R49, RZ, R49 ;  /* 0x00000031ff317221 */ /* 0x004fca0000000000 */
[----:B------:R0:W-:Y:S01]  /*d450*/  STL [R1+0x6b0], R49 ;  /* 0x0006b03101007387 */ /* 0x0001e20000100800 */
[----:B---3--:R-:W-:-:S03]  /*d460*/  FADD R50, RZ, R50 ;  /* 0x00000032ff327221 */ /* 0x008fc60000000000 */
[----:B0-----:R-:W2:Y:S01]  /*d470*/  LDL.LU R49, [R1+0xb04] ;  /* 0x000b040001317983 */ /* 0x001ea20000300800 */
[----:B------:R-:W-:-:S03]  /*d480*/  FADD R51, RZ, R51 ;  /* 0x00000033ff337221 */ /* 0x000fc60000000000 */
[----:B------:R0:W-:Y:S01]  /*d490*/  STL [R1+0x6b4], R50 ;  /* 0x0006b43201007387 */ /* 0x0001e20000100800 */
[----:B------:R-:W-:-:S01]  /*d4a0*/  FADD R52, RZ, R52 ;  /* 0x00000034ff347221 */ /* 0x000fc20000000000 */
[----:B------:R-:W-:Y:S02]  /*d4b0*/  FADD R53, RZ, R53 ;  /* 0x00000035ff357221 */ /* 0x000fe40000000000 */
[----:B0-----:R-:W3:Y:S01]  /*d4c0*/  LDL.LU R50, [R1+0xb00] ;  /* 0x000b000001327983 */ /* 0x001ee20000300800 */
[----:B------:R-:W-:-:S03]  /*d4d0*/  FADD R54, RZ, R54 ;  /* 0x00000036ff367221 */ /* 0x000fc60000000000 */
[----:B------:R0:W-:Y:S01]  /*d4e0*/  STL [R1+0x6b8], R51 ;  /* 0x0006b83301007387 */ /* 0x0001e20000100800 */
[----:B------:R-:W-:-:S01]  /*d4f0*/  FADD R55, RZ, R55 ;  /* 0x00000037ff377221 */ /* 0x000fc20000000000 */
[----:B------:R-:W-:Y:S02]  /*d500*/  FADD R24, RZ, R24 ;  /* 0x00000018ff187221 */ /* 0x000fe40000000000 */
[----:B0-----:R-:W3:Y:S04]  /*d510*/  LDL.LU R51, [R1+0xafc] ;  /* 0x000afc0001337983 */ /* 0x001ee80000300800 */
[----:B------:R0:W-:Y:S01]  /*d520*/  STL [R1+0x6bc], R52 ;  /* 0x0006bc3401007387 */ /* 0x0001e20000100800 */
[----:B------:R-:W-:-:S01]  /*d530*/  FADD R25, RZ, R25 ;  /* 0x00000019ff197221 */ /* 0x000fc20000000000 */
[----:B------:R-:W-:-:S02]  /*d540*/  FADD R26, RZ, R26 ;  /* 0x0000001aff1a7221 */ /* 0x000fc40000000000 */
[----:B0-----:R-:W3:Y:S04]  /*d550*/  LDL.LU R52, [R1+0xaf8] ;  /* 0x000af80001347983 */ /* 0x001ee80000300800 */
[----:B------:R0:W-:Y:S01]  /*d560*/  STL [R1+0x6c0], R53 ;  /* 0x0006c03501007387 */ /* 0x0001e20000100800 */
[----:B------:R-:W-:-:S01]  /*d570*/  FADD R27, RZ, R27 ;  /* 0x0000001bff1b7221 */ /* 0x000fc20000000000 */
[----:B------:R-:W-:Y:S02]  /*d580*/  FADD R28, RZ, R28 ;  /* 0x0000001cff1c7221 */ /* 0x000fe40000000000 */
[----:B0-----:R-:W3:Y:S04]  /*d590*/  LDL.LU R53, [R1+0xaf4] ;  /* 0x000af40001357983 */ /* 0x001ee80000300800 */
[----:B------:R0:W-:Y:S01]  /*d5a0*/  STL [R1+0x6c4], R54 ;  /* 0x0006c43601007387 */ /* 0x0001e20000100800 */
[----:B------:R-:W-:-:S03]  /*d5b0*/  FADD R29, RZ, R29 ;  /* 0x0000001dff1d7221 */ /* 0x000fc60000000000 */
        /* <DEDUP_REMOVED lines=53> */
[----:B----4-:R-:W-:-:S03]  /*d910*/  FADD R0, RZ, R0 ;  /* 0x00000000ff007221 */ /* 0x010fc60000000000 */
[----:B0-----:R0:W5:Y:S04]  /*d920*/  LDL.LU R8, [R1+0xaa8] ;  /* 0x000aa80001087983 */ /* 0x0011680000300800 */
[----:B------:R1:W-:Y:S04]  /*d930*/  STL [R1+0x710], R7 ;  /* 0x0007100701007387 */ /* 0x0003e80000100800 */
[----:B-1----:R0:W5:Y:S04]  /*d940*/  LDL.LU R7, [R1+0xaa4] ;  /* 0x000aa40001077983 */ /* 0x0021680000300800 */
        /* <DEDUP_REMOVED lines=12> */
[----:B------:R1:W-:Y:S02]  /*da10*/  STL [R1+0x72c], R11 ;  /* 0x00072c0b01007387 */ /* 0x0003e40000100800 */
[----:B-1----:R-:W-:-:S01]  /*da20*/  FADD R11, RZ, R10 ;  /* 0x0000000aff0b7221 */ /* 0x002fc20000000000 */
[----:B------:R-:W-:Y:S01]  /*da30*/  FADD R10, RZ, R9 ;  /* 0x00000009ff0a7221 */ /* 0x000fe20000000000 */
[----:B------:R-:W-:-:S03]  /*da40*/  FADD R9, RZ, R216 ;  /* 0x000000d8ff097221 */ /* 0x000fc60000000000 */
[----:B------:R1:W-:Y:S04]  /*da50*/  STL [R1+0x730], R11 ;  /* 0x0007300b01007387 */ /* 0x0003e80000100800 */
[----:B------:R4:W-:Y:S04]  /*da60*/  STL [R1+0x734], R10 ;  /* 0x0007340a01007387 */ /* 0x0009e80000100800 */
[----:B------:R2:W-:Y:S01]  /*da70*/  STL [R1+0x738], R9 ;  /* 0x0007380901007387 */ /* 0x0005e20000100800 */
[----:B-1----:R-:W-:-:S01]  /*da80*/  FADD R11, RZ, R217 ;  /* 0x000000d9ff0b7221 */ /* 0x002fc20000000000 */
[----:B----4-:R-:W-:-:S04]  /*da90*/  FADD R10, RZ, R218 ;  /* 0x000000daff0a7221 */ /* 0x010fc80000000000 */
[----:B------:R1:W-:Y:S01]  /*daa0*/  STL [R1+0x73c], R11 ;  /* 0x00073c0b01007387 */ /* 0x0003e20000100800 */
[----:B--2---:R-:W-:-:S03]  /*dab0*/  FADD R9, RZ, R219 ;  /* 0x000000dbff097221 */ /* 0x004fc60000000000 */
[----:B------:R2:W-:Y:S04]  /*dac0*/  STL [R1+0x740], R10 ;  /* 0x0007400a01007387 */ /* 0x0005e80000100800 */
[----:B------:R4:W-:Y:S01]  /*dad0*/  STL [R1+0x744], R9 ;  /* 0x0007440901007387 */ /* 0x0009e20000100800 */
[----:B-1----:R-:W-:-:S01]  /*dae0*/  FADD R11, RZ, R220 ;  /* 0x000000dcff0b7221 */ /* 0x002fc20000000000 */
[----:B--2---:R-:W-:-:S04]  /*daf0*/  FADD R10, RZ, R221 ;  /* 0x000000ddff0a7221 */ /* 0x004fc80000000000 */
[----:B------:R1:W-:Y:S01]  /*db00*/  STL [R1+0x748], R11 ;  /* 0x0007480b01007387 */ /* 0x0003e20000100800 */
[----:B----4-:R-:W-:-:S03]  /*db10*/  FADD R9, RZ, R222 ;  /* 0x000000deff097221 */ /* 0x010fc60000000000 */
        /* <DEDUP_REMOVED lines=359> */
[----:B---3--:R-:W-:-:S03]  /*f190*/  FADD R9, RZ, R50 ;  /* 0x00000032ff097221 */ /* 0x008fc60000000000 */
        /* <DEDUP_REMOVED lines=44> */
[----:B------:R-:W-:-:S01]  /*f460*/  FADD R12, RZ, R12 ;  /* 0x0000000cff0c7221 */ /* 0x000fc20000000000 */
[----:B------:R-:W-:Y:S01]  /*f470*/  FADD R13, RZ, R13 ;  /* 0x0000000dff0d7221 */ /* 0x000fe20000000000 */
        /* <DEDUP_REMOVED lines=14> */
[----:B0-----:R-:W-:-:S06]  /*f560*/  UMOV UR41, URZ ;  /* 0x0000003f00297c82 */ /* 0x001fcc0008000000 */
.L_x_18:
[----:B------:R-:W-:-:S04]  /*f570*/  UIADD3 UR51, UR42, 0x1, URZ ;  /* 0x000000012a337890 */ /* 0x000fc8000fffe03f */
[----:B------:R-:W-:-:S04]  /*f580*/  UISETP.NE.AND UP0, UPT, UR51, 0x4, UPT ;  /* 0x000000043300788c */ /* 0x000fc8000bf05270 */
[----:B------:R-:W-:Y:S02]  /*f590*/  USEL UR13, URZ, 0x1, UP0 ;  /* 0x000000013f0d7887 */ /* 0x000fe40008000000 */
[----:B------:R-:W-:Y:S02]  /*f5a0*/  USEL UR51, UR51, URZ, UP0 ;  /* 0x0000003f33337287 */ /* 0x000fe40008000000 */
[----:B------:R-:W-:-:S06]  /*f5b0*/  ULOP3.LUT UR13, UR43, UR13, URZ, 0x3c, !UPT ;  /* 0x0000000d2b0d7292 */ /* 0x000fcc000f8e3c3f */
[----:B------:R-:W-:Y:S01]  /*f5c0*/  IMAD.U32 R9, RZ, RZ, UR13 ;  /* 0x0000000dff097e24 */ /* 0x000fe2000f8e00ff */
[----:B------:R-:W-:-:S06]  /*f5d0*/  UMOV UR13, 0x1 ;  /* 0x00000001000d7882 */ /* 0x000fcc0000000000 */
.L_x_13:
[----:B------:R-:W-:-:S04]  /*f5e0*/  UISETP.LT.AND UP0, UPT, UR45, 0x1, UPT ;  /* 0x000000012d00788c */ /* 0x000fc8000bf01270 */
[----:B------:R-:W-:-:S04]  /*f5f0*/  USEL UR14, UR45, 0x1, UP0 ;  /* 0x000000012d0e7887 */ /* 0x000fc80008000000 */
[----:B------:R-:W-:-:S04]  /*f600*/  UIADD3 UR14, UR45, -UR14, URZ ;  /* 0x8000000e2d0e7290 */ /* 0x000fc8000fffe03f */
[----:B------:R-:W-:-:S06]  /*f610*/  UISETP.GE.AND UP0, UPT, UR14, 0x1, UPT ;  /* 0x000000010e00788c */ /* 0x000fcc000bf06270 */
[----:B------:R-:W-:-:S13]  /*f620*/  PLOP3.LUT P0, PT, PT, PT, UP0, 0x80, 0x0 ;  /* 0x000000000000781c */ /* 0x000fda0003f0f008 */
[----:B------:R-:W-:Y:S05]  /*f630*/  @!P0 BRA `(.L_x_19) ;  /* 0x000000c400ac8947 */ /* 0x000fea0003800000 */
[----:B------:R-:W-:Y:S01]  /*f640*/  IMAD.U32 R10, RZ, RZ, UR14 ;  /* 0x0000000eff0a7e24 */ /* 0x000fe2000f8e00ff */
[----:B------:R-:W-:Y:S01]  /*f650*/  UMOV UR50, UR42 ;  /* 0x0000002a00327c82 */ /* 0x000fe20008000000 */
[----:B------:R-:W-:-:S05]  /*f660*/  ULDC UR49, c[0x0][0x50c] ;  /* 0x0001430000317ab9 */ /* 0x000fca0000000800 */
.L_x_27:
[----:B------:R-:W-:-:S06]  /*f670*/  UISETP.NE.AND UP0, UPT, UR44, 0x3, UPT ;  /* 0x000000032c00788c */ /* 0x000fcc000bf05270 */
[----:B------:R-:W-:-:S13]  /*f680*/  PLOP3.LUT P1, PT, PT, PT, UP0, 0x80, 0x0 ;  /* 0x000000000000781c */ /* 0x000fda0003f2f008 */
[----:B0-----:R-:W-:Y:S05]  /*f690*/  @!P1 BRA `(.L_x_20) ;  /* 0x0000000000049947 */ /* 0x001fea0003800000 */
[----:B------:R-:W-:Y:S01]  /*f6a0*/  BPT.TRAP 0x1 ;  /* 0x000000040000795c */ /* 0x000fe20000300000 */
.L_x_20:
[----:B------:R-:W1:Y:S01]  /*f6b0*/  S2UR UR14, SR_CgaCtaId ;  /* 0x00000000000e79c3 */ /* 0x000e620000008800 */
[----:B------:R-:W-:Y:S01]  /*f6c0*/  UMOV UR9, 0x400 ;  /* 0x0000040000097882 */ /* 0x000fe20000000000 */
[----:B------:R-:W-:Y:S01]  /*f6d0*/  SHF.L.U32 R11, R9, 0x1f, RZ ;  /* 0x0000001f090b7819 */ /* 0x000fe200000006ff */
[----:B-1----:R-:W-:-:S04]  /*f6e0*/  ULEA UR9, UR14, UR9, 0x18 ;  /* 0x000000090e097291 */ /* 0x002fc8000f8ec03f */
[----:B------:R-:W-:-:S09]  /*f6f0*/  ULEA UR14, UR51, UR9, 0x3 ;  /* 0x00000009330e7291 */ /* 0x000fd2000f8e183f */
[----:B------:R1:W2:Y:S01]  /*f700*/  SYNCS.PHASECHK.TRANS64.TRYWAIT P0, [UR14], R11 ;  /* 0x0000000bff0075a7 */ /* 0x0002a2000800014e */
[----:B------:R-:W-:Y:S05]  /*f710*/  @!P1 BRA `(.L_x_21) ;  /* 0x0000000000049947 */ /* 0x000fea0003800000 */
[----:B------:R-:W-:Y:S01]  /*f720*/  BPT.TRAP 0x1 ;  /* 0x000000040000795c */ /* 0x000fe20000300000 */
.L_x_21:
[----:B--2---:R-:W-:Y:S05]  /*f730*/  @P0 BRA `(.L_x_22) ;  /* 0x0000000000080947 */ /* 0x004fea0003800000 */
[----:B------:R-:W2:Y:S02]  /*f740*/  SYNCS.PHASECHK.TRANS64.TRYWAIT P0, [UR14], R11 ;  /* 0x0000000bff0075a7 */ /* 0x000ea4000800014e */
[----:B--2---:R-:W-:Y:S05]  /*f750*/  @!P0 BRA `(.L_x_23) ;  /* 0x000004b800408947 */ /* 0x004fea0003800000 */
.L_x_22:
        /* <DEDUP_REMOVED lines=8> */
[----:B--2---:R-:W2:Y:S04]  /*f7e0*/  LDL.LU.64 R24, [R1+0x380] ;  /* 0x0003800001187983 */ /* 0x004ea80000300a00 */
[----:B------:R-:W2:Y:S04]  /*f7f0*/  LDL.LU.64 R26, [R1+0x388] ;  /* 0x00038800011a7983 */ /* 0x000ea80000300a00 */
[----:B------:R-:W2:Y:S04]  /*f800*/  LDL.LU.64 R28, [R1+0x390] ;  /* 0x00039000011c7983 */ /* 0x000ea80000300a00 */
[----:B------:R-:W2:Y:S04]  /*f810*/  LDL.LU.64 R30, [R1+0x398] ;  /* 0x00039800011e7983 */ /* 0x000ea80000300a00 */
[----:B------:R-:W2:Y:S04]  /*f820*/  LDL.LU.64 R32, [R1+0x3a0] ;  /* 0x0003a00001207983 */ /* 0x000ea80000300a00 */
[----:B------:R-:W2:Y:S04]  /*f830*/  LDL.LU.64 R34, [R1+0x3a8] ;  /* 0x0003a80001227983 */ /* 0x000ea80000300a00 */
        /* <DEDUP_REMOVED lines=10> */
[----:B----4-:R-:W4:Y:S04]  /*f8e0*/  LDL.LU.64 R88, [R1+0x280] ;  /* 0x0002800001587983 */ /* 0x010f280000300a00 */
[----:B------:R-:W4:Y:S04]  /*f8f0*/  LDL.LU.64 R90, [R1+0x288] ;  /* 0x00028800015a7983 */ /* 0x000f280000300a00 */
[----:B------:R-:W4:Y:S04]  /*f900*/  LDL.LU.64 R92, [R1+0x290] ;  /* 0x00029000015c7983 */ /* 0x000f280000300a00 */
[----:B------:R-:W4:Y:S04]  /*f910*/  LDL.LU.64 R94, [R1+0x298] ;  /* 0x00029800015e7983 */ /* 0x000f280000300a00 */
[----:B------:R-:W4:Y:S04]  /*f920*/  LDL.LU.64 R96, [R1+0x2a0] ;  /* 0x0002a00001607983 */ /* 0x000f280000300a00 */
[----:B------:R-:W4:Y:S04]  /*f930*/  LDL.LU.64 R98, [R1+0x2a8] ;  /* 0x0002a80001627983 */ /* 0x000f280000300a00 */
[----:B------:R-:W4:Y:S04]  /*f940*/  LDL.LU.64 R100, [R1+0x2b0] ;  /* 0x0002b00001647983 */ /* 0x000f280000300a00 */
[----:B------:R-:W4:Y:S04]  /*f950*/  LDL.LU.64 R102, [R1+0x2b8] ;  /* 0x0002b80001667983 */ /* 0x000f280000300a00 */
        /* <DEDUP_REMOVED lines=8> */
[----:B0-----:R-:W3:Y:S04]  /*f9e0*/  LDL.LU.64 R152, [R1+0x80] ;  /* 0x0000800001987983 */ /* 0x001ee80000300a00 */
[----:B------:R-:W3:Y:S04]  /*f9f0*/  LDL.LU.64 R154, [R1+0x88] ;  /* 0x00008800019a7983 */ /* 0x000ee80000300a00 */
[----:B------:R-:W3:Y:S04]  /*fa00*/  LDL.LU.64 R156, [R1+0x90] ;  /* 0x00009000019c7983 */ /* 0x000ee80000300a00 */
[----:B------:R-:W3:Y:S04]  /*fa10*/  LDL.LU.64 R158, [R1+0x98] ;  /* 0x00009800019e7983 */ /* 0x000ee80000300a00 */
[----:B------:R-:W3:Y:S04]  /*fa20*/  LDL.LU.64 R160, [R1+0xa0] ;  /* 0x0000a00001a07983 */ /* 0x000ee80000300a00 */
[----:B------:R-:W3:Y:S04]  /*fa30*/  LDL.LU.64 R162, [R1+0xa8] ;  /* 0x0000a80001a27983 */ /* 0x000ee80000300a00 */
[----:B------:R-:W3:Y:S04]  /*fa40*/  LDL.LU.64 R164, [R1+0xb0] ;  /* 0x0000b00001a47983 */ /* 0x000ee80000300a00 */
[----:B------:R-:W3:Y:S04]  /*fa50*/  LDL.LU.64 R166, [R1+0xb8] ;  /* 0x0000b80001a67983 */ /* 0x000ee80000300a00 */
        /* <DEDUP_REMOVED lines=15> */
[----:B------:R-:W3:Y:S01]  /*fb50*/  LDL.LU.64 R230, [R1+0x1b8] ;  /* 0x0001b80001e67983 */ /* 0x000ee20000300a00 */
[----:B------:R-:W-:-:S02]  /*fb60*/  UIADD3 UR14, UR9, 0x20100, URZ ;  /* 0x00020100090e7890 */ /* 0x000fc4000fffe03f */
[----:B------:R-:W-:Y:S01]  /*fb70*/  UISETP.NE.AND UP0, UPT, UR12, URZ, UPT ;  /* 0x0000003f0c00728c */ /* 0x000fe2000bf05270 */
[----:B------:R-:W-:Y:S01]  /*fb80*/  STL [R1+0xbb4], R235 ;  /* 0x000bb4eb01007387 */ /* 0x000fe20000100800 */
[----:B------:R-:W-:Y:S02]  /*fb90*/  USHF.R.U32.HI UR14, URZ, 0x4, UR14 ;  /* 0x000000043f0e7899 */ /* 0x000fe4000801160e */
[----:B------:R-:W-:Y:S01]  /*fba0*/  USEL UR13, UR13, URZ, !UP0 ;  /* 0x0000003f0d0d7287 */ /* 0x000fe2000c000000 */
[----:B------:R-:W-:Y:S01]  /*fbb0*/  STL [R1+0xbb0], R234 ;  /* 0x000bb0ea01007387 */ /* 0x000fe20000100800 */
[----:B------:R-:W-:Y:S02]  /*fbc0*/  ULOP3.LUT UR14, UR14, 0x3fff, URZ, 0xc0, !UPT ;  /* 0x00003fff0e0e7892 */ /* 0x000fe4000f8ec03f */
[----:B------:R-:W-:Y:S01]  /*fbd0*/  ULOP3.LUT UR54, UR40, 0x10000, URZ, 0xfc, !UPT ;  /* 0x0001000028367892 */ /* 0x000fe2000f8efc3f */
[----:B------:R-:W-:Y:S01]  /*fbe0*/  STL [R1+0xbac], R233 ;  /* 0x000bace901007387 */ /* 0x000fe20000100800 */
[----:B------:R-:W-:-:S02]  /*fbf0*/  ULOP3.LUT UR14, UR14, 0x10000, URZ, 0xfc, !UPT ;  /* 0x000100000e0e7892 */ /* 0x000fc4000f8efc3f */
[----:B------:R-:W-:Y:S01]  /*fc00*/  UISETP.NE.U32.AND UP0, UPT, UR13, URZ, UPT ;  /* 0x0000003f0d00728c */ /* 0x000fe2000bf05070 */
[----:B------:R-:W-:Y:S01]  /*fc10*/  STL [R1+0xba8], R232 ;  /* 0x000ba8e801007387 */ /* 0x000fe20000100800 */
[----:B------:R-:W-:Y:S02]  /*fc20*/  ULEA UR54, UR51, UR54, 0xb ;  /* 0x0000003633367291 */ /* 0x000fe4000f8e583f */
[----:B------:R-:W-:Y:S01]  /*fc30*/  UIMAD UR55, UR51, 0x380, UR14 ;  /* 0x00000380333778a4 */ /* 0x000fe2000f8e020e */
[----:B------:R-:W-:Y:S01]  /*fc40*/  STL [R1+0xba4], R23 ;  /* 0x000ba41701007387 */ /* 0x000fe20000100800 */
[----:B------:R-:W-:Y:S01]  /*fc50*/  UMOV UR25, 0x80000020 ;  /* 0x8000002000197882 */ /* 0x000fe20000000000 */
[----:B------:R-:W-:Y:S01]  /*fc60*/  UMOV UR27, 0x80000020 ;  /* 0x80000020001b7882 */ /* 0x000fe20000000000 */
[----:B------:R-:W-:Y:S01]  /*fc70*/  UIADD3 UR22, UR55, 0x80, URZ ;  /* 0x0000008037167890 */ /* 0x000fe2000fffe03f */
[----:B------:R-:W-:Y:S01]  /*fc80*/  STL [R1+0xba0], R22 ;  /* 0x000ba01601007387 */ /* 0x000fe20000100800 */
[----:B------:R-:W-:Y:S01]  /*fc90*/  UMOV UR24, UR54 ;  /* 0x0000003600187c82 */ /* 0x000fe20008000000 */
[----:B------:R-:W-:Y:S01]  /*fca0*/  UMOV UR26, UR55 ;  /* 0x00000037001a7c82 */ /* 0x000fe20008000000 */
[----:B------:R-:W-:Y:S01]  /*fcb0*/  UMOV UR20, UR24 ;  /* 0x0000001800147c82 */ /* 0x000fe20008000000 */
[----:B------:R-:W-:Y:S01]  /*fcc0*/  UMOV UR21, UR25 ;  /* 0x0000001900157c82 */ /* 0x000fe20008000000 */
[----:B------:R-:W-:Y:S01]  /*fcd0*/  UMOV UR23, 0x80000020 ;  /* 0x8000002000177882 */ /* 0x000fe20000000000 */
[----:B------:R-:W-:Y:S01]  /*fce0*/  UIADD3 UR14, UR55, 0x100, URZ ;  /* 0x00000100370e7890 */ /* 0x000fe2000fffe03f */
[----:B------:R-:W-:Y:S01]  /*fcf0*/  STL [R1+0xb9c], R21 ;  /* 0x000b9c1501007387 */ /* 0x000fe20000100800 */
[----:B------:R-:W-:Y:S01]  /*fd00*/  UMOV UR12, UR24 ;  /* 0x00000018000c7c82 */ /* 0x000fe20008000000 */
[----:B------:R-:W-:Y:S01]  /*fd10*/  UMOV UR13, UR25 ;  /* 0x00000019000d7c82 */ /* 0x000fe20008000000 */
[----:B--2---:R-:W-:Y:S01]  /*fd20*/  WARPGROUP.ARRIVE ;  /* 0x00000000000079c5 */ /* 0x004fe20000000000 */
[----:B------:R-:W-:Y:S01]  /*fd30*/  UMOV UR15, 0x80000020 ;  /* 0x80000020000f7882 */ /* 0x000fe20000000000 */
[----:B------:R-:W-:Y:S01]  /*fd40*/  UIADD3 UR30, UR55, 0x180, URZ ;  /* 0x00000180371e7890 */ /* 0x000fe2000fffe03f */
[----:B------:R-:W-:Y:S01]  /*fd50*/  STL [R1+0xb98], R20 ;  /* 0x000b981401007387 */ /* 0x000fe20000100800 */
[----:B------:R-:W-:Y:S01]  /*fd60*/  UMOV UR28, UR24 ;  /* 0x00000018001c7c82 */ /* 0x000fe20008000000 */
[----:B------:R-:W-:Y:S01]  /*fd70*/  UMOV UR29, UR25 ;  /* 0x00000019001d7c82 */ /* 0x000fe20008000000 */
[----:B------:R-:W-:Y:S01]  /*fd80*/  QGMMA.64x32x32.F32.E4M3.E4M3 R24, gdesc[UR24], R24, UP0, gsb0 ;  /* 0x00600000181879f3 */ /* 0x000fe2000b800818 */
[----:B------:R-:W-:Y:S01]  /*fd90*/  UMOV UR31, 0x80000020 ;  /* 0x80000020001f7882 */ /* 0x000fe20000000000 */
[----:B------:R-:W-:Y:S01]  /*fda0*/  UIADD3 UR34, UR55, 0x200, URZ ;  /* 0x0000020037227890 */ /* 0x000fe2000fffe03f */
[----:B------:R-:W-:Y:S01]  /*fdb0*/  STL [R1+0xb94], R19 ;  /* 0x000b941301007387 */ /* 0x000fe20000100800 */
[----:B------:R-:W-:Y:S01]  /*fdc0*/  UMOV UR32, UR24 ;  /* 0x0000001800207c82 */ /* 0x000fe20008000000 */
[----:B------:R-:W-:Y:S01]  /*fdd0*/  UMOV UR33, UR25 ;  /* 0x0000001900217c82 */ /* 0x000fe20008000000 */
[----:B------:R-:W-:Y:S01]  /*fde0*/  UMOV UR35, 0x80000020 ;  /* 0x8000002000237882 */ /* 0x000fe20000000000 */
        /* <DEDUP_REMOVED lines=13> */
[----:B------:R-:W-:Y:S01]  /*fec0*/  STL [R1+0xb5c], R4 ;  /* 0x000b5c0401007387 */ /* 0x000fe20000100800 */
[----:B------:R-:W-:-:S03]  /*fed0*/  WARPGROUP.DEPBAR.LE gsb0, 0x0 ;  /* 0x00008000000079c5 */ /* 0x000fc60000010000 */
[----:B------:R-:W-:Y:S01]  /*fee0*/  STL [R1+0xb58], R3 ;  /* 0x000b580301007387 */ /* 0x000fe20000100800 */
[----:B----4-:R-:W-:-:S03]  /*fef0*/  WARPGROUP.ARRIVE ;  /* 0x00000000000079c5 */ /* 0x010fc60000000000 */
[----:B------:R-:W-:Y:S04]  /*ff00*/  STL [R1+0xb54], R2 ;  /* 0x000b540201007387 */ /* 0x000fe80000100800 */
[----:B------:R-:W-:Y:S01]  /*ff10*/  STL [R1+0xb50], R0 ;  /* 0x000b500001007387 */ /* 0x000fe20000100800 */
[----:B------:R-:W-:Y:S03]  /*ff20*/  QGMMA.64x32x32.F32.E4M3.E4M3 R88, gdesc[UR20], R88, UP0, gsb0 ;  /* 0x00600000145879f3 */ /* 0x000fe6000b800858 */
[----:B------:R-:W-:Y:S04]  /*ff30*/  STL.64 [R1+0x380], R24 ;  /* 0x0003801801007387 */ /* 0x000fe80000100a00 */
[----:B------:R-:W-:Y:S04]  /*ff40*/  STL.64 [R1+0x388], R26 ;  /* 0x0003881a01007387 */ /* 0x000fe80000100a00 */
[----:B------:R-:W-:Y:S04]  /*ff50*/  STL.64 [R1+0x390], R28 ;  /* 0x0003901c01007387 */ /* 0x000fe80000100a00 */
[----:B------:R-:W-:Y:S04]  /*ff60*/  STL.64 [R1+0x398], R30 ;  /* 0x0003981e01007387 */ /* 0x000fe80000100a00 */
[----:B------:R-:W-:Y:S04]  /*ff70*/  STL.64 [R1+0x3a0], R32 ;  /* 0x0003a02001007387 */ /* 0x000fe80000100a00 */
[----:B------:R-:W-:Y:S01]  /*ff80*/  STL.64 [R1+0x3a8], R34 ;  /* 0x0003a82201007387 */ /* 0x000fe20000100a00 */
[----:B------:R-:W-:-:S03]  /*ff90*/  UIADD3 UR18, UR55, 0x280, URZ ;  /* 0x0000028037127890 */ /* 0x000fc6000fffe03f */
[----:B------:R-:W-:Y:S04]  /*ffa0*/  STL.64 [R1+0x3b0], R36 ;  /* 0x0003b02401007387 */ /* 0x000fe80000100a00 */
[----:B------:R0:W-:Y:S01]  /*ffb0*/  STL.64 [R1+0x3b8], R38 ;  /* 0x0003b82601007387 */ /* 0x0001e20000100a00 */
[----:B------:R-:W-:Y:S01]  /*ffc0*/  UMOV UR16, UR24 ;  /* 0x0000001800107c82 */ /* 0x000fe20008000000 */
[----:B------:R-:W-:Y:S01]  /*ffd0*/  UMOV UR17, UR25 ;  /* 0x0000001900117c82 */ /* 0x000fe20008000000 */
[----:B------:R-:W-:Y:S01]  /*ffe0*/  UMOV UR19, 0x80000020 ;  /* 0x8000002000137882 */ /* 0x000fe20000000000 */
[----:B0-----:R-:W2:Y:S04]  /*fff0*/  LDL.LU.64 R38, [R1+0xfa8] ;  /* 0x000fa80001267983 */ /* 0x001ea80000300a00 */
[----:B------:R-:W2:Y:S04]  /*10000*/  LDL.LU.64 R36, [R1+0xfa0] ;  /* 0x000fa00001247983 */ /* 0x000ea80000300a00 */
[----:B------:R-:W2:Y:S04]  /*10010*/  LDL.LU.64 R34, [R1+0xf98] ;  /* 0x000f980001227983 */ /* 0x000ea80000300a00 */
[----:B------:R-:W2:Y:S04]  /*10020*/  LDL.LU.64 R32, [R1+0xf90] ;  /* 0x000f900001207983 */ /* 0x000ea80000300a00 */
[----:B------:R-:W2:Y:S01]  /*10030*/  LDL.LU.64 R30, [R1+0xf88] ;  /* 0x000f8800011e7983 */ /* 0x000ea20000300a00 */
[----:B------:R-:W-:-:S03]  /*10040*/  WARPGROUP.DEPBAR.LE gsb0, 0x0 ;  /* 0x00008000000079c5 */ /* 0x000fc60000010000 */
        /* <DEDUP_REMOVED lines=16> */
[----:B------:R-:W4:Y:S01]  /*10150*/  LDL.LU.64 R92, [R1+0xf40] ;  /* 0x000f4000015c7983 */ /* 0x000f220000300a00 */
[----:B---3--:R-:W-:-:S03]  /*10160*/  WARPGROUP.ARRIVE ;  /* 0x00000000000079c5 */ /* 0x008fc60000000000 */
[----:B------:R-:W4:Y:S04]  /*10170*/  LDL.LU.64 R90, [R1+0xf38] ;  /* 0x000f3800015a7983 */ /* 0x000f280000300a00 */
[----:B------:R-:W4:Y:S01]  /*10180*/  LDL.LU.64 R88, [R1+0xf30] ;  /* 0x000f300001587983 */ /* 0x000f220000300a00 */
[----:B------:R-:W-:Y:S03]  /*10190*/  QGMMA.64x32x32.F32.E4M3.E4M3 R216, gdesc[UR12], R216, UP0, gsb0 ;  /* 0x006000000cd879f3 */ /* 0x000fe6000b8008d8 */
[----:B------:R-:W-:Y:S02]  /*101a0*/  WARPGROUP.DEPBAR.LE gsb0, 0x0 ;  /* 0x00008000000079c5 */ /* 0x000fe40000010000 */
[----:B------:R-:W-:Y:S01]  /*101b0*/  WARPGROUP.ARRIVE ;  /* 0x00000000000079c5 */ /* 0x000fe20000000000 */
[----:B------:R0:W-:Y:S04]  /*101c0*/  STL.64 [R1+0x180], R216 ;  /* 0x000180d801007387 */ /* 0x0001e80000100a00 */
[----:B------:R3:W-:Y:S01]  /*101d0*/  STL.64 [R1+0x188], R218 ;  /* 0x000188da01007387 */ /* 0x0007e20000100a00 */
[----:B------:R-:W-:Y:S03]  /*101e0*/  QGMMA.64x32x32.F32.E4M3.E4M3 R152, gdesc[UR28], R152, UP0, gsb0 ;  /* 0x006000001c9879f3 */ /* 0x000fe6000b800898 */
[----:B------:R1:W-:Y:S04]  /*101f0*/  STL.64 [R1+0x190], R220 ;  /* 0x000190dc01007387 */ /* 0x0003e80000100a00 */
[----:B------:R1:W-:Y:S04]  /*10200*/  STL.64 [R1+0x198], R222 ;  /* 0x000198de01007387 */ /* 0x0003e80000100a00 */
[----:B------:R1:W-:Y:S04]  /*10210*/  STL.64 [R1+0x1a0], R224 ;  /* 0x0001a0e001007387 */ /* 0x0003e80000100a00 */
[----:B------:R1:W-:Y:S04]  /*10220*/  STL.64 [R1+0x1a8], R226 ;  /* 0x0001a8e201007387 */ /* 0x0003e80000100a00 */
[----:B------:R1:W-:Y:S04]  /*10230*/  STL.64 [R1+0x1b0], R228 ;  /* 0x0001b0e401007387 */ /* 0x0003e80000100a00 */
[----:B------:R1:W-:Y:S01]  /*10240*/  STL.64 [R1+0x1b8], R230 ;  /* 0x0001b8e601007387 */ /* 0x0003e20000100a00 */
[----:B------:R-:W-:-:S02]  /*10250*/  WARPGROUP.DEPBAR.LE gsb0, 0x0 ;  /* 0x00008000000079c5 */ /* 0x000fc40000010000 */
[----:B------:R-:W-:Y:S01]  /*10260*/  WARPGROUP.ARRIVE ;  /* 0x00000000000079c5 */ /* 0x000fe20000000000 */
[----:B------:R-:W-:Y:S02]  /*10270*/  IMAD.MOV.U32 R17, RZ, RZ, R152 ;  /* 0x000000ffff117224 */ /* 0x000fe400078e0098 */
[----:B------:R-:W-:Y:S02]  /*10280*/  IMAD.MOV.U32 R16, RZ, RZ, R153 ;  /* 0x000000ffff107224 */ /* 0x000fe400078e0099 */
[----:B------:R-:W-:Y:S01]  /*10290*/  IMAD.MOV.U32 R15, RZ, RZ, R154 ;  /* 0x000000ffff0f7224 */ /* 0x000fe200078e009a */
[----:B------:R-:W-:Y:S01]  /*102a0*/  QGMMA.64x32x32.F32.E4M3.E4M3 R200, gdesc[UR32], R200, UP0, gsb0 ;  /* 0x0060000020c879f3 */ /* 0x000fe2000b8008c8 */
[----:B------:R-:W-:Y:S01]  /*102b0*/  IMAD.MOV.U32 R14, RZ, RZ, R155 ;  /* 0x000000ffff0e7224 */ /* 0x000fe200078e009b */
[----:B------:R-:W2:Y:S01]  /*102c0*/  LDL.LU.64 R152, [R1+0x40] ;  /* 0x0000400001987983 */ /* 0x000ea20000300a00 */
[----:B------:R-:W-:Y:S02]  /*102d0*/  IMAD.MOV.U32 R13, RZ, RZ, R156 ;  /* 0x000000ffff0d7224 */ /* 0x000fe400078e009c */
[----:B------:R-:W-:Y:S01]  /*102e0*/  IMAD.MOV.U32 R12, RZ, RZ, R157 ;  /* 0x000000ffff0c7224 */ /* 0x000fe200078e009d */
[----:B------:R-:W2:Y:S01]  /*102f0*/  LDL.LU.64 R154, [R1+0x48] ;  /* 0x00004800019a7983 */ /* 0x000ea20000300a00 */
[----:B------:R-:W-:-:S02]  /*10300*/  IMAD.MOV.U32 R10, RZ, RZ, R158 ;  /* 0x000000ffff0a7224 */ /* 0x000fc400078e009e */
[----:B------:R-:W-:Y:S01]  /*10310*/  IMAD.MOV.U32 R9, RZ, RZ, R159 ;  /* 0x000000ffff097224 */ /* 0x000fe200078e009f */
[----:B------:R-:W2:Y:S01]  /*10320*/  LDL.LU.64 R156, [R1+0x50] ;  /* 0x00005000019c7983 */ /* 0x000ea20000300a00 */
[----:B------:R-:W-:Y:S02]  /*10330*/  IMAD.MOV.U32 R8, RZ, RZ, R160 ;  /* 0x000000ffff087224 */ /* 0x000fe400078e00a0 */
        /* <DEDUP_REMOVED lines=10> */
[----:B------:R-:W2:Y:S04]  /*103e0*/  LDL.LU.64 R164, [R1+0x70] ;  /* 0x0000700001a47983 */ /* 0x000ea80000300a00 */
[----:B------:R-:W2:Y:S01]  /*103f0*/  LDL.LU.64 R166, [R1+0x78] ;  /* 0x0000780001a67983 */ /* 0x000ea20000300a00 */
[----:B------:R-:W-:Y:S01]  /*10400*/  UIADD3 UR38, UR55, 0x300, URZ ;  /* 0x0000030037267890 */ /* 0x000fe2000fffe03f */
[----:B------:R-:W-:Y:S01]  /*10410*/  UMOV UR36, UR24 ;  /* 0x0000001800247c82 */ /* 0x000fe20008000000 */
[----:B------:R-:W-:Y:S01]  /*10420*/  UMOV UR37, UR25 ;  /* 0x0000001900257c82 */ /* 0x000fe20008000000 */
[----:B------:R-:W-:Y:S01]  /*10430*/  UMOV UR39, 0x80000020 ;  /* 0x8000002000277882 */ /* 0x000fe20000000000 */
[----:B0-----:R-:W4:Y:S04]  /*10440*/  LDL.LU.64 R216, [R1+0x140] ;  /* 0x0001400001d87983 */ /* 0x001f280000300a00 */
[----:B---3--:R-:W4:Y:S04]  /*10450*/  LDL.LU.64 R218, [R1+0x148] ;  /* 0x0001480001da7983 */ /* 0x008f280000300a00 */
[----:B-1----:R-:W4:Y:S04]  /*10460*/  LDL.LU.64 R220, [R1+0x150] ;  /* 0x0001500001dc7983 */ /* 0x002f280000300a00 */
[----:B------:R-:W4:Y:S04]  /*10470*/  LDL.LU.64 R222, [R1+0x158] ;  /* 0x0001580001de7983 */ /* 0x000f280000300a00 */
[----:B------:R-:W4:Y:S04]  /*10480*/  LDL.LU.64 R224, [R1+0x160] ;  /* 0x0001600001e07983 */ /* 0x000f280000300a00 */
[----:B------:R-:W4:Y:S01]  /*10490*/  LDL.LU.64 R226, [R1+0x168] ;  /* 0x0001680001e27983 */ /* 0x000f220000300a00 */
[----:B------:R-:W-:-:S02]  /*104a0*/  WARPGROUP.DEPBAR.LE gsb0, 0x0 ;  /* 0x00008000000079c5 */ /* 0x000fc40000010000 */
[----:B------:R-:W-:Y:S01]  /*104b0*/  WARPGROUP.ARRIVE ;  /* 0x00000000000079c5 */ /* 0x000fe20000000000 */
[----:B------:R-:W4:Y:S04]  /*104c0*/  LDL.LU.64 R228, [R1+0x170] ;  /* 0x0001700001e47983 */ /* 0x000f280000300a00 */
[----:B------:R-:W4:Y:S01]  /*104d0*/  LDL.LU.64 R230, [R1+0x178] ;  /* 0x0001780001e67983 */ /* 0x000f220000300a00 */
[----:B------:R-:W-:Y:S03]  /*104e0*/  QGMMA.64x32x32.F32.E4M3.E4M3 R136, gdesc[UR16], R136, UP0, gsb0 ;  /* 0x00600000108879f3 */ /* 0x000fe6000b800888 */
[----:B------:R-:W-:Y:S02]  /*104f0*/  WARPGROUP.DEPBAR.LE gsb0, 0x0 ;  /* 0x00008000000079c5 */ /* 0x000fe40000010000 */
[----:B------:R-:W-:-:S06]  /*10500*/  WARPGROUP.ARRIVE ;  /* 0x00000000000079c5 */ /* 0x000fcc0000000000 */
[----:B------:R-:W-:Y:S01]  /*10510*/  QGMMA.64x32x32.F32.E4M3.E4M3 R72, gdesc[UR36], R72, UP0, gsb0 ;  /* 0x00600000244879f3 */ /* 0x000fe2000b800848 */
[----:B------:R-:W-:Y:S01]  /*10520*/  UIADD3 UR12, UR54, 0x200, URZ ;  /* 0x00000200360c7890 */ /* 0x000fe2000fffe03f */
[----:B------:R-:W-:-:S06]  /*10530*/  UMOV UR37, 0x80000020 ;  /* 0x8000002000257882 */ /* 0x000fcc0000000000 */
[----:B------:R-:W-:Y:S01]  /*10540*/  UMOV UR36, UR12 ;  /* 0x0000000c00247c82 */ /* 0x000fe20008000000 */
[----:B------:R-:W-:Y:S02]  /*10550*/  WARPGROUP.DEPBAR.LE gsb0, 0x0 ;  /* 0x00008000000079c5 */ /* 0x000fe40000010000 */
[----:B------:R-:W-:-:S06]  /*10560*/  WARPGROUP.ARRIVE ;  /* 0x00000000000079c5 */ /* 0x000fcc0000000000 */
[----:B------:R-:W-:Y:S01]  /*10570*/  QGMMA.64x32x32.F32.E4M3.E4M3 R56, gdesc[UR36], R56, UP0, gsb0 ;  /* 0x00600000243879f3 */ /* 0x000fe2000b800838 */
[----:B------:R-:W-:Y:S01]  /*10580*/  UMOV UR16, UR36 ;  /* 0x0000002400107c82 */ /* 0x000fe20008000000 */
        /* <DEDUP_REMOVED lines=9> */
[----:B------:R-:W-:Y:S01]  /*10620*/  STL [R1+0xdac], R72 ;  /* 0x000dac4801007387 */ /* 0x000fe20000100800 */
[----:B------:R-:W-:Y:S01]  /*10630*/  UMOV UR28, UR36 ;  /* 0x00000024001c7c82 */ /* 0x000fe20008000000 */
[----:B------:R-:W-:Y:S02]  /*10640*/  UMOV UR29, UR37 ;  /* 0x00000025001d7c82 */ /* 0x000fe40008000000 */
        /* <DEDUP_REMOVED lines=12> */
[----:B--2---:R-:W-:-:S06]  /*10710*/  WARPGROUP.ARRIVE ;  /* 0x00000000000079c5 */ /* 0x004fcc0000000000 */
[----:B------:R-:W-:Y:S01]  /*10720*/  QGMMA.64x32x32.F32.E4M3.E4M3 R152, gdesc[UR28], R152, UP0, gsb0 ;  /* 0x006000001c9879f3 */ /* 0x000fe2000b800898 */
        /* <DEDUP_REMOVED lines=49> */
[----:B------:R-:W-:-:S03]  /*10a40*/  WARPGROUP.DEPBAR.LE gsb0, 0x0 ;  /* 0x00008000000079c5 */ /* 0x000fc60000010000 */
[----:B------:R-:W-:Y:S04]  /*10a50*/  STL [R1+0xe00], R197 ;  /* 0x000e00c501007387 */ /* 0x000fe80000100800 */
[----:B------:R-:W-:Y:S04]  /*10a60*/  STL [R1+0xdfc], R198 ;  /* 0x000dfcc601007387 */ /* 0x000fe80000100800 */
[----:B------:R-:W-:Y:S04]  /*10a70*/  STL [R1+0xd38], R199 ;  /* 0x000d38c701007387 */ /* 0x000fe80000100800 */
[----:B------:R0:W-:Y:S04]  /*10a80*/  STL.64 [R1+0x40], R152 ;  /* 0x0000409801007387 */ /* 0x0001e80000100a00 */
[----:B------:R1:W-:Y:S04]  /*10a90*/  STL.64 [R1+0x48], R154 ;  /* 0x0000489a01007387 */ /* 0x0003e80000100a00 */
[----:B------:R2:W-:Y:S04]  /*10aa0*/  STL.64 [R1+0x50], R156 ;  /* 0x0000509c01007387 */ /* 0x0005e80000100a00 */
[----:B------:R3:W-:Y:S04]  /*10ab0*/  STL.64 [R1+0x58], R158 ;  /* 0x0000589e01007387 */ /* 0x0007e80000100a00 */
[----:B------:R3:W-:Y:S01]  /*10ac0*/  STL.64 [R1+0x60], R160 ;  /* 0x000060a001007387 */ /* 0x0007e20000100a00 */
[----:B----4-:R-:W-:-:S03]  /*10ad0*/  WARPGROUP.ARRIVE ;  /* 0x00000000000079c5 */ /* 0x010fc60000000000 */
[----:B------:R4:W-:Y:S04]  /*10ae0*/  STL.64 [R1+0x68], R162 ;  /* 0x000068a201007387 */ /* 0x0009e80000100a00 */
[----:B------:R4:W-:Y:S04]  /*10af0*/  STL.64 [R1+0x70], R164 ;  /* 0x000070a401007387 */ /* 0x0009e80000100a00 */
[----:B------:R4:W-:Y:S04]  /*10b00*/  STL.64 [R1+0x78], R166 ;  /* 0x000078a601007387 */ /* 0x0009e80000100a00 */
[----:B0-----:R-:W4:Y:S01]  /*10b10*/  LDL.LU.64 R152, [R1+0x240] ;  /* 0x0002400001987983 */ /* 0x001f220000300a00 */
[----:B------:R-:W-:-:S03]  /*10b20*/  UMOV UR12, UR36 ;  /* 0x00000024000c7c82 */ /* 0x000fc60008000000 */
[----:B-1----:R-:W4:Y:S01]  /*10b30*/  LDL.LU.64 R154, [R1+0x248] ;  /* 0x00024800019a7983 */ /* 0x002f220000300a00 */
[----:B------:R-:W-:Y:S02]  /*10b40*/  UMOV UR13, UR37 ;  /* 0x00000025000d7c82 */ /* 0x000fe40008000000 */
[----:B------:R-:W-:Y:S01]  /*10b50*/  QGMMA.64x32x32.F32.E4M3.E4M3 R216, gdesc[UR12], R216, UP0, gsb0 ;  /* 0x006000000cd879f3 */ /* 0x000fe2000b8008d8 */
[----:B--2---:R-:W2:Y:S04]  /*10b60*/  LDL.LU.64 R156, [R1+0x250] ;  /* 0x00025000019c7983 */ /* 0x004ea80000300a00 */
[----:B---3--:R-:W2:Y:S04]  /*10b70*/  LDL.LU.64 R158, [R1+0x258] ;  /* 0x00025800019e7983 */ /* 0x008ea80000300a00 */
[----:B------:R-:W2:Y:S04]  /*10b80*/  LDL.LU.64 R160, [R1+0x260] ;  /* 0x0002600001a07983 */ /* 0x000ea80000300a00 */
[----:B----4-:R-:W2:Y:S04]  /*10b90*/  LDL.LU.64 R162, [R1+0x268] ;  /* 0x0002680001a27983 */ /* 0x010ea80000300a00 */
[----:B------:R-:W2:Y:S04]  /*10ba0*/  LDL.LU.64 R164, [R1+0x270] ;  /* 0x0002700001a47983 */ /* 0x000ea80000300a00 */
[----:B------:R-:W2:Y:S01]  /*10bb0*/  LDL.LU.64 R166, [R1+0x278] ;  /* 0x0002780001a67983 */ /* 0x000ea20000300a00 */
[----:B------:R-:W-:-:S02]  /*10bc0*/  WARPGROUP.DEPBAR.LE gsb0, 0x0 ;  /* 0x00008000000079c5 */ /* 0x000fc40000010000 */
[----:B------:R-:W-:Y:S02]  /*10bd0*/  IMAD.MOV.U32 R72, RZ, RZ, R216 ;  /* 0x000000ffff487224 */ /* 0x000fe400078e00d8 */
[----:B------:R-:W-:Y:S02]  /*10be0*/  IMAD.MOV.U32 R73, RZ, RZ, R217 ;  /* 0x000000ffff497224 */ /* 0x000fe400078e00d9 */
[----:B------:R-:W-:Y:S01]  /*10bf0*/  IMAD.MOV.U32 R74, RZ, RZ, R218 ;  /* 0x000000ffff4a7224 */ /* 0x000fe200078e00da */
[----:B------:R-:W3:Y:S01]  /*10c00*/  LDL.LU.64 R216, [R1+0x340] ;  /* 0x0003400001d87983 */ /* 0x000ee20000300a00 */
[----:B------:R-:W-:Y:S02]  /*10c10*/  IMAD.MOV.U32 R75, RZ, RZ, R219 ;  /* 0x000000ffff4b7224 */ /* 0x000fe400078e00db */
[----:B------:R-:W-:Y:S01]  /*10c20*/  IMAD.MOV.U32 R76, RZ, RZ, R220 ;  /* 0x000000ffff4c7224 */ /* 0x000fe200078e00dc */
[----:B------:R-:W3:Y:S01]  /*10c30*/  LDL.LU.64 R218, [R1+0x348] ;  /* 0x0003480001da7983 */ /* 0x000ee20000300a00 */
[----:B------:R-:W-:-:S02]  /*10c40*/  IMAD.MOV.U32 R77, RZ, RZ, R221 ;  /* 0x000000ffff4d7224 */ /* 0x000fc400078e00dd */
[----:B------:R-:W-:Y:S01]  /*10c50*/  IMAD.MOV.U32 R78, RZ, RZ, R222 ;  /* 0x000000ffff4e7224 */ /* 0x000fe200078e00de */
[----:B------:R-:W3:Y:S01]  /*10c60*/  LDL.LU.64 R220, [R1+0x350] ;  /* 0x0003500001dc7983 */ /* 0x000ee20000300a00 */
        /* <DEDUP_REMOVED lines=12> */
[----:B------:R-:W-:-:S03]  /*10d30*/  IMAD.MOV.U32 R87, RZ, RZ, R231 ;  /* 0x000000ffff577224 */ /* 0x000fc600078e00e7 */
[----:B------:R-:W3:Y:S01]  /*10d40*/  LDL.LU.64 R230, [R1+0x378] ;  /* 0x0003780001e67983 */ /* 0x000ee20000300a00 */
[----:B------:R-:W-:Y:S01]  /*10d50*/  UMOV UR20, UR36 ;  /* 0x0000002400147c82 */ /* 0x000fe20008000000 */
[----:B------:R-:W-:Y:S02]  /*10d60*/  UMOV UR21, UR37 ;  /* 0x0000002500157c82 */ /* 0x000fe40008000000 */
[----:B------:R-:W-:Y:S04]  /*10d70*/  STL [R1+0xe74], R87 ;  /* 0x000e745701007387 */ /* 0x000fe80000100800 */
[----:B------:R-:W-:Y:S04]  /*10d80*/  STL [R1+0xe70], R86 ;  /* 0x000e705601007387 */ /* 0x000fe80000100800 */
        /* <DEDUP_REMOVED lines=13> */
[----:B------:R4:W-:Y:S01]  /*10e60*/  STL [R1+0xe38], R72 ;  /* 0x000e384801007387 */ /* 0x0009e20000100800 */
[----:B------:R-:W-:Y:S01]  /*10e70*/  UMOV UR24, UR36 ;  /* 0x0000002400187c82 */ /* 0x000fe20008000000 */
[----:B------:R-:W-:Y:S01]  /*10e80*/  UMOV UR25, UR37 ;  /* 0x0000002500197c82 */ /* 0x000fe20008000000 */
[----:B--2---:R-:W-:-:S06]  /*10e90*/  WARPGROUP.ARRIVE ;  /* 0x00000000000079c5 */ /* 0x004fcc0000000000 */
[----:B------:R-:W-:Y:S03]  /*10ea0*/  QGMMA.64x32x32.F32.E4M3.E4M3 R152, gdesc[UR20], R152, UP0, gsb0 ;  /* 0x00600000149879f3 */ /* 0x000fe6000b800898 */
[----:B------:R-:W-:Y:S02]  /*10eb0*/  WARPGROUP.DEPBAR.LE gsb0, 0x0 ;  /* 0x00008000000079c5 */ /* 0x000fe40000010000 */
[----:B------:R-:W-:Y:S02]  /*10ec0*/  IMAD.MOV.U32 R123, RZ, RZ, R152 ;  /* 0x000000ffff7b7224 */ /* 0x000fe400078e0098 */
[----:B------:R-:W-:Y:S02]  /*10ed0*/  IMAD.MOV.U32 R124, RZ, RZ, R153 ;  /* 0x000000ffff7c7224 */ /* 0x000fe400078e0099 */
[----:B------:R-:W-:Y:S01]  /*10ee0*/  IMAD.MOV.U32 R125, RZ, RZ, R154 ;  /* 0x000000ffff7d7224 */ /* 0x000fe200078e009a */
[----:B------:R-:W2:Y:S01]  /*10ef0*/  LDL.LU.64 R152, [R1+0x300] ;  /* 0x0003000001987983 */ /* 0x000ea20000300a00 */
[----:B------:R-:W-:Y:S01]  /*10f00*/  IMAD.MOV.U32 R126, RZ, RZ, R155 ;  /* 0x000000ffff7e7224 */ /* 0x000fe200078e009b */
[----:B---3--:R-:W-:Y:S01]  /*10f10*/  WARPGROUP.ARRIVE ;  /* 0x00000000000079c5 */ /* 0x008fe20000000000 */
[----:B------:R-:W-:Y:S01]  /*10f20*/  IMAD.MOV.U32 R127, RZ, RZ, R156 ;  /* 0x000000ffff7f7224 */ /* 0x000fe200078e009c */
[----:B------:R-:W2:Y:S01]  /*10f30*/  LDL.LU.64 R154, [R1+0x308] ;  /* 0x00030800019a7983 */ /* 0x000ea20000300a00 */
[----:B------:R-:W-:-:S02]  /*10f40*/  IMAD.MOV.U32 R128, RZ, RZ, R157 ;  /* 0x000000ffff807224 */ /* 0x000fc400078e009d */
[----:B------:R-:W-:Y:S01]  /*10f50*/  IMAD.MOV.U32 R129, RZ, RZ, R158 ;  /* 0x000000ffff817224 */ /* 0x000fe200078e009e */
[----:B------:R-:W2:Y:S01]  /*10f60*/  LDL.LU.64 R156, [R1+0x310] ;  /* 0x00031000019c7983 */ /* 0x000ea20000300a00 */
        /* <DEDUP_REMOVED lines=13> */
[----:B------:R-:W-:-:S03]  /*11040*/  IMAD.MOV.U32 R60, RZ, RZ, R167 ;  /* 0x000000ffff3c7224 */ /* 0x000fc600078e00a7 */
[----:B------:R-:W2:Y:S04]  /*11050*/  LDL.LU.64 R166, [R1+0x338] ;  /* 0x0003380001a67983 */ /* 0x000ea80000300a00 */
        /* <DEDUP_REMOVED lines=12> */
[----:B------:R-:W-:Y:S01]  /*11120*/  STL [R1+0xe80], R125 ;  /* 0x000e807d01007387 */ /* 0x000fe20000100800 */
[----:B------:R-:W-:Y:S02]  /*11130*/  IMAD.MOV.U32 R186, RZ, RZ, R216 ;  /* 0x000000ffffba7224 */ /* 0x000fe400078e00d8 */
[----:B------:R-:W-:Y:S01]  /*11140*/  IMAD.MOV.U32 R187, RZ, RZ, R217 ;  /* 0x000000ffffbb7224 */ /* 0x000fe200078e00d9 */
[----:B------:R-:W-:Y:S01]  /*11150*/  STL [R1+0xe7c], R124 ;  /* 0x000e7c7c01007387 */ /* 0x000fe20000100800 */
[----:B------:R-:W-:Y:S02]  /*11160*/  IMAD.MOV.U32 R188, RZ, RZ, R218 ;  /* 0x000000ffffbc7224 */ /* 0x000fe400078e00da */
[----:B------:R-:W-:Y:S01]  /*11170*/  IMAD.MOV.U32 R189, RZ, RZ, R219 ;  /* 0x000000ffffbd7224 */ /* 0x000fe200078e00db */
[----:B------:R-:W-:Y:S01]  /*11180*/  STL [R1+0xe78], R123 ;  /* 0x000e787b01007387 */ /* 0x000fe20000100800 */
        /* <DEDUP_REMOVED lines=17> */
[----:B------:R-:W3:Y:S04]  /*112a0*/  LDL.LU.64 R226, [R1+0x228] ;  /* 0x0002280001e27983 */ /* 0x000ee80000300a00 */
[----:B------:R-:W3:Y:S04]  /*112b0*/  LDL.LU.64 R228, [R1+0x230] ;  /* 0x0002300001e47983 */ /* 0x000ee80000300a00 */
[----:B------:R-:W3:Y:S01]  /*112c0*/  LDL.LU.64 R230, [R1+0x238] ;  /* 0x0002380001e67983 */ /* 0x000ee20000300a00 */
[----:B------:R-:W-:Y:S01]  /*112d0*/  UIADD3 UR12, UR54, 0x400, URZ ;  /* 0x00000400360c7890 */ /* 0x000fe2000fffe03f */
[----:B------:R-:W-:-:S06]  /*112e0*/  UMOV UR25, 0x80000020 ;  /* 0x8000002000197882 */ /* 0x000fcc0000000000 */
[----:B------:R-:W-:Y:S01]  /*112f0*/  UMOV UR24, UR12 ;  /* 0x0000000c00187c82 */ /* 0x000fe20008000000 */
[----:B------:R-:W-:Y:S01]  /*11300*/  UMOV UR21, UR25 ;  /* 0x0000001900157c82 */ /* 0x000fe20008000000 */
[----:B------:R-:W-:Y:S01]  /*11310*/  UMOV UR20, UR24 ;  /* 0x0000001800147c82 */ /* 0x000fe20008000000 */
[----:B--2---:R-:W-:-:S06]  /*11320*/  WARPGROUP.ARRIVE ;  /* 0x00000000000079c5 */ /* 0x004fcc0000000000 */
[----:B------:R-:W-:Y:S03]  /*11330*/  QGMMA.64x32x32.F32.E4M3.E4M3 R152, gdesc[UR24], R152, UP0, gsb0 ;  /* 0x00600000189879f3 */ /* 0x000fe6000b800898 */
[----:B------:R-:W-:Y:S02]  /*11340*/  WARPGROUP.DEPBAR.LE gsb0, 0x0 ;  /* 0x00008000000079c5 */ /* 0x000fe40000010000 */
[----:B0-----:R-:W-:Y:S02]  /*11350*/  IMAD.MOV.U32 R85, RZ, RZ, R152 ;  /* 0x000000ffff557224 */ /* 0x001fe400078e0098 */
[----:B-1----:R-:W-:Y:S02]  /*11360*/  IMAD.MOV.U32 R84, RZ, RZ, R153 ;  /* 0x000000ffff547224 */ /* 0x002fe400078e0099 */
[----:B----4-:R-:W-:Y:S01]  /*11370*/  IMAD.MOV.U32 R83, RZ, RZ, R154 ;  /* 0x000000ffff537224 */ /* 0x010fe200078e009a */
        /* <DEDUP_REMOVED lines=10> */
[----:B---3--:R-:W-:Y:S01]  /*11420*/  WARPGROUP.ARRIVE ;  /* 0x00000000000079c5 */ /* 0x008fe20000000000 */
        /* <DEDUP_REMOVED lines=10> */
[----:B------:R-:W-:-:S03]  /*114d0*/  IMAD.MOV.U32 R185, RZ, RZ, R167 ;  /* 0x000000ffffb97224 */ /* 0x000fc600078e00a7 */
[----:B------:R-:W2:Y:S01]  /*114e0*/  LDL.LU.64 R166, [R1+0x138] ;  /* 0x0001380001a67983 */ /* 0x000ea20000300a00 */
[----:B------:R-:W-:Y:S02]  /*114f0*/  WARPGROUP.DEPBAR.LE gsb0, 0x0 ;  /* 0x00008000000079c5 */ /* 0x000fe40000010000 */
[----:B------:R-:W-:Y:S01]  /*11500*/  IMAD.MOV.U32 R61, RZ, RZ, R216 ;  /* 0x000000ffff3d7224 */ /* 0x000fe200078e00d8 */
[----:B------:R0:W-:Y:S01]  /*11510*/  STL [R1+0x238], R230 ;  /* 0x000238e601007387 */ /* 0x0001e20000100800 */
[----:B------:R-:W-:Y:S02]  /*11520*/  IMAD.MOV.U32 R62, RZ, RZ, R217 ;  /* 0x000000ffff3e7224 */ /* 0x000fe400078e00d9 */
[----:B------:R-:W-:Y:S01]  /*11530*/  IMAD.MOV.U32 R63, RZ, RZ, R218 ;  /* 0x000000ffff3f7224 */ /* 0x000fe200078e00da */
[----:B------:R-:W3:Y:S01]  /*11540*/  LDL.LU.64 R216, [R1] ;  /* 0x0000000001d87983 */ /* 0x000ee20000300a00 */
        /* <DEDUP_REMOVED lines=18> */
[----:B0-----:R-:W3:Y:S01]  /*11670*/  LDL.LU.64 R230, [R1+0x38] ;  /* 0x0000380001e67983 */ /* 0x001ee20000300a00 */
        /* <DEDUP_REMOVED lines=8> */
[----:B--2---:R-:W-:-:S06]  /*11700*/  WARPGROUP.ARRIVE ;  /* 0x00000000000079c5 */ /* 0x004fcc0000000000 */
[----:B------:R-:W-:Y:S03]  /*11710*/  QGMMA.64x32x32.F32.E4M3.E4M3 R152, gdesc[UR12], R152, UP0, gsb0 ;  /* 0x006000000c9879f3 */ /* 0x000fe6000b800898 */
[----:B------:R-:W-:Y:S02]  /*11720*/  WARPGROUP.DEPBAR.LE gsb0, 0x0 ;  /* 0x00008000000079c5 */ /* 0x000fe40000010000 */
[----:B---3--:R-:W-:-:S06]  /*11730*/  WARPGROUP.ARRIVE ;  /* 0x00000000000079c5 */ /* 0x008fcc0000000000 */
[----:B------:R-:W-:Y:S01]  /*11740*/  QGMMA.64x32x32.F32.E4M3.E4M3 R216, gdesc[UR28], R216, UP0, gsb0 ;  /* 0x006000001cd879f3 */ /* 0x000fe2000b8008d8 */
[----:B------:R-:W-:Y:S02]  /*11750*/  IMAD.MOV.U32 R87, RZ, RZ, R166 ;  /* 0x000000ffff577224 */ /* 0x000fe400078e00a6 */
        /* <DEDUP_REMOVED lines=18> */
[----:B------:R-:W-:Y:S02]  /*11880*/  WARPGROUP.DEPBAR.LE gsb0, 0x0 ;  /* 0x00008000000079c5 */ /* 0x000fe40000010000 */
[----:B------:R-:W-:-:S06]  /*11890*/  WARPGROUP.ARRIVE ;  /* 0x00000000000079c5 */ /* 0x000fcc0000000000 */
[----:B------:R-:W-:Y:S01]  /*118a0*/  QGMMA.64x32x32.F32.E4M3.E4M3 R168, gdesc[UR32], R168, UP0, gsb0 ;  /* 0x0060000020a879f3 */ /* 0x000fe2000b8008a8 */
[----:B------:R-:W-:Y:S02]  /*118b0*/  IMAD.MOV.U32 R133, RZ, RZ, R155 ;  /* 0x000000ffff857224 */ /* 0x000fe400078e009b */
[----:B------:R-:W-:Y:S01]  /*118c0*/  IMAD.MOV.U32 R58, RZ, RZ, R152 ;  /* 0x000000ffff3a7224 */ /* 0x000fe200078e0098 */
[----:B------:R-:W2:Y:S01]  /*118d0*/  LDL.LU.64 R154, [R1+0xef8] ;  /* 0x000ef800019a7983 */ /* 0x000ea20000300a00 */
[----:B------:R-:W-:-:S03]  /*118e0*/  IMAD.MOV.U32 R57, RZ, RZ, R153 ;  /* 0x000000ffff397224 */ /* 0x000fc600078e0099 */
[----:B------:R-:W2:Y:S04]  /*118f0*/  LDL.LU.64 R152, [R1+0xef0] ;  /* 0x000ef00001987983 */ /* 0x000ea80000300a00 */
[----:B------:R-:W-:Y:S04]  /*11900*/  STL.64 [R1], R216 ;  /* 0x000000d801007387 */ /* 0x000fe80000100a00 */
[----:B------:R-:W-:Y:S04]  /*11910*/  STL.64 [R1+0x8], R218 ;  /* 0x000008da01007387 */ /* 0x000fe80000100a00 */
[----:B------:R-:W-:Y:S04]  /*11920*/  STL.64 [R1+0x10], R220 ;  /* 0x000010dc01007387 */ /* 0x000fe80000100a00 */
[----:B------:R-:W-:Y:S04]  /*11930*/  STL.64 [R1+0x18], R222 ;  /* 0x000018de01007387 */ /* 0x000fe80000100a00 */
[----:B------:R-:W-:Y:S04]  /*11940*/  STL.64 [R1+0x20], R224 ;  /* 0x000020e001007387 */ /* 0x000fe80000100a00 */
[----:B------:R-:W-:Y:S01]  /*11950*/  STL.64 [R1+0x28], R226 ;  /* 0x000028e201007387 */ /* 0x000fe20000100a00 */
[----:B------:R-:W-:-:S02]  /*11960*/  WARPGROUP.DEPBAR.LE gsb0, 0x0 ;  /* 0x00008000000079c5 */ /* 0x000fc40000010000 */
[----:B------:R-:W-:-:S06]  /*11970*/  WARPGROUP.ARRIVE ;  /* 0x00000000000079c5 */ /* 0x000fcc0000000000 */
[----:B------:R-:W-:Y:S01]  /*11980*/  QGMMA.64x32x32.F32.E4M3.E4M3 R104, gdesc[UR16], R104, UP0, gsb0 ;  /* 0x00600000106879f3 */ /* 0x000fe2000b800868 */
        /* <DEDUP_REMOVED lines=10> */
[----:B------:R-:W-:Y:S01]  /*11a30*/  UMOV UR36, UR24 ;  /* 0x0000001800247c82 */ /* 0x000fe20008000000 */
[----:B------:R-:W-:Y:S01]  /*11a40*/  UMOV UR37, UR25 ;  /* 0x0000001900257c82 */ /* 0x000fe20008000000 */
[----:B------:R-:W-:-:S02]  /*11a50*/  WARPGROUP.DEPBAR.LE gsb0, 0x0 ;  /* 0x00008000000079c5 */ /* 0x000fc40000010000 */
[----:B------:R-:W-:-:S06]  /*11a60*/  WARPGROUP.ARRIVE ;  /* 0x00000000000079c5 */ /* 0x000fcc0000000000 */
[----:B------:R-:W-:Y:S01]  /*11a70*/  QGMMA.64x32x32.F32.E4M3.E4M3 R40, gdesc[UR36], R40, UP0, gsb0 ;  /* 0x00600000242879f3 */ /* 0x000fe2000b800828 */
[----:B------:R-:W-:Y:S04]  /*11a80*/  STL [R1+0xbf4], R168 ;  /* 0x000bf4a801007387 */ /* 0x000fe80000100800 */
[----:B------:R0:W-:Y:S04]  /*11a90*/  STL [R1+0xbf0], R169 ;  /* 0x000bf0a901007387 */ /* 0x0001e80000100800 */
        /* <DEDUP_REMOVED lines=14> */
[----:B0-----:R-:W3:Y:S04]  /*11b80*/  LDL.LU.64 R168, [R1+0xc0] ;  /* 0x0000c00001a87983 */ /* 0x001ee80000300a00 */
[----:B-1----:R-:W3:Y:S04]  /*11b90*/  LDL.LU.64 R170, [R1+0xc8] ;  /* 0x0000c80001aa7983 */ /* 0x002ee80000300a00 */
[----:B----4-:R-:W4:Y:S04]  /*11ba0*/  LDL.LU.64 R172, [R1+0xd0] ;  /* 0x0000d00001ac7983 */ /* 0x010f280000300a00 */
[----:B------:R-:W4:Y:S04]  /*11bb0*/  LDL.LU.64 R174, [R1+0xd8] ;  /* 0x0000d80001ae7983 */ /* 0x000f280000300a00 */
[----:B------:R-:W4:Y:S04]  /*11bc0*/  LDL.LU.64 R176, [R1+0xe0] ;  /* 0x0000e00001b07983 */ /* 0x000f280000300a00 */
[----:B------:R-:W4:Y:S04]  /*11bd0*/  LDL.LU.64 R178, [R1+0xe8] ;  /* 0x0000e80001b27983 */ /* 0x000f280000300a00 */
[----:B------:R-:W4:Y:S04]  /*11be0*/  LDL.LU.64 R180, [R1+0xf0] ;  /* 0x0000f00001b47983 */ /* 0x000f280000300a00 */
[----:B------:R-:W4:Y:S01]  /*11bf0*/  LDL.LU.64 R182, [R1+0xf8] ;  /* 0x0000f80001b67983 */ /* 0x000f220000300a00 */
[----:B------:R-:W-:Y:S01]  /*11c00*/  UIADD3 UR12, UR54, 0x600, URZ ;  /* 0x00000600360c7890 */ /* 0x000fe2000fffe03f */
[----:B------:R-:W-:-:S02]  /*11c10*/  WARPGROUP.DEPBAR.LE gsb0, 0x0 ;  /* 0x00008000000079c5 */ /* 0x000fc40000010000 */
[----:B------:R-:W-:Y:S01]  /*11c20*/  WARPGROUP.ARRIVE ;  /* 0x00000000000079c5 */ /* 0x000fe20000000000 */
[----:B------:R-:W-:-:S03]  /*11c30*/  UMOV UR37, 0x80000020 ;  /* 0x8000002000257882 */ /* 0x000fc60000000000 */
[----:B------:R-:W-:Y:S02]  /*11c40*/  UMOV UR36, UR12 ;  /* 0x0000000c00247c82 */ /* 0x000fe40008000000 */
        /* <DEDUP_REMOVED lines=9> */
[----:B--2---:R-:W-:-:S06]  /*11ce0*/  WARPGROUP.ARRIVE ;  /* 0x00000000000079c5 */ /* 0x004fcc0000000000 */
[----:B------:R-:W-:Y:S01]  /*11cf0*/  QGMMA.64x32x32.F32.E4M3.E4M3 R152, gdesc[UR32], R152, UP0, gsb0 ;  /* 0x00600000209879f3 */ /* 0x000fe2000b800898 */
[----:B------:R-:W-:Y:S01]  /*11d00*/  UMOV UR28, UR36 ;  /* 0x00000024001c7c82 */ /* 0x000fe20008000000 */
[----:B------:R-:W-:Y:S01]  /*11d10*/  UMOV UR29, UR37 ;  /* 0x00000025001d7c82 */ /* 0x000fe20008000000 */
[----:B------:R-:W-:Y:S02]  /*11d20*/  WARPGROUP.DEPBAR.LE gsb0, 0x0 ;  /* 0x00008000000079c5 */ /* 0x000fe40000010000 */
[----:B---3--:R-:W-:-:S06]  /*11d30*/  WARPGROUP.ARRIVE ;  /* 0x00000000000079c5 */ /* 0x008fcc0000000000 */
[----:B------:R-:W-:Y:S01]  /*11d40*/  QGMMA.64x32x32.F32.E4M3.E4M3 R216, gdesc[UR28], R216, UP0, gsb0 ;  /* 0x006000001cd879f3 */ /* 0x000fe2000b8008d8 */
[----:B------:R-:W-:Y:S01]  /*11d50*/  UMOV UR12, UR36 ;  /* 0x00000024000c7c82 */ /* 0x000fe20008000000 */
[----:B------:R-:W-:Y:S01]  /*11d60*/  UMOV UR13, UR37 ;  /* 0x00000025000d7c82 */ /* 0x000fe20008000000 */
        /* <DEDUP_REMOVED lines=16> */
[----:B------:R-:W2:Y:S01]  /*11e70*/  LDL.LU.64 R118, [R1+0x1f8] ;  /* 0x0001f80001767983 */ /* 0x000ea20000300a00 */
[----:B----4-:R-:W-:-:S06]  /*11e80*/  WARPGROUP.ARRIVE ;  /* 0x00000000000079c5 */ /* 0x010fcc0000000000 */
[----:B------:R-:W-:Y:S01]  /*11e90*/  QGMMA.64x32x32.F32.E4M3.E4M3 R168, gdesc[UR12], R168, UP0, gsb0 ;  /* 0x006000000ca879f3 */ /* 0x000fe2000b8008a8 */
        /* <DEDUP_REMOVED lines=33> */
[----:B------:R4:W-:Y:S04]  /*120b0*/  STL.64 [R1+0xc0], R168 ;  /* 0x0000c0a801007387 */ /* 0x0009e80000100a00 */
[----:B------:R4:W-:Y:S04]  /*120c0*/  STL.64 [R1+0xc8], R170 ;  /* 0x0000c8aa01007387 */ /* 0x0009e80000100a00 */
[----:B------:R4:W-:Y:S04]  /*120d0*/  STL.64 [R1+0xd0], R172 ;  /* 0x0000d0ac01007387 */ /* 0x0009e80000100a00 */
[----:B0-----:R-:W4:Y:S04]  /*120e0*/  LDL.LU R40, [R1+0x180] ;  /* 0x0001800001287983 */ /* 0x001f280000300800 */
        /* <DEDUP_REMOVED lines=15> */
[----:B-1----:R-:W4:Y:S04]  /*121e0*/  LDL.LU R24, [R1+0x280] ;  /* 0x0002800001187983 */ /* 0x002f280000300800 */
        /* <DEDUP_REMOVED lines=15> */
[----:B---3--:R-:W3:Y:S04]  /*122e0*/  LDL.LU.64 R152, [R1+0x2c0] ;  /* 0x0002c00001987983 */ /* 0x008ee80000300a00 */
[----:B------:R-:W3:Y:S04]  /*122f0*/  LDL.LU.64 R154, [R1+0x2c8] ;  /* 0x0002c800019a7983 */ /* 0x000ee80000300a00 */
[----:B------:R-:W3:Y:S04]  /*12300*/  LDL.LU.64 R156, [R1+0x2d0] ;  /* 0x0002d000019c7983 */ /* 0x000ee80000300a00 */
[----:B------:R-:W3:Y:S04]  /*12310*/  LDL.LU.64 R158, [R1+0x2d8] ;  /* 0x0002d800019e7983 */ /* 0x000ee80000300a00 */
[----:B------:R-:W3:Y:S04]  /*12320*/  LDL.LU.64 R160, [R1+0x2e0] ;  /* 0x0002e00001a07983 */ /* 0x000ee80000300a00 */
[----:B------:R-:W3:Y:S04]  /*12330*/  LDL.LU.64 R162, [R1+0x2e8] ;  /* 0x0002e80001a27983 */ /* 0x000ee80000300a00 */
[----:B------:R-:W3:Y:S04]  /*12340*/  LDL.LU.64 R164, [R1+0x2f0] ;  /* 0x0002f00001a47983 */ /* 0x000ee80000300a00 */
[----:B------:R-:W3:Y:S04]  /*12350*/  LDL.LU.64 R166, [R1+0x2f8] ;  /* 0x0002f80001a67983 */ /* 0x000ee80000300a00 */
        /* <DEDUP_REMOVED lines=16> */
[----:B--2---:R-:W-:Y:S01]  /*12460*/  WARPGROUP.ARRIVE ;  /* 0x00000000000079c5 */ /* 0x004fe20000000000 */
[----:B------:R-:W-:Y:S01]  /*12470*/  UMOV UR38, UR22 ;  /* 0x0000001600267c82 */ /* 0x000fe20008000000 */
[----:B------:R-:W-:-:S04]  /*12480*/  UMOV UR39, UR23 ;  /* 0x0000001700277c82 */ /* 0x000fc80008000000 */
[----:B------:R-:W-:Y:S01]  /*12490*/  QGMMA.64x32x32.F32.E4M3.E4M3 R104, gdesc[UR36], R104, UP0, gsb0 ;  /* 0x00600000246879f3 */ /* 0x000fe2000b800868 */
[----:B------:R-:W-:Y:S01]  /*124a0*/  UMOV UR24, UR36 ;  /* 0x0000002400187c82 */ /* 0x000fe20008000000 */
[----:B------:R-:W-:Y:S01]  /*124b0*/  UMOV UR25, UR37 ;  /* 0x0000002500197c82 */ /* 0x000fe20008000000 */
[----:B------:R-:W-:Y:S02]  /*124c0*/  WARPGROUP.DEPBAR.LE gsb0, 0x0 ;  /* 0x00008000000079c5 */ /* 0x000fe40000010000 */
[----:B------:R-:W-:Y:S02]  /*124d0*/  UIADD3 UR20, UR54, 0x2, URZ ;  /* 0x0000000236147890 */ /* 0x000fe4000fffe03f */
[----:B------:R-:W-:Y:S01]  /*124e0*/  UIADD3 UR22, UR55, 0x2, URZ ;  /* 0x0000000237167890 */ /* 0x000fe2000fffe03f */
[----:B------:R-:W-:Y:S01]  /*124f0*/  UMOV UR21, 0x80000020 ;  /* 0x8000002000157882 */ /* 0x000fe20000000000 */
[----:B------:R-:W-:Y:S01]  /*12500*/  UMOV UR23, 0x80000020 ;  /* 0x8000002000177882 */ /* 0x000fe20000000000 */
[----:B------:R-:W-:-:S02]  /*12510*/  UIADD3 UR18, UR55, 0x82, URZ ;  /* 0x0000008237127890 */ /* 0x000fc4000fffe03f */
[----:B------:R-:W-:Y:S01]  /*12520*/  UMOV UR16, UR20 ;  /* 0x0000001400107c82 */ /* 0x000fe20008000000 */
[----:B------:R-:W-:Y:S01]  /*12530*/  UMOV UR17, UR21 ;  /* 0x0000001500117c82 */ /* 0x000fe20008000000 */
[----:B------:R-:W-:Y:S01]  /*12540*/  UMOV UR19, 0x80000020 ;  /* 0x8000002000137882 */ /* 0x000fe20000000000 */
[----:B---3--:R-:W-:-:S06]  /*12550*/  WARPGROUP.ARRIVE ;  /* 0x00000000000079c5 */ /* 0x008fcc0000000000 */
[----:B------:R-:W-:Y:S03]  /*12560*/  QGMMA.64x32x32.F32.E4M3.E4M3 R152, gdesc[UR24], R152, UP0, gsb0 ;  /* 0x00600000189879f3 */ /* 0x000fe6000b800898 */
[----:B------:R-:W-:Y:S02]  /*12570*/  WARPGROUP.DEPBAR.LE gsb0, 0x0 ;  /* 0x00008000000079c5 */ /* 0x000fe40000010000 */
[----:B----4-:R-:W-:-:S06]  /*12580*/  WARPGROUP.ARRIVE ;  /* 0x00000000000079c5 */ /* 0x010fcc0000000000 */
[----:B------:R-:W-:Y:S03]  /*12590*/  QGMMA.64x32x32.F32.E4M3.E4M3 R88, gdesc[UR20], R88, gsb0 ;  /* 0x00600000145879f3 */ /* 0x000fe60008000858 */
        /* <DEDUP_REMOVED lines=51> */
[----:B------:R-:W-:Y:S01]  /*128d0*/  IMAD.MOV.U32 R119, RZ, RZ, R0 ;  /* 0x000000ffff777224 */ /* 0x000fe200078e0000 */
[----:B------:R-:W-:Y:S01]  /*128e0*/  UIADD3 UR14, UR55, 0x182, URZ ;  /* 0x00000182370e7890 */ /* 0x000fe2000fffe03f */
[----:B------:R-:W-:-:S04]  /*128f0*/  WARPGROUP.DEPBAR.LE gsb0, 0x0 ;  /* 0x00008000000079c5 */ /* 0x000fc80000010000 */
[----:B------:R-:W-:Y:S01]  /*12900*/  WARPGROUP.ARRIVE ;  /* 0x00000000000079c5 */ /* 0x000fe20000000000 */
[----:B------:R-:W-:Y:S01]  /*12910*/  UMOV UR12, UR20 ;  /* 0x00000014000c7c82 */ /* 0x000fe20008000000 */
[----:B------:R-:W-:Y:S01]  /*12920*/  UMOV UR13, UR21 ;  /* 0x00000015000d7c82 */ /* 0x000fe20008000000 */
[----:B------:R-:W-:-:S03]  /*12930*/  UMOV UR15, 0x80000020 ;  /* 0x80000020000f7882 */ /* 0x000fc60000000000 */
        /* <DEDUP_REMOVED lines=56> */
[----:B0-----:R-:W2:Y:S04]  /*12cc0*/  LDL.LU.64 R200, [R1] ;  /* 0x0000000001c87983 */ /* 0x001ea80000300a00 */
        /* <DEDUP_REMOVED lines=11> */
[----:B------:R0:W-:Y:S04]  /*12d80*/  STL.64 [R1+0xae8], R142 ;  /* 0x000ae88e01007387 */ /* 0x0001e80000100a00 */
[----:B------:R1:W-:Y:S04]  /*12d90*/  STL.64 [R1+0xae0], R140 ;  /* 0x000ae08c01007387 */ /* 0x0003e80000100a00 */
[----:B------:R3:W-:Y:S04]  /*12da0*/  STL.64 [R1+0xad8], R138 ;  /* 0x000ad88a01007387 */ /* 0x0007e80000100a00 */
[----:B------:R4:W-:Y:S01]  /*12db0*/  STL.64 [R1+0xad0], R136 ;  /* 0x000ad08801007387 */ /* 0x0009e20000100a00 */
[----:B0-----:R-:W-:-:S02]  /*12dc0*/  IMAD.MOV.U32 R142, RZ, RZ, R130 ;  /* 0x000000ffff8e7224 */ /* 0x001fc400078e0082 */
[----:B-1----:R-:W-:Y:S02]  /*12dd0*/  IMAD.MOV.U32 R140, RZ, RZ, R132 ;  /* 0x000000ffff8c7224 */ /* 0x002fe400078e0084 */
[----:B---3--:R-:W-:Y:S02]  /*12de0*/  IMAD.MOV.U32 R138, RZ, RZ, R56 ;  /* 0x000000ffff8a7224 */ /* 0x008fe400078e0038 */
[----:B----4-:R-:W-:Y:S02]  /*12df0*/  IMAD.MOV.U32 R136, RZ, RZ, R58 ;  /* 0x000000ffff887224 */ /* 0x010fe400078e003a */
[----:B------:R-:W3:Y:S01]  /*12e00*/  LDL.LU R58, [R1+0xeac] ;  /* 0x000eac00013a7983 */ /* 0x000ee20000300800 */
[----:B------:R-:W-:Y:S02]  /*12e10*/  IMAD.MOV.U32 R137, RZ, RZ, R57 ;  /* 0x000000ffff897224 */ /* 0x000fe400078e0039 */
[----:B------:R-:W-:Y:S01]  /*12e20*/  IMAD.MOV.U32 R139, RZ, RZ, R133 ;  /* 0x000000ffff8b7224 */ /* 0x000fe200078e0085 */
[----:B------:R-:W4:Y:S01]  /*12e30*/  LDL.LU R57, [R1+0xea8] ;  /* 0x000ea80001397983 */ /* 0x000f220000300800 */
[----:B------:R-:W-:-:S03]  /*12e40*/  IMAD.MOV.U32 R141, RZ, RZ, R131 ;  /* 0x000000ffff8d7224 */ /* 0x000fc600078e0083 */
[----:B------:R-:W2:Y:S01]  /*12e50*/  LDL.LU R56, [R1+0xea4] ;  /* 0x000ea40001387983 */ /* 0x000ea20000300800 */
        /* <DEDUP_REMOVED lines=45> */
[----:B------:R-:W2:Y:S04]  /*13130*/  LDL.LU R76, [R1+0xe48] ;  /* 0x000e4800014c7983 */ /* 0x000ea80000300800 */
[----:B------:R-:W2:Y:S04]  /*13140*/  LDL.LU R75, [R1+0xe44] ;  /* 0x000e4400014b7983 */ /* 0x000ea80000300800 */
[----:B------:R-:W2:Y:S04]  /*13150*/  LDL.LU R74, [R1+0xe40] ;  /* 0x000e4000014a7983 */ /* 0x000ea80000300800 */
[----:B------:R-:W2:Y:S04]  /*13160*/  LDL.LU R73, [R1+0xe3c] ;  /* 0x000e3c0001497983 */ /* 0x000ea80000300800 */
[----:B------:R-:W2:Y:S01]  /*13170*/  LDL.LU R72, [R1+0xe38] ;  /* 0x000e380001487983 */ /* 0x000ea20000300800 */
[----:B------:R-:W-:-:S02]  /*13180*/  IMAD.MOV.U32 R118, RZ, RZ, R184 ;  /* 0x000000ffff767224 */ /* 0x000fc400078e00b8 */
[----:B------:R-:W-:Y:S01]  /*13190*/  IMAD.MOV.U32 R119, RZ, RZ, R185 ;  /* 0x000000ffff777224 */ /* 0x000fe200078e00b9 */
[----:B------:R-:W2:Y:S01]  /*131a0*/  LDL.LU R184, [R1+0xe34] ;  /* 0x000e340001b87983 */ /* 0x000ea20000300800 */
[----:B------:R-:W-:Y:S02]  /*131b0*/  IMAD.MOV.U32 R40, RZ, RZ, R186 ;  /* 0x000000ffff287224 */ /* 0x000fe400078e00ba */
[----:B------:R-:W-:Y:S01]  /*131c0*/  IMAD.MOV.U32 R41, RZ, RZ, R187 ;  /* 0x000000ffff297224 */ /* 0x000fe200078e00bb */
        /* <DEDUP_REMOVED lines=30> */
[----:B------:R-:W2:Y:S01]  /*133b0*/  LDL.LU R122, [R1+0xdf0] ;  /* 0x000df000017a7983 */ /* 0x000ea20000300800 */
[----:B------:R-:W-:Y:S02]  /*133c0*/  IMAD.MOV.U32 R38, RZ, RZ, R59 ;  /* 0x000000ffff267224 */ /* 0x000fe400078e003b */
[----:B------:R-:W-:-:S02]  /*133d0*/  IMAD.MOV.U32 R39, RZ, RZ, R60 ;  /* 0x000000ffff277224 */ /* 0x000fc400078e003c */
[----:B---3--:R-:W-:Y:S02]  /*133e0*/  IMAD.MOV.U32 R37, RZ, RZ, R58 ;  /* 0x000000ffff257224 */ /* 0x008fe400078e003a */
[----:B----4-:R-:W-:Y:S02]  /*133f0*/  IMAD.MOV.U32 R36, RZ, RZ, R57 ;  /* 0x000000ffff247224 */ /* 0x010fe400078e0039 */
[----:B--2---:R-:W-:Y:S02]  /*13400*/  IMAD.MOV.U32 R35, RZ, RZ, R56 ;  /* 0x000000ffff237224 */ /* 0x004fe400078e0038 */
        /* <DEDUP_REMOVED lines=22> */
[----:B------:R-:W3:Y:S04]  /*13570*/  LDL.LU R56, [R1+0xdc0] ;  /* 0x000dc00001387983 */ /* 0x000ee80000300800 */
[----:B------:R-:W3:Y:S04]  /*13580*/  LDL.LU R57, [R1+0xdbc] ;  /* 0x000dbc0001397983 */ /* 0x000ee80000300800 */
[----:B------:R-:W3:Y:S04]  /*13590*/  LDL.LU R58, [R1+0xdb8] ;  /* 0x000db800013a7983 */ /* 0x000ee80000300800 */
[----:B------:R-:W3:Y:S01]  /*135a0*/  LDL.LU R59, [R1+0xdb4] ;  /* 0x000db400013b7983 */ /* 0x000ee20000300800 */
[----:B------:R-:W-:-:S02]  /*135b0*/  IMAD.MOV.U32 R90, RZ, RZ, R74 ;  /* 0x000000ffff5a7224 */ /* 0x000fc400078e004a */
[----:B------:R-:W-:Y:S01]  /*135c0*/  IMAD.MOV.U32 R89, RZ, RZ, R73 ;  /* 0x000000ffff597224 */ /* 0x000fe200078e0049 */
        /* <DEDUP_REMOVED lines=30> */
[----:B------:R-:W4:Y:S01]  /*137b0*/  LDL.LU R87, [R1+0xd70] ;  /* 0x000d700001577983 */ /* 0x000f220000300800 */
[----:B------:R-:W-:Y:S01]  /*137c0*/  UIADD3 UR38, UR55, 0x302, URZ ;  /* 0x0000030237267890 */ /* 0x000fe2000fffe03f */
[----:B------:R-:W-:Y:S01]  /*137d0*/  UMOV UR36, UR20 ;  /* 0x0000001400247c82 */ /* 0x000fe20008000000 */
[----:B------:R-:W-:Y:S01]  /*137e0*/  UMOV UR37, UR21 ;  /* 0x0000001500257c82 */ /* 0x000fe20008000000 */
[----:B------:R-:W-:Y:S01]  /*137f0*/  UMOV UR39, 0x80000020 ;  /* 0x8000002000277882 */ /* 0x000fe20000000000 */
        /* <DEDUP_REMOVED lines=32> */
[----:B----4-:R-:W-:-:S06]  /*13a00*/  WARPGROUP.ARRIVE ;  /* 0x00000000000079c5 */ /* 0x010fcc0000000000 */
[----:B------:R-:W-:Y:S03]  /*13a10*/  QGMMA.64x32x32.F32.E4M3.E4M3 R72, gdesc[UR36], R72, gsb0 ;  /* 0x00600000244879f3 */ /* 0x000fe60008000848 */
[----:B------:R-:W-:Y:S02]  /*13a20*/  WARPGROUP.DEPBAR.LE gsb0, 0x0 ;  /* 0x00008000000079c5 */ /* 0x000fe40000010000 */
        /* <DEDUP_REMOVED lines=10> */
[----:B----4-:R-:W-:Y:S02]  /*13ad0*/  IMAD.MOV.U32 R74, RZ, RZ, R63 ;  /* 0x000000ffff4a7224 */ /* 0x010fe400078e003f */
[----:B---3--:R-:W-:Y:S02]  /*13ae0*/  IMAD.MOV.U32 R72, RZ, RZ, R61 ;  /* 0x000000ffff487224 */ /* 0x008fe400078e003d */
[----:B------:R-:W3:Y:S01]  /*13af0*/  LDL.LU R61, [R1+0xd6c] ;  /* 0x000d6c00013d7983 */ /* 0x000ee20000300800 */
[----:B------:R-:W-:Y:S02]  /*13b00*/  IMAD.MOV.U32 R73, RZ, RZ, R62 ;  /* 0x000000ffff497224 */ /* 0x000fe400078e003e */
[----:B------:R-:W-:Y:S01]  /*13b10*/  IMAD.MOV.U32 R75, RZ, RZ, R64 ;  /* 0x000000ffff4b7224 */ /* 0x000fe200078e0040 */
        /* <DEDUP_REMOVED lines=10> */
[----:B------:R-:W3:Y:S04]  /*13bc0*/  LDL.LU R67, [R1+0xd54] ;  /* 0x000d540001437983 */ /* 0x000ee80000300800 */
[----:B------:R-:W3:Y:S04]  /*13bd0*/  LDL.LU R68, [R1+0xd50] ;  /* 0x000d500001447983 */ /* 0x000ee80000300800 */
[----:B------:R-:W3:Y:S04]  /*13be0*/  LDL.LU R69, [R1+0xd4c] ;  /* 0x000d4c0001457983 */ /* 0x000ee80000300800 */
[----:B------:R-:W3:Y:S04]  /*13bf0*/  LDL.LU R70, [R1+0xd48] ;  /* 0x000d480001467983 */ /* 0x000ee80000300800 */
[----:B------:R-:W3:Y:S01]  /*13c00*/  LDL.LU R71, [R1+0xd44] ;  /* 0x000d440001477983 */ /* 0x000ee20000300800 */
[----:B------:R-:W-:-:S02]  /*13c10*/  IMAD.MOV.U32 R83, RZ, RZ, R134 ;  /* 0x000000ffff537224 */ /* 0x000fc400078e0086 */
[----:B------:R-:W-:Y:S01]  /*13c20*/  IMAD.MOV.U32 R84, RZ, RZ, R135 ;  /* 0x000000ffff547224 */ /* 0x000fe200078e0087 */
[----:B------:R-:W2:Y:S04]  /*13c30*/  LDL.LU R134, [R1+0xd40] ;  /* 0x000d400001867983 */ /* 0x000ea80000300800 */
[----:B------:R-:W2:Y:S01]  /*13c40*/  LDL.LU R135, [R1+0xd3c] ;  /* 0x000d3c0001877983 */ /* 0x000ea20000300800 */
[----:B------:R-:W-:-:S03]  /*13c50*/  IMAD.MOV.U32 R85, RZ, RZ, R199 ;  /* 0x000000ffff557224 */ /* 0x000fc600078e00c7 */
[----:B------:R-:W4:Y:S01]  /*13c60*/  LDL.LU R199, [R1+0xd38] ;  /* 0x000d380001c77983 */ /* 0x000f220000300800 */
[----:B------:R-:W-:Y:S01]  /*13c70*/  UIADD3 UR12, UR54, 0x202, URZ ;  /* 0x00000202360c7890 */ /* 0x000fe2000fffe03f */
[----:B------:R-:W-:Y:S02]  /*13c80*/  UMOV UR37, 0x80000020 ;  /* 0x8000002000257882 */ /* 0x000fe40000000000 */
[----:B------:R-:W4:Y:S04]  /*13c90*/  LDL.LU R86, [R1+0x238] ;  /* 0x0002380001567983 */ /* 0x000f280000300800 */
        /* <DEDUP_REMOVED lines=9> */
[----:B---3--:R-:W-:-:S06]  /*13d30*/  WARPGROUP.ARRIVE ;  /* 0x00000000000079c5 */ /* 0x008fcc0000000000 */
[----:B------:R-:W-:Y:S03]  /*13d40*/  QGMMA.64x32x32.F32.E4M3.E4M3 R56, gdesc[UR36], R56, gsb0 ;  /* 0x00600000243879f3 */ /* 0x000fe60008000838 */
[----:B------:R-:W-:Y:S02]  /*13d50*/  WARPGROUP.DEPBAR.LE gsb0, 0x0 ;  /* 0x00008000000079c5 */ /* 0x000fe40000010000 */
[----:B--2---:R-:W-:-:S06]  /*13d60*/  WARPGROUP.ARRIVE ;  /* 0x00000000000079c5 */ /* 0x004fcc0000000000 */
[----:B------:R-:W-:Y:S03]  /*13d70*/  QGMMA.64x32x32.F32.E4M3.E4M3 R120, gdesc[UR24], R120, gsb0 ;  /* 0x00600000187879f3 */ /* 0x000fe60008000878 */
[----:B------:R-:W-:Y:S02]  /*13d80*/  WARPGROUP.DEPBAR.LE gsb0, 0x0 ;  /* 0x00008000000079c5 */ /* 0x000fe40000010000 */
[----:B----4-:R-:W-:-:S06]  /*13d90*/  WARPGROUP.ARRIVE ;  /* 0x00000000000079c5 */ /* 0x010fcc0000000000 */
        /* <DEDUP_REMOVED lines=60> */
[----:B0-----:R-:W3:Y:S04]  /*14160*/  LDL.LU.64 R102, [R1+0xcf0] ;  /* 0x000cf00001667983 */ /* 0x001ee80000300a00 */
[----:B------:R-:W3:Y:S04]  /*14170*/  LDL.LU.64 R100, [R1+0xce8] ;  /* 0x000ce80001647983 */ /* 0x000ee80000300a00 */
[----:B------:R-:W3:Y:S04]  /*14180*/  LDL.LU.64 R98, [R1+0xce0] ;  /* 0x000ce00001627983 */ /* 0x000ee80000300a00 */
[----:B------:R-:W3:Y:S04]  /*14190*/  LDL.LU.64 R96, [R1+0xcd8] ;  /* 0x000cd80001607983 */ /* 0x000ee80000300a00 */
[----:B------:R-:W3:Y:S04]  /*141a0*/  LDL.LU.64 R94, [R1+0xcd0] ;  /* 0x000cd000015e7983 */ /* 0x000ee80000300a00 */
[----:B------:R-:W3:Y:S04]  /*141b0*/  LDL.LU.64 R92, [R1+0xcc8] ;  /* 0x000cc800015c7983 */ /* 0x000ee80000300a00 */
[----:B------:R-:W3:Y:S01]  /*141c0*/  LDL.LU.64 R90, [R1+0xcc0] ;  /* 0x000cc000015a7983 */ /* 0x000ee20000300a00 */
[----:B------:R-:W-:-:S03]  /*141d0*/  UMOV UR12, UR20 ;  /* 0x00000014000c7c82 */ /* 0x000fc60008000000 */
[----:B------:R-:W3:Y:S01]  /*141e0*/  LDL.LU.64 R88, [R1+0xcb8] ;  /* 0x000cb80001587983 */ /* 0x000ee20000300a00 */
[----:B------:R-:W-:Y:S02]  /*141f0*/  UMOV UR13, UR21 ;  /* 0x00000015000d7c82 */ /* 0x000fe40008000000 */
        /* <DEDUP_REMOVED lines=65> */
[----:B------:R1:W-:Y:S04]  /*14610*/  STL.64 [R1+0x138], R150 ;  /* 0x0001389601007387 */ /* 0x0003e80000100a00 */
[----:B------:R4:W-:Y:S04]  /*14620*/  STL.64 [R1], R200 ;  /* 0x000000c801007387 */ /* 0x0009e80000100a00 */
        /* <DEDUP_REMOVED lines=10> */
[----:B------:R1:W-:Y:S01]  /*146d0*/  STL.64 [R1+0x38], R214 ;  /* 0x000038d601007387 */ /* 0x0003e20000100a00 */
        /* <DEDUP_REMOVED lines=28> */
[----:B------:R-:W-:Y:S01]  /*148a0*/  UMOV UR32, UR20 ;  /* 0x0000001400207c82 */ /* 0x000fe20008000000 */
[----:B------:R-:W-:Y:S01]  /*148b0*/  UMOV UR33, UR21 ;  /* 0x0000001500217c82 */ /* 0x000fe20008000000 */
[----:B------:R-:W-:Y:S01]  /*148c0*/  UMOV UR24, UR20 ;  /* 0x0000001400187c82 */ /* 0x000fe20008000000 */
[----:B------:R-:W-:Y:S01]  /*148d0*/  UMOV UR25, UR21 ;  /* 0x0000001500197c82 */ /* 0x000fe20008000000 */
[----:B------:R-:W-:Y:S01]  /*148e0*/  UMOV UR36, UR20 ;  /* 0x0000001400247c82 */ /* 0x000fe20008000000 */
[----:B------:R-:W-:Y:S01]  /*148f0*/  UMOV UR37, UR21 ;  /* 0x0000001500257c82 */ /* 0x000fe20008000000 */
[----:B------:R-:W2:Y:S04]  /*14900*/  LDL.LU R72, [R1+0xc0] ;  /* 0x0000c00001487983 */ /* 0x000ea80000300800 */
[----:B------:R-:W2:Y:S04]  /*14910*/  LDL.LU R73, [R1+0xc4] ;  /* 0x0000c40001497983 */ /* 0x000ea80000300800 */
[----:B------:R-:W2:Y:S04]  /*14920*/  LDL.LU R74, [R1+0xc8] ;  /* 0x0000c800014a7983 */ /* 0x000ea80000300800 */
[----:B------:R-:W2:Y:S04]  /*14930*/  LDL.LU R75, [R1+0xcc] ;  /* 0x0000cc00014b7983 */ /* 0x000ea80000300800 */
[----:B------:R-:W2:Y:S04]  /*14940*/  LDL.LU R76, [R1+0xd0] ;  /* 0x0000d000014c7983 */ /* 0x000ea80000300800 */
[----:B------:R-:W2:Y:S01]  /*14950*/  LDL.LU R77, [R1+0xd4] ;  /* 0x0000d400014d7983 */ /* 0x000ea20000300800 */
[----:B------:R-:W-:Y:S01]  /*14960*/  UIADD3 UR54, UR54, 0x602, URZ ;  /* 0x0000060236367890 */ /* 0x000fe2000fffe03f */
[----:B----4-:R-:W-:-:S06]  /*14970*/  WARPGROUP.ARRIVE ;  /* 0x00000000000079c5 */ /* 0x010fcc0000000000 */
[----:B------:R-:W-:Y:S03]  /*14980*/  QGMMA.64x32x32.F32.E4M3.E4M3 R168, gdesc[UR32], R168, gsb0 ;  /* 0x0060000020a879f3 */ /* 0x000fe600080008a8 */
[----:B------:R-:W-:Y:S02]  /*14990*/  WARPGROUP.DEPBAR.LE gsb0, 0x0 ;  /* 0x00008000000079c5 */ /* 0x000fe40000010000 */
[----:B---3--:R-:W-:-:S06]  /*149a0*/  WARPGROUP.ARRIVE ;  /* 0x00000000000079c5 */ /* 0x008fcc0000000000 */
[----:B------:R-:W-:Y:S03]  /*149b0*/  QGMMA.64x32x32.F32.E4M3.E4M3 R104, gdesc[UR24], R104, gsb0 ;  /* 0x00600000186879f3 */ /* 0x000fe60008000868 */
[----:B------:R-:W-:Y:S02]  /*149c0*/  WARPGROUP.DEPBAR.LE gsb0, 0x0 ;  /* 0x00008000000079c5 */ /* 0x000fe40000010000 */
[----:B--2---:R-:W-:-:S06]  /*149d0*/  WARPGROUP.ARRIVE ;  /* 0x00000000000079c5 */ /* 0x004fcc0000000000 */
        /* <DEDUP_REMOVED lines=31> */
[----:B------:R-:W-:Y:S01]  /*14bd0*/  UMOV UR28, UR36 ;  /* 0x00000024001c7c82 */ /* 0x000fe20008000000 */
[----:B------:R-:W-:Y:S01]  /*14be0*/  UMOV UR29, UR37 ;  /* 0x00000025001d7c82 */ /* 0x000fe20008000000 */
[----:B------:R-:W-:Y:S01]  /*14bf0*/  UMOV UR16, UR36 ;  /* 0x0000002400107c82 */ /* 0x000fe20008000000 */
[----:B------:R-:W-:Y:S01]  /*14c00*/  UMOV UR17, UR37 ;  /* 0x0000002500117c82 */ /* 0x000fe20008000000 */
        /* <DEDUP_REMOVED lines=10> */
[----:B------:R-:W-:Y:S02]  /*14cb0*/  IMAD.MOV.U32 R209, RZ, RZ, R7 ;  /* 0x000000ffffd17224 */ /* 0x000fe400078e0007 */
[----:B------:R-:W-:Y:S02]  /*14cc0*/  IMAD.MOV.U32 R210, RZ, RZ, R6 ;  /* 0x000000ffffd27224 */ /* 0x000fe400078e0006 */
[----:B------:R-:W-:-:S02]  /*14cd0*/  IMAD.MOV.U32 R211, RZ, RZ, R5 ;  /* 0x000000ffffd37224 */ /* 0x000fc400078e0005 */
[----:B-1----:R-:W-:Y:S02]  /*14ce0*/  IMAD.MOV.U32 R212, RZ, RZ, R4 ;  /* 0x000000ffffd47224 */ /* 0x002fe400078e0004 */
[----:B------:R-:W-:Y:S02]  /*14cf0*/  IMAD.MOV.U32 R213, RZ, RZ, R3 ;  /* 0x000000ffffd57224 */ /* 0x000fe400078e0003 */
        /* <DEDUP_REMOVED lines=8> */
[----:B------:R0:W5:Y:S04]  /*14d80*/  LDL.LU R234, [R1+0xbb0] ;  /* 0x000bb00001ea7983 */ /* 0x0001680000300800 */
        /* <DEDUP_REMOVED lines=13> */
[----:B------:R0:W5:Y:S01]  /*14e60*/  LDL.LU R12, [R1+0xb78] ;  /* 0x000b7800010c7983 */ /* 0x0001620000300800 */
[----:B------:R-:W-:-:S02]  /*14e70*/  WARPGROUP.DEPBAR.LE gsb0, 0x0 ;  /* 0x00008000000079c5 */ /* 0x000fc40000010000 */
[----:B------:R-:W-:Y:S01]  /*14e80*/  WARPGROUP.ARRIVE ;  /* 0x00000000000079c5 */ /* 0x000fe20000000000 */
[----:B------:R0:W5:Y:S04]  /*14e90*/  LDL.LU R10, [R1+0xb74] ;  /* 0x000b7400010a7983 */ /* 0x0001680000300800 */
[----:B------:R0:W5:Y:S01]  /*14ea0*/  LDL.LU R9, [R1+0xb70] ;  /* 0x000b700001097983 */ /* 0x0001620000300800 */
[----:B------:R-:W-:Y:S03]  /*14eb0*/  QGMMA.64x32x32.F32.E4M3.E4M3 R136, gdesc[UR16], R136, gsb0 ;  /* 0x00600000108879f3 */ /* 0x000fe60008000888 */
        /* <DEDUP_REMOVED lines=59> */
[----:B------:R0:W5:Y:S01]  /*15270*/  LDL.LU.64 R200, [R1+0xa90] ;  /* 0x000a900001c87983 */ /* 0x0001620000300a00 */
[----:B------:R-:W-:-:S04]  /*15280*/  UIADD3 UR41, UR41, 0x2, URZ ;  /* 0x0000000229297890 */ /* 0x000fc8000fffe03f */
[----:B------:R-:W-:-:S04]  /*15290*/  UISETP.NE.AND UP0, UPT, UR41, UR49, UPT ;  /* 0x000000312900728c */ /* 0x000fc8000bf05270 */
[----:B------:R-:W-:-:S06]  /*152a0*/  USEL UR12, URZ, 0x1, UP0 ;  /* 0x000000013f0c7887 */ /* 0x000fcc0008000000 */
[----:B------:R-:W-:-:S13]  /*152b0*/  ISETP.NE.AND P0, PT, RZ, UR12, PT ;  /* 0x0000000cff007c0c */ /* 0x000fda000bf05270 */
[----:B0-----:R-:W-:Y:S05]  /*152c0*/  @!P0 BRA `(.L_x_24) ;  /* 0x0000006800308947 */ /* 0x001fea0003800000 */
[----:B-----5:R0:W-:Y:S04]  /*152d0*/  STL [R1+0xb88], R82 ;  /* 0x000b885201007387 */ /* 0x0201e80000100800 */
[----:B0-----:R-:W2:Y:S04]  /*152e0*/  LDL R82, [R1+0x380] ;  /* 0x0003800001527983 */ /* 0x001ea80000100800 */
[----:B------:R0:W-:Y:S04]  /*152f0*/  STL [R1+0xb84], R83 ;  /* 0x000b845301007387 */ /* 0x0001e80000100800 */
[----:B0-----:R-:W3:Y:S04]  /*15300*/  LDL R83, [R1+0x384] ;  /* 0x0003840001537983 */ /* 0x001ee80000100800 */
[----:B------:R0:W-:Y:S04]  /*15310*/  STL [R1+0xb80], R84 ;  /* 0x000b805401007387 */ /* 0x0001e80000100800 */
[----:B0-----:R-:W4:Y:S04]  /*15320*/  LDL.LU R84, [R1+0x418] ;  /* 0x0004180001547983 */ /* 0x001f280000300800 */
[----:B------:R0:W-:Y:S04]  /*15330*/  STL [R1+0xb7c], R85 ;  /* 0x000b7c5501007387 */ /* 0x0001e80000100800 */
[----:B0-----:R-:W4:Y:S04]  /*15340*/  LDL R85, [R1+0x320] ;  /* 0x0003200001557983 */ /* 0x001f280000100800 */
        /* <DEDUP_REMOVED lines=119> */
[----:B0-----:R-:W4:Y:S01]  /*15ac0*/  LDL R0, [R1+0x388] ;  /* 0x0003880001007983 */ /* 0x001f220000100800 */
[----:B--2---:R-:W-:-:S01]  /*15ad0*/  FADD R12, R82, R12 ;  /* 0x0000000c520c7221 */ /* 0x004fc20000000000 */
[----:B---3--:R-:W-:Y:S01]  /*15ae0*/  FADD R13, R83, R13 ;  /* 0x0000000d530d7221 */ /* 0x008fe20000000000 */
[----:B----4-:R-:W-:-:S01]  /*15af0*/  FADD R26, R27, R26 ;  /* 0x0000001a1b1a7221 */ /* 0x010fc20000000000 */
[----:B------:R-:W2:Y:S01]  /*15b00*/  LDL.LU R82, [R1+0xb88] ;  /* 0x000b880001527983 */ /* 0x000ea20000300800 */
[----:B------:R-:W-:-:S01]  /*15b10*/  FADD R24, R25, R24 ;  /* 0x0000001819187221 */ /* 0x000fc20000000000 */
[----:B------:R-:W-:-:S02]  /*15b20*/  FADD R54, R55, R54 ;  /* 0x0000003637367221 */ /* 0x000fc40000000000 */
[----:B------:R-:W3:Y:S01]  /*15b30*/  LDL.LU R83, [R1+0xb84] ;  /* 0x000b840001537983 */ /* 0x000ee20000300800 */
[----:B------:R-:W-:-:S01]  /*15b40*/  FADD R52, R53, R52 ;  /* 0x0000003435347221 */ /* 0x000fc20000000000 */
[----:B------:R-:W-:Y:S01]  /*15b50*/  FADD R50, R51, R50 ;  /* 0x0000003233327221 */ /* 0x000fe20000000000 */
        /* <DEDUP_REMOVED lines=17> */
[----:B------:R-:W-:-:S05]  /*15c70*/  FADD R32, R33, R32 ;  /* 0x0000002021207221 */ /* 0x000fca0000000000 */
[----:B------:R-:W-:Y:S04]  /*15c80*/  STL [R1+0x3c0], R32 ;  /* 0x0003c02001007387 */ /* 0x000fe80000100800 */
[----:B------:R-:W-:Y:S04]  /*15c90*/  STL [R1+0x3c4], R30 ;  /* 0x0003c41e01007387 */ /* 0x000fe80000100800 */
[----:B------:R-:W-:Y:S01]  /*15ca0*/  STL [R1+0x3c8], R28 ;  /* 0x0003c81c01007387 */ /* 0x000fe20000100800 */
[----:B------:R-:W-:-:S03]  /*15cb0*/  FADD R237, R34, R237 ;  /* 0x000000ed22ed7221 */ /* 0x000fc60000000000 */
[----:B------:R-:W-:Y:S04]  /*15cc0*/  STL [R1+0x3cc], R26 ;  /* 0x0003cc1a01007387 */ /* 0x000fe80000100800 */
[----:B------:R-:W-:Y:S04]  /*15cd0*/  STL [R1+0x3d0], R24 ;  /* 0x0003d01801007387 */ /* 0x000fe80000100800 */
[----:B------:R0:W-:Y:S01]  /*15ce0*/  STL [R1+0x3d4], R54 ;  /* 0x0003d43601007387 */ /* 0x0001e20000100800 */
[----:B------:R-:W-:-:S03]  /*15cf0*/  FADD R236, R35, R236 ;  /* 0x000000ec23ec7221 */ /* 0x000fc60000000000 */
[----:B------:R1:W-:Y:S04]  /*15d00*/  STL [R1+0x3d8], R52 ;  /* 0x0003d83401007387 */ /* 0x0003e80000100800 */
[----:B------:R4:W-:Y:S04]  /*15d10*/  STL [R1+0x3dc], R50 ;  /* 0x0003dc3201007387 */ /* 0x0009e80000100800 */
[----:B------:R4:W-:Y:S04]  /*15d20*/  STL [R1+0x3e0], R48 ;  /* 0x0003e03001007387 */ /* 0x0009e80000100800 */
[----:B------:R4:W-:Y:S01]  /*15d30*/  STL [R1+0x3e4], R46 ;  /* 0x0003e42e01007387 */ /* 0x0009e20000100800 */
[----:B------:R-:W-:-:S03]  /*15d40*/  FADD R235, R36, R235 ;  /* 0x000000eb24eb7221 */ /* 0x000fc60000000000 */
[----:B------:R4:W-:Y:S04]  /*15d50*/  STL [R1+0x3e8], R44 ;  /* 0x0003e82c01007387 */ /* 0x0009e80000100800 */
[----:B------:R4:W-:Y:S04]  /*15d60*/  STL [R1+0x3ec], R42 ;  /* 0x0003ec2a01007387 */ /* 0x0009e80000100800 */
        /* <DEDUP_REMOVED lines=11> */
[----:B------:R-:W3:Y:S04]  /*15e20*/  LDL R55, [R1+0x324] ;  /* 0x0003240001377983 */ /* 0x000ee80000100800 */
[----:B------:R2:W-:Y:S04]  /*15e30*/  STL [R1+0x410], R56 ;  /* 0x0004103801007387 */ /* 0x0005e80000100800 */
[----:B0-----:R-:W3:Y:S04]  /*15e40*/  LDL.LU R54, [R1+0x41c] ;  /* 0x00041c0001367983 */ /* 0x001ee80000300800 */
[----:B------:R0:W-:Y:S01]  /*15e50*/  STL [R1+0x414], R86 ;  /* 0x0004145601007387 */ /* 0x0001e20000100800 */
[----:B------:R-:W-:-:S03]  /*15e60*/  FADD R23, R10, R23 ;  /* 0x000000170a177221 */ /* 0x000fc60000000000 */
[----:B------:R-:W3:Y:S04]  /*15e70*/  LDL R53, [R1+0x328] ;  /* 0x0003280001357983 */ /* 0x000ee80000100800 */
[----:B------:R0:W-:Y:S04]  /*15e80*/  STL [R1+0x418], R84 ;  /* 0x0004185401007387 */ /* 0x0001e80000100800 */
[----:B-1----:R-:W3:Y:S01]  /*15e90*/  LDL.LU R52, [R1+0x420] ;  /* 0x0004200001347983 */ /* 0x002ee20000300800 */
[----:B------:R-:W-:-:S03]  /*15ea0*/  FADD R22, R9, R22 ;  /* 0x0000001609167221 */ /* 0x000fc60000000000 */
[----:B------:R-:W3:Y:S04]  /*15eb0*/  LDL R51, [R1+0x32c] ;  /* 0x00032c0001337983 */ /* 0x000ee80000100800 */
[----:B----4-:R-:W4:Y:S04]  /*15ec0*/  LDL.LU R50, [R1+0x424] ;  /* 0x0004240001327983 */ /* 0x010f280000300800 */
[----:B------:R-:W4:Y:S04]  /*15ed0*/  LDL R49, [R1+0x330] ;  /* 0x0003300001317983 */ /* 0x000f280000100800 */
[----:B------:R-:W4:Y:S01]  /*15ee0*/  LDL.LU R48, [R1+0x428] ;  /* 0x0004280001307983 */ /* 0x000f220000300800 */
[----:B------:R-:W-:-:S03]  /*15ef0*/  FADD R21, R8, R21 ;  /* 0x0000001508157221 */ /* 0x000fc60000000000 */
[----:B------:R-:W4:Y:S04]  /*15f00*/  LDL R47, [R1+0x334] ;  /* 0x00033400012f7983 */ /* 0x000f280000100800 */
[----:B------:R-:W4:Y:S04]  /*15f10*/  LDL.LU R46, [R1+0x42c] ;  /* 0x00042c00012e7983 */ /* 0x000f280000300800 */
[----:B------:R-:W4:Y:S01]  /*15f20*/  LDL R45, [R1+0x338] ;  /* 0x00033800012d7983 */ /* 0x000f220000100800 */
[----:B------:R-:W-:-:S03]  /*15f30*/  FADD R20, R7, R20 ;  /* 0x0000001407147221 */ /* 0x000fc60000000000 */
[----:B------:R-:W4:Y:S04]  /*15f40*/  LDL.LU R39, [R1+0x430] ;  /* 0x0004300001277983 */ /* 0x000f280000300800 */
[----:B------:R-:W4:Y:S04]  /*15f50*/  LDL R44, [R1+0x33c] ;  /* 0x00033c00012c7983 */ /* 0x000f280000100800 */
[----:B------:R-:W4:Y:S04]  /*15f60*/  LDL.LU R38, [R1+0x434] ;  /* 0x0004340001267983 */ /* 0x000f280000300800 */
[----:B------:R-:W4:Y:S01]  /*15f70*/  LDL R43, [R1+0x2c0] ;  /* 0x0002c000012b7983 */ /* 0x000f220000100800 */
[----:B------:R-:W-:-:S03]  /*15f80*/  FADD R19, R6, R19 ;  /* 0x0000001306137221 */ /* 0x000fc60000000000 */
[----:B------:R-:W4:Y:S04]  /*15f90*/  LDL.LU R37, [R1+0x438] ;  /* 0x0004380001257983 */ /* 0x000f280000300800 */
[----:B------:R-:W4:Y:S04]  /*15fa0*/  LDL R42, [R1+0x2c4] ;  /* 0x0002c400012a7983 */ /* 0x000f280000100800 */
[----:B------:R-:W4:Y:S01]  /*15fb0*/  LDL.LU R36, [R1+0x43c] ;  /* 0x00043c0001247983 */ /* 0x000f220000300800 */
[----:B------:R-:W-:-:S03]  /*15fc0*/  FADD R18, R5, R18 ;  /* 0x0000001205127221 */ /* 0x000fc60000000000 */
[----:B------:R-:W4:Y:S04]  /*15fd0*/  LDL R41, [R1+0x2c8] ;  /* 0x0002c80001297983 */ /* 0x000f280000100800 */
[----:B------:R-:W4:Y:S04]  /*15fe0*/  LDL.LU R35, [R1+0x440] ;  /* 0x0004400001237983 */ /* 0x000f280000300800 */
        /* <DEDUP_REMOVED lines=28> */
[----:B--2---:R-:W2:Y:S04]  /*161b0*/  LDL R60, [R1+0x2fc] ;  /* 0x0002fc00013c7983 */ /* 0x004ea80000100800 */
[----:B------:R-:W2:Y:S04]  /*161c0*/  LDL.LU R9, [R1+0x474] ;  /* 0x0004740001097983 */ /* 0x000ea80000300800 */
[----:B------:R-:W2:Y:S04]  /*161d0*/  LDL R59, [R1+0x280] ;  /* 0x00028000013b7983 */ /* 0x000ea80000100800 */
        /* <DEDUP_REMOVED lines=9> */
[----:B0-----:R-:W2:Y:S04]  /*16270*/  LDL R86, [R1+0x294] ;  /* 0x0002940001567983 */ /* 0x001ea80000100800 */
[----:B------:R-:W2:Y:S04]  /*16280*/  LDL.LU R3, [R1+0x48c] ;  /* 0x00048c0001037983 */ /* 0x000ea80000300800 */
[----:B------:R-:W2:Y:S04]  /*16290*/  LDL R85, [R1+0x298] ;  /* 0x0002980001557983 */ /* 0x000ea80000100800 */
[----:B------:R-:W2:Y:S04]  /*162a0*/  LDL.LU R2, [R1+0x490] ;  /* 0x0004900001027983 */ /* 0x000ea80000300800 */
[----:B------:R-:W2:Y:S04]  /*162b0*/  LDL R84, [R1+0x29c] ;  /* 0x00029c0001547983 */ /* 0x000ea80000100800 */
[----:B------:R-:W2:Y:S01]  /*162c0*/  LDL.LU R0, [R1+0x494] ;  /* 0x0004940001007983 */ /* 0x000ea20000300800 */
[----:B---3--:R-:W-:-:S05]  /*162d0*/  FADD R54, R55, R54 ;  /* 0x0000003637367221 */ /* 0x008fca0000000000 */
[----:B------:R0:W-:Y:S01]  /*162e0*/  STL [R1+0x41c], R54 ;  /* 0x00041c3601007387 */ /* 0x0001e20000100800 */
[----:B------:R-:W-:-:S01]  /*162f0*/  FADD R52, R53, R52 ;  /* 0x0000003435347221 */ /* 0x000fc20000000000 */
[----:B----4-:R-:W-:-:S04]  /*16300*/  FADD R50, R51, R50 ;  /* 0x0000003233327221 */ /* 0x010fc80000000000 */
[----:B------:R1:W-:Y:S01]  /*16310*/  STL [R1+0x420], R52 ;  /* 0x0004203401007387 */ /* 0x0003e20000100800 */
[----:B------:R-:W-:-:S03]  /*16320*/  FADD R48, R49, R48 ;  /* 0x0000003031307221 */ /* 0x000fc60000000000 */
        /* <DEDUP_REMOVED lines=37> */
[----:B--2---:R-:W-:-:S03]  /*16580*/  FADD R9, R60, R9 ;  /* 0x000000093c097221 */ /* 0x004fc60000000000 */
        /* <DEDUP_REMOVED lines=10> */
[----:B------:R2:W-:Y:S04]  /*16630*/  STL [R1+0x484], R5 ;  /* 0x0004840501007387 */ /* 0x0005e80000100800 */
[----:B------:R2:W-:Y:S01]  /*16640*/  STL [R1+0x488], R4 ;  /* 0x0004880401007387 */ /* 0x0005e20000100800 */
[----:B------:R-:W-:-:S03]  /*16650*/  FADD R3, R86, R3 ;  /* 0x0000000356037221 */ /* 0x000fc60000000000 */
[----:B------:R-:W2:Y:S04]  /*16660*/  LDL R55, [R1+0x2a0] ;  /* 0x0002a00001377983 */ /* 0x000ea80000100800 */
[----:B------:R2:W-:Y:S01]  /*16670*/  STL [R1+0x48c], R3 ;  /* 0x00048c0301007387 */ /* 0x0005e20000100800 */
[----:B------:R-:W-:-:S03]  /*16680*/  FADD R2, R85, R2 ;  /* 0x0000000255027221 */ /* 0x000fc60000000000 */
[----:B0-----:R-:W2:Y:S04]  /*16690*/  LDL.LU R54, [R1+0x498] ;  /* 0x0004980001367983 */ /* 0x001ea80000300800 */
[----:B------:R0:W-:Y:S01]  /*166a0*/  STL [R1+0x490], R2 ;  /* 0x0004900201007387 */ /* 0x0001e20000100800 */
[----:B------:R-:W-:-:S03]  /*166b0*/  FADD R0, R84, R0 ;  /* 0x0000000054007221 */ /* 0x000fc60000000000 */
[----:B------:R-:W2:Y:S04]  /*166c0*/  LDL R53, [R1+0x2a4] ;  /* 0x0002a40001357983 */ /* 0x000ea80000100800 */
[----:B------:R0:W-:Y:S04]  /*166d0*/  STL [R1+0x494], R0 ;  /* 0x0004940001007387 */ /* 0x0001e80000100800 */
[----:B-1----:R-:W2:Y:S04]  /*166e0*/  LDL.LU R52, [R1+0x49c] ;  /* 0x00049c0001347983 */ /* 0x002ea80000300800 */
[----:B------:R-:W2:Y:S04]  /*166f0*/  LDL R51, [R1+0x2a8] ;  /* 0x0002a80001337983 */ /* 0x000ea80000100800 */
[----:B---3--:R-:W3:Y:S04]  /*16700*/  LDL.LU R50, [R1+0x4a0] ;  /* 0x0004a00001327983 */ /* 0x008ee80000300800 */
[----:B------:R-:W3:Y:S04]  /*16710*/  LDL R49, [R1+0x2ac] ;  /* 0x0002ac0001317983 */ /* 0x000ee80000100800 */
[----:B----4-:R-:W4:Y:S04]  /*16720*/  LDL.LU R48, [R1+0x4a4] ;  /* 0x0004a40001307983 */ /* 0x010f280000300800 */
        /* <DEDUP_REMOVED lines=35> */
[----:B--2---:R-:W2:Y:S04]  /*16960*/  LDL.LU R10, [R1+0x4ec] ;  /* 0x0004ec00010a7983 */ /* 0x004ea80000300800 */
        /* <DEDUP_REMOVED lines=15> */
[----:B0-----:R-:W2:Y:S04]  /*16a60*/  LDL.LU R2, [R1+0x50c] ;  /* 0x00050c0001027983 */ /* 0x001ea80000300800 */
[----:B------:R-:W2:Y:S04]  /*16a70*/  LDL R84, [R1+0x218] ;  /* 0x0002180001547983 */ /* 0x000ea80000100800 */
[----:B------:R-:W2:Y:S01]  /*16a80*/  LDL.LU R0, [R1+0x510] ;  /* 0x0005100001007983 */ /* 0x000ea20000300800 */
[----:B------:R-:W-:-:S05]  /*16a90*/  FADD R54, R55, R54 ;  /* 0x0000003637367221 */ /* 0x000fca0000000000 */
[----:B------:R0:W-:Y:S01]  /*16aa0*/  STL [R1+0x498], R54 ;  /* 0x0004983601007387 */ /* 0x0001e20000100800 */
[----:B------:R-:W-:-:S01]  /*16ab0*/  FADD R52, R53, R52 ;  /* 0x0000003435347221 */ /* 0x000fc20000000000 */
[----:B---3--:R-:W-:-:S04]  /*16ac0*/  FADD R50, R51, R50 ;  /* 0x0000003233327221 */ /* 0x008fc80000000000 */
[----:B------:R1:W-:Y:S01]  /*16ad0*/  STL [R1+0x49c], R52 ;  /* 0x00049c3401007387 */ /* 0x0003e20000100800 */
[----:B----4-:R-:W-:-:S03]  /*16ae0*/  FADD R48, R49, R48 ;  /* 0x0000003031307221 */ /* 0x010fc60000000000 */
[----:B------:R-:W-:Y:S01]  /*16af0*/  STL [R1+0x4a0], R50 ;  /* 0x0004a03201007387 */ /* 0x000fe20000100800 */
[----:B------:R-:W-:-:S03]  /*16b00*/  FADD R46, R47, R46 ;  /* 0x0000002e2f2e7221 */ /* 0x000fc60000000000 */
[----:B------:R-:W-:Y:S01]  /*16b10*/  STL [R1+0x4a4], R48 ;  /* 0x0004a43001007387 */ /* 0x000fe20000100800 */
[----:B------:R-:W-:-:S03]  /*16b20*/  FADD R39, R45, R39 ;  /* 0x000000272d277221 */ /* 0x000fc60000000000 */
[----:B------:R-:W-:Y:S01]  /*16b30*/  STL [R1+0x4a8], R46 ;  /* 0x0004a82e01007387 */ /* 0x000fe20000100800 */
        /* <DEDUP_REMOVED lines=45> */
[----:B------:R-:W-:-:S01]  /*16e10*/  FADD R3, R86, R3 ;  /* 0x0000000356037221 */ /* 0x000fc20000000000 */
[----:B------:R-:W-:Y:S01]  /*16e20*/  FADD R2, R85, R2 ;  /* 0x0000000255027221 */ /* 0x000fe20000000000 */
[----:B------:R-:W-:-:S02]  /*16e30*/  FADD R0, R84, R0 ;  /* 0x0000000054007221 */ /* 0x000fc40000000000 */
[----:B------:R-:W2:Y:S04]  /*16e40*/  LDL R84, [R1+0x21c] ;  /* 0x00021c0001547983 */ /* 0x000ea80000100800 */
[----:B------:R2:W-:Y:S04]  /*16e50*/  STL [R1+0x508], R3 ;  /* 0x0005080301007387 */ /* 0x0005e80000100800 */
[----:B------:R-:W2:Y:S04]  /*16e60*/  LDL.LU R85, [R1+0x514] ;  /* 0x0005140001557983 */ /* 0x000ea80000300800 */
[----:B------:R2:W-:Y:S04]  /*16e70*/  STL [R1+0x50c], R2 ;  /* 0x00050c0201007387 */ /* 0x0005e80000100800 */
[----:B------:R-:W2:Y:S04]  /*16e80*/  LDL R86, [R1+0x220] ;  /* 0x0002200001567983 */ /* 0x000ea80000100800 */
[----:B------:R2:W-:Y:S04]  /*16e90*/  STL [R1+0x510], R0 ;  /* 0x0005100001007387 */ /* 0x0005e80000100800 */
[----:B------:R-:W2:Y:S04]  /*16ea0*/  LDL.LU R87, [R1+0x518] ;  /* 0x0005180001577983 */ /* 0x000ea80000300800 */
[----:B------:R-:W2:Y:S04]  /*16eb0*/  LDL R56, [R1+0x224] ;  /* 0x0002240001387983 */ /* 0x000ea80000100800 */
[----:B------:R-:W2:Y:S04]  /*16ec0*/  LDL.LU R57, [R1+0x51c] ;  /* 0x00051c0001397983 */ /* 0x000ea80000300800 */
[----:B------:R-:W2:Y:S04]  /*16ed0*/  LDL R58, [R1+0x228] ;  /* 0x00022800013a7983 */ /* 0x000ea80000100800 */
[----:B------:R-:W2:Y:S04]  /*16ee0*/  LDL.LU R55, [R1+0x520] ;  /* 0x0005200001377983 */ /* 0x000ea80000300800 */
[----:B0-----:R-:W2:Y:S04]  /*16ef0*/  LDL R54, [R1+0x22c] ;  /* 0x00022c0001367983 */ /* 0x001ea80000100800 */
[----:B------:R-:W2:Y:S04]  /*16f00*/  LDL.LU R53, [R1+0x524] ;  /* 0x0005240001357983 */ /* 0x000ea80000300800 */
[----:B-1----:R-:W2:Y:S04]  /*16f10*/  LDL R52, [R1+0x230] ;  /* 0x0002300001347983 */ /* 0x002ea80000100800 */
        /* <DEDUP_REMOVED lines=50> */
[----:B------:R-:W2:Y:S01]  /*17240*/  LDL.LU R0, [R1+0x58c] ;  /* 0x00058c0001007983 */ /* 0x000ea20000300800 */
[----:B------:R-:W-:-:S03]  /*17250*/  FADD R85, R84, R85 ;  /* 0x0000005554557221 */ /* 0x000fc60000000000 */
[----:B------:R-:W2:Y:S04]  /*17260*/  LDL.LU R84, [R1+0xb80] ;  /* 0x000b800001547983 */ /* 0x000ea80000300800 */
[----:B------:R0:W-:Y:S01]  /*17270*/  STL [R1+0x514], R85 ;  /* 0x0005145501007387 */ /* 0x0001e20000100800 */
[----:B------:R-:W-:-:S03]  /*17280*/  FADD R87, R86, R87 ;  /* 0x0000005756577221 */ /* 0x000fc60000000000 */
[----:B0-----:R-:W2:Y:S04]  /*17290*/  LDL.LU R85, [R1+0xb7c] ;  /* 0x000b7c0001557983 */ /* 0x001ea80000300800 */
[----:B------:R-:W2:Y:S01]  /*172a0*/  LDL.LU R86, [R1+0xb78] ;  /* 0x000b780001567983 */ /* 0x000ea20000300800 */
[----:B------:R-:W-:-:S03]  /*172b0*/  FADD R57, R56, R57 ;  /* 0x0000003938397221 */ /* 0x000fc60000000000 */
[----:B------:R0:W-:Y:S01]  /*172c0*/  STL [R1+0x518], R87 ;  /* 0x0005185701007387 */ /* 0x0001e20000100800 */
[----:B------:R-:W-:-:S03]  /*172d0*/  FADD R55, R58, R55 ;  /* 0x000000373a377221 */ /* 0x000fc60000000000 */
[----:B0-----:R-:W2:Y:S04]  /*172e0*/  LDL.LU R87, [R1+0xb74] ;  /* 0x000b740001577983 */ /* 0x001ea80000300800 */
[----:B------:R-:W2:Y:S01]  /*172f0*/  LDL.LU R56, [R1+0xb70] ;  /* 0x000b700001387983 */ /* 0x000ea20000300800 */
[----:B------:R-:W-:-:S03]  /*17300*/  FADD R53, R54, R53 ;  /* 0x0000003536357221 */ /* 0x000fc60000000000 */
[----:B------:R0:W-:Y:S01]  /*17310*/  STL [R1+0x51c], R57 ;  /* 0x00051c3901007387 */ /* 0x0001e20000100800 */
[----:B---3--:R-:W-:-:S03]  /*17320*/  FADD R39, R52, R39 ;  /* 0x0000002734277221 */ /* 0x008fc60000000000 */
[----:B0-----:R-:W3:Y:S01]  /*17330*/  LDL.LU R57, [R1+0xb6c] ;  /* 0x000b6c0001397983 */ /* 0x001ee20000300800 */
[----:B----4-:R-:W-:-:S03]  /*17340*/  FADD R38, R51, R38 ;  /* 0x0000002633267221 */ /* 0x010fc60000000000 */
[----:B------:R-:W4:Y:S04]  /*17350*/  LDL.LU R58, [R1+0xb68] ;  /* 0x000b6800013a7983 */ /* 0x000f280000300800 */
[----:B------:R-:W-:Y:S01]  /*17360*/  STL [R1+0x520], R55 ;  /* 0x0005203701007387 */ /* 0x000fe20000100800 */
[----:B------:R-:W-:-:S03]  /*17370*/  FADD R37, R50, R37 ;  /* 0x0000002532257221 */ /* 0x000fc60000000000 */
[----:B------:R-:W-:Y:S04]  /*17380*/  STL [R1+0x524], R53 ;  /* 0x0005243501007387 */ /* 0x000fe80000100800 */
[----:B------:R-:W-:Y:S01]  /*17390*/  STL [R1+0x528], R39 ;  /* 0x0005282701007387 */ /* 0x000fe20000100800 */
[----:B------:R-:W-:-:S03]  /*173a0*/  FADD R36, R49, R36 ;  /* 0x0000002431247221 */ /* 0x000fc60000000000 */
[----:B------:R-:W-:Y:S04]  /*173b0*/  STL [R1+0x52c], R38 ;  /* 0x00052c2601007387 */ /* 0x000fe80000100800 */
[----:B------:R-:W-:Y:S01]  /*173c0*/  STL [R1+0x530], R37 ;  /* 0x0005302501007387 */ /* 0x000fe20000100800 */
[----:B------:R-:W-:-:S03]  /*173d0*/  FADD R35, R48, R35 ;  /* 0x0000002330237221 */ /* 0x000fc60000000000 */
        /* <DEDUP_REMOVED lines=16> */
[----:B------:R-:W-:Y:S01]  /*174e0*/  STL [R1+0x554], R28 ;  /* 0x0005541c01007387 */ /* 0x000fe20000100800 */
[----:B------:R-:W-:-:S03]  /*174f0*/  FADD R26, R71, R26 ;  /* 0x0000001a471a7221 */ /* 0x000fc60000000000 */
[----:B------:R-:W-:Y:S01]  /*17500*/  STL [R1+0x558], R27 ;  /* 0x0005581b01007387 */ /* 0x000fe20000100800 */
[----:B------:R-:W-:-:S03]  /*17510*/  FADD R25, R70, R25 ;  /* 0x0000001946197221 */ /* 0x000fc60000000000 */
[----:B------:R-:W-:Y:S01]  /*17520*/  STL [R1+0x55c], R26 ;  /* 0x00055c1a01007387 */ /* 0x000fe20000100800 */
[----:B--2---:R-:W-:-:S03]  /*17530*/  FADD R24, R69, R24 ;  /* 0x0000001845187221 */ /* 0x004fc60000000000 */
        /* <DEDUP_REMOVED lines=14> */
[----:B------:R-:W-:Y:S04]  /*17620*/  STL [R1+0x57c], R5 ;  /* 0x00057c0501007387 */ /* 0x000fe80000100800 */
[----:B------:R-:W-:Y:S01]  /*17630*/  STL [R1+0x580], R4 ;  /* 0x0005800401007387 */ /* 0x000fe20000100800 */
[----:B------:R-:W-:-:S03]  /*17640*/  FADD R3, R61, R3 ;  /* 0x000000033d037221 */ /* 0x000fc60000000000 */
[----:B0-----:R-:W2:Y:S04]  /*17650*/  LDL R30, [R1+0x198] ;  /* 0x00019800011e7983 */ /* 0x001ea80000100800 */
[----:B------:R0:W-:Y:S01]  /*17660*/  STL [R1+0x584], R3 ;  /* 0x0005840301007387 */ /* 0x0001e20000100800 */
[----:B------:R-:W-:-:S03]  /*17670*/  FADD R2, R60, R2 ;  /* 0x000000023c027221 */ /* 0x000fc60000000000 */
[----:B-1----:R-:W2:Y:S04]  /*17680*/  LDL.LU R29, [R1+0x590] ;  /* 0x00059000011d7983 */ /* 0x002ea80000300800 */
[----:B------:R1:W-:Y:S01]  /*17690*/  STL [R1+0x588], R2 ;  /* 0x0005880201007387 */ /* 0x0003e20000100800 */
[----:B------:R-:W-:-:S03]  /*176a0*/  FADD R0, R59, R0 ;  /* 0x000000003b007221 */ /* 0x000fc60000000000 */
[----:B------:R-:W3:Y:S04]  /*176b0*/  LDL R59, [R1+0x19c] ;  /* 0x00019c00013b7983 */ /* 0x000ee80000100800 */
[----:B------:R1:W-:Y:S04]  /*176c0*/  STL [R1+0x58c], R0 ;  /* 0x00058c0001007387 */ /* 0x0003e80000100800 */
[----:B------:R-:W3:Y:S04]  /*176d0*/  LDL.LU R60, [R1+0x594] ;  /* 0x00059400013c7983 */ /* 0x000ee80000300800 */
        /* <DEDUP_REMOVED lines=11> */
[----:B0-----:R-:W4:Y:S04]  /*17790*/  LDL.LU R3, [R1+0x5ac] ;  /* 0x0005ac0001037983 */ /* 0x001f280000300800 */
[----:B------:R-:W4:Y:S04]  /*177a0*/  LDL R35, [R1+0x1b8] ;  /* 0x0001b80001237983 */ /* 0x000f280000100800 */
[----:B-1----:R-:W4:Y:S04]  /*177b0*/  LDL.LU R2, [R1+0x5b0] ;  /* 0x0005b00001027983 */ /* 0x002f280000300800 */
[----:B------:R-:W4:Y:S04]  /*177c0*/  LDL R34, [R1+0x1bc] ;  /* 0x0001bc0001227983 */ /* 0x000f280000100800 */
[----:B------:R-:W4:Y:S04]  /*177d0*/  LDL.LU R0, [R1+0x5b4] ;  /* 0x0005b40001007983 */ /* 0x000f280000300800 */
[----:B------:R-:W4:Y:S04]  /*177e0*/  LDL R55, [R1+0x140] ;  /* 0x0001400001377983 */ /* 0x000f280000100800 */
[----:B------:R-:W4:Y:S04]  /*177f0*/  LDL R54, [R1+0x144] ;  /* 0x0001440001367983 */ /* 0x000f280000100800 */
[----:B------:R-:W4:Y:S04]  /*17800*/  LDL R53, [R1+0x148] ;  /* 0x0001480001357983 */ /* 0x000f280000100800 */
[----:B------:R-:W4:Y:S04]  /*17810*/  LDL R52, [R1+0x14c] ;  /* 0x00014c0001347983 */ /* 0x000f280000100800 */
[----:B------:R-:W4:Y:S04]  /*17820*/  LDL R51, [R1+0x150] ;  /* 0x0001500001337983 */ /* 0x000f280000100800 */
        /* <DEDUP_REMOVED lines=25> */
[----:B------:R-:W4:Y:S04]  /*179c0*/  LDL R69, [R1+0x108] ;  /* 0x0001080001457983 */ /* 0x000f280000100800 */
[----:B------:R-:W4:Y:S04]  /*179d0*/  LDL R68, [R1+0x10c] ;  /* 0x00010c0001447983 */ /* 0x000f280000100800 */
[----:B------:R-:W4:Y:S04]  /*179e0*/  LDL.LU R33, [R1+0x5b8] ;  /* 0x0005b80001217983 */ /* 0x000f280000300800 */
[----:B------:R-:W4:Y:S04]  /*179f0*/  LDL.LU R32, [R1+0x5bc] ;  /* 0x0005bc0001207983 */ /* 0x000f280000300800 */
[----:B------:R-:W4:Y:S01]  /*17a00*/  LDL.LU R31, [R1+0x5c0] ;  /* 0x0005c000011f7983 */ /* 0x000f220000300800 */
[----:B--2---:R-:W-:-:S05]  /*17a10*/  FADD R29, R30, R29 ;  /* 0x0000001d1e1d7221 */ /* 0x004fca0000000000 */
[----:B------:R0:W-:Y:S04]  /*17a20*/  STL [R1+0x590], R29 ;  /* 0x0005901d01007387 */ /* 0x0001e80000100800 */
[----:B------:R-:W2:Y:S04]  /*17a30*/  LDL.LU R30, [R1+0x5c4] ;  /* 0x0005c400011e7983 */ /* 0x000ea80000300800 */
[----:B0-----:R-:W2:Y:S01]  /*17a40*/  LDL.LU R29, [R1+0x5c8] ;  /* 0x0005c800011d7983 */ /* 0x001ea20000300800 */
[----:B---3--:R-:W-:-:S03]  /*17a50*/  FADD R60, R59, R60 ;  /* 0x0000003c3b3c7221 */ /* 0x008fc60000000000 */
[----:B------:R-:W3:Y:S04]  /*17a60*/  LDL.LU R59, [R1+0xb64] ;  /* 0x000b6400013b7983 */ /* 0x000ee80000300800 */
[----:B------:R0:W-:Y:S01]  /*17a70*/  STL [R1+0x594], R60 ;  /* 0x0005943c01007387 */ /* 0x0001e20000100800 */
[----:B----4-:R-:W-:-:S03]  /*17a80*/  FADD R62, R61, R62 ;  /* 0x0000003e3d3e7221 */ /* 0x010fc60000000000 */
[----:B0-----:R-:W4:Y:S01]  /*17a90*/  LDL.LU R60, [R1+0xb60] ;  /* 0x000b6000013c7983 */ /* 0x001f220000300800 */
[----:B------:R-:W-:-:S03]  /*17aa0*/  FADD R64, R63, R64 ;  /* 0x000000403f407221 */ /* 0x000fc60000000000 */
[----:B------:R-:W4:Y:S04]  /*17ab0*/  LDL.LU R61, [R1+0xb5c] ;  /* 0x000b5c00013d7983 */ /* 0x000f280000300800 */
[----:B------:R0:W-:Y:S01]  /*17ac0*/  STL [R1+0x598], R62 ;  /* 0x0005983e01007387 */ /* 0x0001e20000100800 */
[----:B------:R-:W-:-:S03]  /*17ad0*/  FADD R66, R65, R66 ;  /* 0x0000004241427221 */ /* 0x000fc60000000000 */
[----:B0-----:R-:W4:Y:S01]  /*17ae0*/  LDL.LU R62, [R1+0xb58] ;  /* 0x000b5800013e7983 */ /* 0x001f220000300800 */
[----:B------:R-:W-:-:S03]  /*17af0*/  FADD R39, R67, R39 ;  /* 0x0000002743277221 */ /* 0x000fc60000000000 */
[----:B------:R-:W4:Y:S01]  /*17b00*/  LDL.LU R63, [R1+0xb54] ;  /* 0x000b5400013f7983 */ /* 0x000f220000300800 */
[----:B------:R-:W-:-:S03]  /*17b10*/  FADD R37, R38, R37 ;  /* 0x0000002526257221 */ /* 0x000fc60000000000 */
[----:B------:R0:W-:Y:S01]  /*17b20*/  STL [R1+0x59c], R64 ;  /* 0x00059c4001007387 */ /* 0x0001e20000100800 */
[----:B------:R-:W-:-:S03]  /*17b30*/  FADD R3, R36, R3 ;  /* 0x0000000324037221 */ /* 0x000fc60000000000 */
[----:B0-----:R-:W4:Y:S04]  /*17b40*/  LDL.LU R64, [R1+0xb50] ;  /* 0x000b500001407983 */ /* 0x001f280000300800 */
[----:B------:R-:W4:Y:S01]  /*17b50*/  LDL.LU R65, [R1+0xb4c] ;  /* 0x000b4c0001417983 */ /* 0x000f220000300800 */
[----:B------:R-:W-:-:S03]  /*17b60*/  FADD R2, R35, R2 ;  /* 0x0000000223027221 */ /* 0x000fc60000000000 */
[----:B------:R0:W-:Y:S01]  /*17b70*/  STL [R1+0x5a0], R66 ;  /* 0x0005a04201007387 */ /* 0x0001e20000100800 */
[----:B------:R-:W-:-:S03]  /*17b80*/  FADD R0, R34, R0 ;  /* 0x0000000022007221 */ /* 0x000fc60000000000 */
[----:B0-----:R-:W4:Y:S04]  /*17b90*/  LDL.LU R66, [R1+0xb48] ;  /* 0x000b480001427983 */ /* 0x001f280000300800 */
[----:B------:R-:W4:Y:S04]  /*17ba0*/  LDL.LU R67, [R1+0xb44] ;  /* 0x000b440001437983 */ /* 0x000f280000300800 */
[----:B------:R-:W-:Y:S04]  /*17bb0*/  STL [R1+0x5a4], R39 ;  /* 0x0005a42701007387 */ /* 0x000fe80000100800 */
[----:B------:R-:W-:Y:S04]  /*17bc0*/  STL [R1+0x5a8], R37 ;  /* 0x0005a82501007387 */ /* 0x000fe80000100800 */
[----:B------:R0:W-:Y:S04]  /*17bd0*/  STL [R1+0x5ac], R3 ;  /* 0x0005ac0301007387 */ /* 0x0001e80000100800 */
[----:B0-----:R-:W3:Y:S04]  /*17be0*/  LDL.LU R3, [R1+0x5fc] ;  /* 0x0005fc0001037983 */ /* 0x001ee80000300800 */
[----:B------:R0:W-:Y:S04]  /*17bf0*/  STL [R1+0x5b0], R2 ;  /* 0x0005b00201007387 */ /* 0x0001e80000100800 */
[----:B0-----:R-:W4:Y:S04]  /*17c00*/  LDL.LU R2, [R1+0x600] ;  /* 0x0006000001027983 */ /* 0x001f280000300800 */
[----:B------:R0:W-:Y:S04]  /*17c10*/  STL [R1+0x5b4], R0 ;  /* 0x0005b40001007387 */ /* 0x0001e80000100800 */
[----:B0-----:R-:W4:Y:S01]  /*17c20*/  LDL.LU R0, [R1+0x604] ;  /* 0x0006040001007983 */ /* 0x001f220000300800 */
        /* <DEDUP_REMOVED lines=13> */
[----:B------:R-:W-:-:S04]  /*17d00*/  FADD R32, R54, R32 ;  /* 0x0000002036207221 */ /* 0x000fc80000000000 */
[----:B------:R-:W-:Y:S01]  /*17d10*/  STL [R1+0x5b8], R33 ;  /* 0x0005b82101007387 */ /* 0x000fe20000100800 */
[----:B------:R-:W-:-:S03]  /*17d20*/  FADD R31, R53, R31 ;  /* 0x0000001f351f7221 */ /* 0x000fc60000000000 */
[----:B------:R-:W-:Y:S04]  /*17d30*/  STL [R1+0x5bc], R32 ;  /* 0x0005bc2001007387 */ /* 0x000fe80000100800 */
[----:B------:R-:W-:Y:S01]  /*17d40*/  STL [R1+0x5c0], R31 ;  /* 0x0005c01f01007387 */ /* 0x000fe20000100800 */
[----:B--2---:R-:W-:-:S01]  /*17d50*/  FADD R30, R52, R30 ;  /* 0x0000001e341e7221 */ /* 0x004fc20000000000 */
[----:B------:R-:W-:-:S04]  /*17d60*/  FADD R29, R51, R29 ;  /* 0x0000001d331d7221 */ /* 0x000fc80000000000 */
[----:B------:R-:W-:Y:S04]  /*17d70*/  STL [R1+0x5c4], R30 ;  /* 0x0005c41e01007387 */ /* 0x000fe80000100800 */
[----:B------:R-:W-:Y:S04]  /*17d80*/  STL [R1+0x5c8], R29 ;  /* 0x0005c81d01007387 */ /* 0x000fe80000100800 */
[----:B------:R-:W-:Y:S04]  /*17d90*/  STL [R1+0x5cc], R28 ;  /* 0x0005cc1c01007387 */ /* 0x000fe80000100800 */
[----:B------:R-:W-:Y:S04]  /*17da0*/  STL [R1+0x5d0], R27 ;  /* 0x0005d01b01007387 */ /* 0x000fe80000100800 */
[----:B------:R-:W-:Y:S04]  /*17db0*/  STL [R1+0x5d4], R26 ;  /* 0x0005d41a01007387 */ /* 0x000fe80000100800 */
[----:B------:R-:W-:Y:S04]  /*17dc0*/  STL [R1+0x5d8], R25 ;  /* 0x0005d81901007387 */ /* 0x000fe80000100800 */
[----:B------:R-:W-:Y:S04]  /*17dd0*/  STL [R1+0x5dc], R24 ;  /* 0x0005dc1801007387 */ /* 0x000fe80000100800 */
[----:B------:R0:W-:Y:S04]  /*17de0*/  STL [R1+0x5e0], R10 ;  /* 0x0005e00a01007387 */ /* 0x0001e80000100800 */
[----:B------:R-:W-:Y:S04]  /*17df0*/  STL [R1+0x5e4], R9 ;  /* 0x0005e40901007387 */ /* 0x000fe80000100800 */
[----:B------:R-:W-:Y:S04]  /*17e00*/  STL [R1+0x5e8], R8 ;  /* 0x0005e80801007387 */ /* 0x000fe80000100800 */
[----:B------:R-:W-:Y:S04]  /*17e10*/  STL [R1+0x5ec], R7 ;  /* 0x0005ec0701007387 */ /* 0x000fe80000100800 */
[----:B------:R-:W-:Y:S04]  /*17e20*/  STL [R1+0x5f0], R6 ;  /* 0x0005f00601007387 */ /* 0x000fe80000100800 */
[----:B------:R-:W-:Y:S04]  /*17e30*/  STL [R1+0x5f4], R5 ;  /* 0x0005f40501007387 */ /* 0x000fe80000100800 */
[----:B------:R-:W-:Y:S01]  /*17e40*/  STL [R1+0x5f8], R4 ;  /* 0x0005f80401007387 */ /* 0x000fe20000100800 */
[----:B---3--:R-:W-:-:S01]  /*17e50*/  FADD R3, R70, R3 ;  /* 0x0000000346037221 */ /* 0x008fc20000000000 */
[----:B----4-:R-:W-:Y:S01]  /*17e60*/  FADD R2, R69, R2 ;  /* 0x0000000245027221 */ /* 0x010fe20000000000 */
[----:B------:R-:W-:-:S02]  /*17e70*/  FADD R0, R68, R0 ;  /* 0x0000000044007221 */ /* 0x000fc40000000000 */
[----:B------:R-:W2:Y:S04]  /*17e80*/  LDL R68, [R1+0x110] ;  /* 0x0001100001447983 */ /* 0x000ea80000100800 */
[----:B------:R1:W-:Y:S04]  /*17e90*/  STL [R1+0x5fc], R3 ;  /* 0x0005fc0301007387 */ /* 0x0003e80000100800 */
[----:B0-----:R-:W2:Y:S04]  /*17ea0*/  LDL.LU R10, [R1+0x608] ;  /* 0x00060800010a7983 */ /* 0x001ea80000300800 */
[----:B------:R0:W-:Y:S04]  /*17eb0*/  STL [R1+0x600], R2 ;  /* 0x0006000201007387 */ /* 0x0001e80000100800 */
[----:B------:R-:W3:Y:S04]  /*17ec0*/  LDL R69, [R1+0x114] ;  /* 0x0001140001457983 */ /* 0x000ee80000100800 */
[----:B------:R4:W-:Y:S04]  /*17ed0*/  STL [R1+0x604], R0 ;  /* 0x0006040001007387 */ /* 0x0009e80000100800 */
[----:B------:R-:W3:Y:S04]  /*17ee0*/  LDL.LU R27, [R1+0x60c] ;  /* 0x00060c00011b7983 */ /* 0x000ee80000300800 */
[----:B------:R-:W3:Y:S04]  /*17ef0*/  LDL R70, [R1+0x118] ;  /* 0x0001180001467983 */ /* 0x000ee80000100800 */
        /* <DEDUP_REMOVED lines=20> */
[----:B-1----:R-:W3:Y:S04]  /*18040*/  LDL.LU R3, [R1+0x638] ;  /* 0x0006380001037983 */ /* 0x002ee80000300800 */
[----:B------:R-:W3:Y:S04]  /*18050*/  LDL R55, [R1+0xc4] ;  /* 0x0000c40001377983 */ /* 0x000ee80000100800 */
[----:B0-----:R-:W3:Y:S04]  /*18060*/  LDL.LU R2, [R1+0x63c] ;  /* 0x00063c0001027983 */ /* 0x001ee80000300800 */
[----:B------:R-:W3:Y:S04]  /*18070*/  LDL R54, [R1+0xc8] ;  /* 0x0000c80001367983 */ /* 0x000ee80000100800 */
[----:B----4-:R-:W4:Y:S04]  /*18080*/  LDL.LU R0, [R1+0x640] ;  /* 0x0006400001007983 */ /* 0x010f280000300800 */
        /* <DEDUP_REMOVED lines=15> */
[----:B------:R-:W4:Y:S01]  /*18180*/  LDL.LU R4, [R1+0x668] ;  /* 0x0006680001047983 */ /* 0x000f220000300800 */
[----:B--2---:R-:W-:-:S03]  /*18190*/  FADD R10, R68, R10 ;  /* 0x0000000a440a7221 */ /* 0x004fc60000000000 */
[----:B------:R-:W2:Y:S04]  /*181a0*/  LDL.LU R68, [R1+0xb40] ;  /* 0x000b400001447983 */ /* 0x000ea80000300800 */
[----:B------:R0:W-:Y:S01]  /*181b0*/  STL [R1+0x608], R10 ;  /* 0x0006080a01007387 */ /* 0x0001e20000100800 */
[----:B---3--:R-:W-:-:S03]  /*181c0*/  FADD R27, R69, R27 ;  /* 0x0000001b451b7221 */ /* 0x008fc60000000000 */
[----:B0-----:R-:W3:Y:S04]  /*181d0*/  LDL.LU R10, [R1+0x650] ;  /* 0x00065000010a7983 */ /* 0x001ee80000300800 */
        /* <DEDUP_REMOVED lines=14> */
[----:B0-----:R-:W2:Y:S01]  /*182c0*/  LDL.LU R29, [R1+0x644] ;  /* 0x00064400011d7983 */ /* 0x001ea20000300800 */
[----:B------:R-:W-:-:S03]  /*182d0*/  FADD R34, R35, R34 ;  /* 0x0000002223227221 */ /* 0x000fc60000000000 */
[----:B------:R-:W2:Y:S04]  /*182e0*/  LDL.LU R40, [R1+0xb30] ;  /* 0x000b300001287983 */ /* 0x000ea80000300800 */
[----:B------:R0:W-:Y:S01]  /*182f0*/  STL [R1+0x618], R41 ;  /* 0x0006182901007387 */ /* 0x0001e20000100800 */
[----:B------:R-:W-:-:S03]  /*18300*/  FADD R32, R33, R32 ;  /* 0x0000002021207221 */ /* 0x000fc60000000000 */
[----:B0-----:R-:W2:Y:S01]  /*18310*/  LDL.LU R41, [R1+0xb2c] ;  /* 0x000b2c0001297983 */ /* 0x001ea20000300800 */
[----:B------:R-:W-:-:S03]  /*18320*/  FADD R30, R31, R30 ;  /* 0x0000001e1f1e7221 */ /* 0x000fc60000000000 */
[----:B------:R-:W2:Y:S04]  /*18330*/  LDL.LU R42, [R1+0xb28] ;  /* 0x000b2800012a7983 */ /* 0x000ea80000300800 */
[----:B------:R0:W-:Y:S01]  /*18340*/  STL [R1+0x61c], R43 ;  /* 0x00061c2b01007387 */ /* 0x0001e20000100800 */
[----:B------:R-:W-:-:S01]  /*18350*/  FADD R25, R26, R25 ;  /* 0x000000191a197221 */ /* 0x000fc20000000000 */
[----:B------:R-:W-:Y:S02]  /*18360*/  FADD R3, R24, R3 ;  /* 0x0000000318037221 */ /* 0x000fe40000000000 */
[----:B0-----:R-:W2:Y:S04]  /*18370*/  LDL.LU R43, [R1+0xb24] ;  /* 0x000b2400012b7983 */ /* 0x001ea80000300800 */
[----:B------:R-:W-:Y:S01]  /*18380*/  STL [R1+0x620], R38 ;  /* 0x0006202601007387 */ /* 0x000fe20000100800 */
[----:B------:R-:W-:-:S03]  /*18390*/  FADD R2, R55, R2 ;  /* 0x0000000237027221 */ /* 0x000fc60000000000 */
[----:B------:R-:W-:Y:S04]  /*183a0*/  STL [R1+0x624], R36 ;  /* 0x0006242401007387 */ /* 0x000fe80000100800 */
[----:B------:R-:W-:Y:S01]  /*183b0*/  STL [R1+0x628], R34 ;  /* 0x0006282201007387 */ /* 0x000fe20000100800 */
[----:B----4-:R-:W-:-:S03]  /*183c0*/  FADD R0, R54, R0 ;  /* 0x0000000036007221 */ /* 0x010fc60000000000 */
[----:B------:R-:W-:Y:S04]  /*183d0*/  STL [R1+0x62c], R32 ;  /* 0x00062c2001007387 */ /* 0x000fe80000100800 */
[----:B------:R-:W-:Y:S04]  /*183e0*/  STL [R1+0x630], R30 ;  /* 0x0006301e01007387 */ /* 0x000fe80000100800 */
[----:B------:R-:W-:Y:S04]  /*183f0*/  STL [R1+0x634], R25 ;  /* 0x0006341901007387 */ /* 0x000fe80000100800 */
[----:B------:R-:W4:Y:S04]  /*18400*/  LDL R26, [R1+0xf4] ;  /* 0x0000f400011a7983 */ /* 0x000f280000100800 */
[----:B------:R0:W-:Y:S04]  /*18410*/  STL [R1+0x638], R3 ;  /* 0x0006380301007387 */ /* 0x0001e80000100800 */
[----:B0-----:R-:W4:Y:S04]  /*18420*/  LDL.LU R3, [R1+0x66c] ;  /* 0x00066c0001037983 */ /* 0x001f280000300800 */
[----:B------:R0:W-:Y:S04]  /*18430*/  STL [R1+0x63c], R2 ;  /* 0x00063c0201007387 */ /* 0x0001e80000100800 */
[----:B------:R-:W4:Y:S04]  /*18440*/  LDL R25, [R1+0xf8] ;  /* 0x0000f80001197983 */ /* 0x000f280000100800 */
[----:B------:R1:W-:Y:S04]  /*18450*/  STL [R1+0x640], R0 ;  /* 0x0006400001007387 */ /* 0x0003e80000100800 */
[----:B0-----:R-:W4:Y:S04]  /*18460*/  LDL.LU R2, [R1+0x670] ;  /* 0x0006700001027983 */ /* 0x001f280000300800 */
[----:B------:R-:W4:Y:S04]  /*18470*/  LDL R24, [R1+0xfc] ;  /* 0x0000fc0001187983 */ /* 0x000f280000100800 */
[----:B-1----:R-:W4:Y:S01]  /*18480*/  LDL.LU R0, [R1+0x674] ;  /* 0x0006740001007983 */ /* 0x002f220000300800 */
[----:B------:R-:W-:-:S01]  /*18490*/  FADD R9, R49, R9 ;  /* 0x0000000931097221 */ /* 0x000fc20000000000 */
[----:B------:R-:W-:Y:S01]  /*184a0*/  FADD R8, R48, R8 ;  /* 0x0000000830087221 */ /* 0x000fe20000000000 */
[----:B------:R-:W-:-:S01]  /*184b0*/  FADD R7, R47, R7 ;  /* 0x000000072f077221 */ /* 0x000fc20000000000 */
[----:B------:R-:W-:Y:S01]  /*184c0*/  FADD R6, R46, R6 ;  /* 0x000000062e067221 */ /* 0x000fe20000000000 */
[----:B------:R-:W-:-:S01]  /*184d0*/  FADD R5, R45, R5 ;  /* 0x000000052d057221 */ /* 0x000fc20000000000 */
[----:B------:R-:W-:Y:S01]  /*184e0*/  FADD R4, R44, R4 ;  /* 0x000000042c047221 */ /* 0x000fe20000000000 */
[----:B---3--:R-:W-:-:S01]  /*184f0*/  FADD R10, R50, R10 ;  /* 0x0000000a320a7221 */ /* 0x008fc20000000000 */
[----:B--2---:R-:W-:Y:S01]  /*18500*/  FADD R27, R51, R27 ;  /* 0x0000001b331b7221 */ /* 0x004fe20000000000 */
[----:B------:R-:W-:-:S01]  /*18510*/  FADD R28, R52, R28 ;  /* 0x0000001c341c7221 */ /* 0x000fc20000000000 */
[----:B------:R-:W-:-:S05]  /*18520*/  FADD R29, R53, R29 ;  /* 0x0000001d351d7221 */ /* 0x000fca0000000000 */
[----:B------:R0:W-:Y:S04]  /*18530*/  STL [R1+0x644], R29 ;  /* 0x0006441d01007387 */ /* 0x0001e80000100800 */
[----:B------:R-:W-:Y:S04]  /*18540*/  STL [R1+0x648], R28 ;  /* 0x0006481c01007387 */ /* 0x000fe80000100800 */
[----:B------:R1:W-:Y:S04]  /*18550*/  STL [R1+0x64c], R27 ;  /* 0x00064c1b01007387 */ /* 0x0003e80000100800 */
[----:B------:R-:W-:Y:S04]  /*18560*/  STL [R1+0x650], R10 ;  /* 0x0006500a01007387 */ /* 0x000fe80000100800 */
[----:B------:R-:W-:Y:S04]  /*18570*/  STL [R1+0x654], R9 ;  /* 0x0006540901007387 */ /* 0x000fe80000100800 */
[----:B------:R-:W-:Y:S04]  /*18580*/  STL [R1+0x658], R8 ;  /* 0x0006580801007387 */ /* 0x000fe80000100800 */
[----:B------:R-:W-:Y:S04]  /*18590*/  STL [R1+0x65c], R7 ;  /* 0x00065c0701007387 */ /* 0x000fe80000100800 */
[----:B------:R-:W2:Y:S04]  /*185a0*/  LDL R35, [R1+0x80] ;  /* 0x0000800001237983 */ /* 0x000ea80000100800 */
[----:B------:R-:W-:Y:S04]  /*185b0*/  STL [R1+0x660], R6 ;  /* 0x0006600601007387 */ /* 0x000fe80000100800 */
[----:B------:R-:W2:Y:S04]  /*185c0*/  LDL.LU R34, [R1+0x678] ;  /* 0x0006780001227983 */ /* 0x000ea80000300800 */
[----:B------:R3:W-:Y:S04]  /*185d0*/  STL [R1+0x664], R5 ;  /* 0x0006640501007387 */ /* 0x0007e80000100800 */
[----:B------:R-:W2:Y:S04]  /*185e0*/  LDL R33, [R1+0x84] ;  /* 0x0000840001217983 */ /* 0x000ea80000100800 */
[----:B------:R-:W-:Y:S04]  /*185f0*/  STL [R1+0x668], R4 ;  /* 0x0006680401007387 */ /* 0x000fe80000100800 */
[----:B------:R-:W2:Y:S04]  /*18600*/  LDL R53, [R1+0x88] ;  /* 0x0000880001357983 */ /* 0x000ea80000100800 */
[----:B------:R-:W2:Y:S04]  /*18610*/  LDL R51, [R1+0x8c] ;  /* 0x00008c0001337983 */ /* 0x000ea80000100800 */
[----:B------:R-:W2:Y:S04]  /*18620*/  LDL R49, [R1+0x90] ;  /* 0x0000900001317983 */ /* 0x000ea80000100800 */
[----:B------:R-:W2:Y:S04]  /*18630*/  LDL R47, [R1+0x94] ;  /* 0x00009400012f7983 */ /* 0x000ea80000100800 */
[----:B------:R-:W2:Y:S04]  /*18640*/  LDL R45, [R1+0x98] ;  /* 0x00009800012d7983 */ /* 0x000ea80000100800 */
[----:B------:R-:W2:Y:S01]  /*18650*/  LDL R31, [R1+0x9c] ;  /* 0x00009c00011f7983 */ /* 0x000ea20000100800 */
[----:B----4-:R-:W-:-:S03]  /*18660*/  FADD R3, R26, R3 ;  /* 0x000000031a037221 */ /* 0x010fc60000000000 */
[----:B0-----:R-:W4:Y:S04]  /*18670*/  LDL R29, [R1+0xa0] ;  /* 0x0000a000011d7983 */ /* 0x001f280000100800 */
[----:B-1----:R-:W4:Y:S04]  /*18680*/  LDL R27, [R1+0xa4] ;  /* 0x0000a400011b7983 */ /* 0x002f280000100800 */
[----:B------:R-:W4:Y:S04]  /*18690*/  LDL R55, [R1+0xa8] ;  /* 0x0000a80001377983 */ /* 0x000f280000100800 */
[----:B------:R-:W4:Y:S01]  /*186a0*/  LDL R54, [R1+0xac] ;  /* 0x0000ac0001367983 */ /* 0x000f220000100800 */
[----:B------:R-:W-:-:S03]  /*186b0*/  FADD R2, R25, R2 ;  /* 0x0000000219027221 */ /* 0x000fc60000000000 */
[----:B------:R-:W4:Y:S04]  /*186c0*/  LDL R52, [R1+0xb0] ;  /* 0x0000b00001347983 */ /* 0x000f280000100800 */
[----:B------:R-:W4:Y:S01]  /*186d0*/  LDL R50, [R1+0xb4] ;  /* 0x0000b40001327983 */ /* 0x000f220000100800 */
[----:B------:R-:W-:-:S03]  /*186e0*/  FADD R0, R24, R0 ;  /* 0x0000000018007221 */ /* 0x000fc60000000000 */
[----:B------:R-:W4:Y:S04]  /*186f0*/  LDL R48, [R1+0xb8] ;  /* 0x0000b80001307983 */ /* 0x000f280000100800 */
[----:B------:R-:W4:Y:S04]  /*18700*/  LDL R46, [R1+0xbc] ;  /* 0x0000bc00012e7983 */ /* 0x000f280000100800 */
[----:B------:R-:W4:Y:S04]  /*18710*/  LDL R44, [R1+0x40] ;  /* 0x00004000012c7983 */ /* 0x000f280000100800 */
[----:B------:R-:W4:Y:S04]  /*18720*/  LDL.LU R32, [R1+0x67c] ;  /* 0x00067c0001207983 */ /* 0x000f280000300800 */
[----:B------:R0:W-:Y:S04]  /*18730*/  STL [R1+0x66c], R3 ;  /* 0x00066c0301007387 */ /* 0x0001e80000100800 */
[----:B---3--:R-:W3:Y:S04]  /*18740*/  LDL.LU R5, [R1+0x680] ;  /* 0x0006800001057983 */ /* 0x008ee80000300800 */
[----:B------:R1:W-:Y:S04]  /*18750*/  STL [R1+0x670], R2 ;  /* 0x0006700201007387 */ /* 0x0003e80000100800 */
[----:B0-----:R-:W3:Y:S04]  /*18760*/  LDL.LU R3, [R1+0x684] ;  /* 0x0006840001037983 */ /* 0x001ee80000300800 */
[----:B------:R0:W-:Y:S04]  /*18770*/  STL [R1+0x674], R0 ;  /* 0x0006740001007387 */ /* 0x0001e80000100800 */
[----:B-1----:R-:W3:Y:S04]  /*18780*/  LDL.LU R2, [R1+0x688] ;  /* 0x0006880001027983 */ /* 0x002ee80000300800 */
[----:B0-----:R-:W3:Y:S04]  /*18790*/  LDL.LU R0, [R1+0x68c] ;  /* 0x00068c0001007983 */ /* 0x001ee80000300800 */
        /* <DEDUP_REMOVED lines=11> */
[----:B--2---:R-:W-:-:S05]  /*18850*/  FADD R34, R35, R34 ;  /* 0x0000002223227221 */ /* 0x004fca0000000000 */
[----:B------:R-:W-:Y:S01]  /*18860*/  STL [R1+0x678], R34 ;  /* 0x0006782201007387 */ /* 0x000fe20000100800 */
[----:B----4-:R-:W-:-:S01]  /*18870*/  FADD R32, R33, R32 ;  /* 0x0000002021207221 */ /* 0x010fc20000000000 */
[----:B---3--:R-:W-:-:S04]  /*18880*/  FADD R5, R53, R5 ;  /* 0x0000000535057221 */ /* 0x008fc80000000000 */
[----:B------:R-:W-:Y:S04]  /*18890*/  STL [R1+0x67c], R32 ;  /* 0x00067c2001007387 */ /* 0x000fe80000100800 */
[----:B------:R0:W-:Y:S01]  /*188a0*/  STL [R1+0x680], R5 ;  /* 0x0006800501007387 */ /* 0x0001e20000100800 */
[----:B------:R-:W-:-:S03]  /*188b0*/  FADD R3, R51, R3 ;  /* 0x0000000333037221 */ /* 0x000fc60000000000 */
[----:B------:R-:W2:Y:S04]  /*188c0*/  LDL R53, [R1+0x44] ;  /* 0x0000440001357983 */ /* 0x000ea80000100800 */
[----:B------:R1:W-:Y:S01]  /*188d0*/  STL [R1+0x684], R3 ;  /* 0x0006840301007387 */ /* 0x0003e20000100800 */
[----:B------:R-:W-:-:S03]  /*188e0*/  FADD R2, R49, R2 ;  /* 0x0000000231027221 */ /* 0x000fc60000000000 */
[----:B0-----:R-:W2:Y:S01]  /*188f0*/  LDL.LU R5, [R1+0x6bc] ;  /* 0x0006bc0001057983 */ /* 0x001ea20000300800 */
[----:B------:R-:W-:-:S03]  /*18900*/  FADD R0, R47, R0 ;  /* 0x000000002f007221 */ /* 0x000fc60000000000 */
[----:B------:R-:W-:Y:S04]  /*18910*/  STL [R1+0x688], R2 ;  /* 0x0006880201007387 */ /* 0x000fe80000100800 */
[----:B------:R-:W3:Y:S04]  /*18920*/  LDL R51, [R1+0x48] ;  /* 0x0000480001337983 */ /* 0x000ee80000100800 */
[----:B------:R0:W-:Y:S04]  /*18930*/  STL [R1+0x68c], R0 ;  /* 0x00068c0001007387 */ /* 0x0001e80000100800 */
[----:B-1----:R-:W3:Y:S04]  /*18940*/  LDL.LU R3, [R1+0x6c0] ;  /* 0x0006c00001037983 */ /* 0x002ee80000300800 */
[----:B------:R-:W4:Y:S04]  /*18950*/  LDL R49, [R1+0x4c] ;  /* 0x00004c0001317983 */ /* 0x000f280000100800 */
[----:B0-----:R-:W4:Y:S01]  /*18960*/  LDL.LU R0, [R1+0x6c4] ;  /* 0x0006c40001007983 */ /* 0x001f220000300800 */
[----:B------:R-:W-:-:S03]  /*18970*/  FADD R4, R45, R4 ;  /* 0x000000042d047221 */ /* 0x000fc60000000000 */
[----:B------:R-:W4:Y:S04]  /*18980*/  LDL R47, [R1+0x50] ;  /* 0x00005000012f7983 */ /* 0x000f280000100800 */
[----:B------:R-:W4:Y:S04]  /*18990*/  LDL.LU R2, [R1+0x6c8] ;  /* 0x0006c80001027983 */ /* 0x000f280000300800 */
[----:B------:R-:W4:Y:S04]  /*189a0*/  LDL R45, [R1+0x54] ;  /* 0x00005400012d7983 */ /* 0x000f280000100800 */
[----:B------:R0:W-:Y:S04]  /*189b0*/  STL [R1+0x690], R4 ;  /* 0x0006900401007387 */ /* 0x0001e80000100800 */
[----:B0-----:R-:W4:Y:S01]  /*189c0*/  LDL.LU R4, [R1+0x6cc] ;  /* 0x0006cc0001047983 */ /* 0x001f220000300800 */
[----:B------:R-:W-:-:S01]  /*189d0*/  FADD R30, R31, R30 ;  /* 0x0000001e1f1e7221 */ /* 0x000fc20000000000 */
[----:B------:R-:W-:Y:S01]  /*189e0*/  FADD R28, R29, R28 ;  /* 0x0000001c1d1c7221 */ /* 0x000fe20000000000 */
[----:B------:R-:W-:-:S01]  /*189f0*/  FADD R26, R27, R26 ;  /* 0x0000001a1b1a7221 */ /* 0x000fc20000000000 */
[----:B------:R-:W-:Y:S01]  /*18a00*/  FADD R25, R55, R25 ;  /* 0x0000001937197221 */ /* 0x000fe20000000000 */
[----:B------:R-:W-:-:S01]  /*18a10*/  FADD R24, R54, R24 ;  /* 0x0000001836187221 */ /* 0x000fc20000000000 */
[----:B------:R-:W-:Y:S01]  /*18a20*/  STL [R1+0x694], R30 ;  /* 0x0006941e01007387 */ /* 0x000fe20000100800 */
[----:B------:R-:W-:-:S01]  /*18a30*/  FADD R10, R52, R10 ;  /* 0x0000000a340a7221 */ /* 0x000fc20000000000 */
[----:B------:R-:W-:-:S02]  /*18a40*/  FADD R9, R50, R9 ;  /* 0x0000000932097221 */ /* 0x000fc40000000000 */
[----:B------:R-:W-:Y:S01]  /*18a50*/  STL [R1+0x698], R28 ;  /* 0x0006981c01007387 */ /* 0x000fe20000100800 */
[----:B------:R-:W-:-:S03]  /*18a60*/  FADD R8, R48, R8 ;  /* 0x0000000830087221 */ /* 0x000fc60000000000 */
[----:B------:R-:W-:Y:S01]  /*18a70*/  STL [R1+0x69c], R26 ;  /* 0x00069c1a01007387 */ /* 0x000fe20000100800 */
[----:B------:R-:W-:-:S03]  /*18a80*/  FADD R7, R46, R7 ;  /* 0x000000072e077221 */ /* 0x000fc60000000000 */
[----:B------:R-:W-:Y:S01]  /*18a90*/  STL [R1+0x6a0], R25 ;  /* 0x0006a01901007387 */ /* 0x000fe20000100800 */
[----:B------:R-:W-:-:S03]  /*18aa0*/  FADD R6, R44, R6 ;  /* 0x000000062c067221 */ /* 0x000fc60000000000 */
[----:B------:R-:W-:Y:S04]  /*18ab0*/  STL [R1+0x6a4], R24 ;  /* 0x0006a41801007387 */ /* 0x000fe80000100800 */
[----:B------:R0:W-:Y:S04]  /*18ac0*/  STL [R1+0x6a8], R10 ;  /* 0x0006a80a01007387 */ /* 0x0001e80000100800 */
[----:B------:R-:W-:Y:S04]  /*18ad0*/  STL [R1+0x6ac], R9 ;  /* 0x0006ac0901007387 */ /* 0x000fe80000100800 */
[----:B------:R-:W4:Y:S04]  /*18ae0*/  LDL R44, [R1+0x58] ;  /* 0x00005800012c7983 */ /* 0x000f280000100800 */
[----:B------:R-:W-:Y:S04]  /*18af0*/  STL [R1+0x6b0], R8 ;  /* 0x0006b00801007387 */ /* 0x000fe80000100800 */
[----:B------:R-:W4:Y:S04]  /*18b00*/  LDL R46, [R1+0x5c] ;  /* 0x00005c00012e7983 */ /* 0x000f280000100800 */
[----:B------:R-:W-:Y:S04]  /*18b10*/  STL [R1+0x6b4], R7 ;  /* 0x0006b40701007387 */ /* 0x000fe80000100800 */
[----:B------:R-:W4:Y:S04]  /*18b20*/  LDL R48, [R1+0x60] ;  /* 0x0000600001307983 */ /* 0x000f280000100800 */
[----:B------:R-:W-:Y:S04]  /*18b30*/  STL [R1+0x6b8], R6 ;  /* 0x0006b80601007387 */ /* 0x000fe80000100800 */
[----:B------:R-:W4:Y:S04]  /*18b40*/  LDL R50, [R1+0x64] ;  /* 0x0000640001327983 */ /* 0x000f280000100800 */
[----:B------:R-:W4:Y:S04]  /*18b50*/  LDL R52, [R1+0x68] ;  /* 0x0000680001347983 */ /* 0x000f280000100800 */
[----:B0-----:R-:W4:Y:S04]  /*18b60*/  LDL R10, [R1+0x6c] ;  /* 0x00006c00010a7983 */ /* 0x001f280000100800 */
[----:B------:R-:W4:Y:S04]  /*18b70*/  LDL R39, [R1+0x70] ;  /* 0x0000700001277983 */ /* 0x000f280000100800 */
[----:B------:R-:W4:Y:S04]  /*18b80*/  LDL R32, [R1+0x74] ;  /* 0x0000740001207983 */ /* 0x000f280000100800 */
[----:B------:R-:W4:Y:S04]  /*18b90*/  LDL R30, [R1+0x78] ;  /* 0x00007800011e7983 */ /* 0x000f280000100800 */
[----:B------:R-:W4:Y:S04]  /*18ba0*/  LDL R28, [R1+0x7c] ;  /* 0x00007c00011c7983 */ /* 0x000f280000100800 */
[----:B------:R-:W4:Y:S04]  /*18bb0*/  LDL R26, [R1] ;  /* 0x00000000011a7983 */ /* 0x000f280000100800 */
[----:B------:R-:W4:Y:S04]  /*18bc0*/  LDL R24, [R1+0x4] ;  /* 0x0000040001187983 */ /* 0x000f280000100800 */
[----:B------:R-:W4:Y:S01]  /*18bd0*/  LDL R54, [R1+0x8] ;  /* 0x0000080001367983 */ /* 0x000f220000100800 */
[----:B--2---:R-:W-:-:S01]  /*18be0*/  FADD R5, R53, R5 ;  /* 0x0000000535057221 */ /* 0x004fc20000000000 */
[----:B---3--:R-:W-:Y:S01]  /*18bf0*/  FADD R3, R51, R3 ;  /* 0x0000000333037221 */ /* 0x008fe20000000000 */
[----:B----4-:R-:W-:-:S05]  /*18c00*/  FADD R0, R49, R0 ;  /* 0x0000000031007221 */ /* 0x010fca0000000000 */
[----:B------:R0:W-:Y:S01]  /*18c10*/  STL [R1+0x6c4], R0 ;  /* 0x0006c40001007387 */ /* 0x0001e20000100800 */
[----:B------:R-:W-:-:S03]  /*18c20*/  FADD R2, R47, R2 ;  /* 0x000000022f027221 */ /* 0x000fc60000000000 */
[----:B------:R-:W-:Y:S04]  /*18c30*/  STL [R1+0x6bc], R5 ;  /* 0x0006bc0501007387 */ /* 0x000fe80000100800 */
[----:B0-----:R-:W2:Y:S04]  /*18c40*/  LDL.LU R0, [R1+0x700] ;  /* 0x0007000001007983 */ /* 0x001ea80000300800 */
[----:B------:R0:W-:Y:S01]  /*18c50*/  STL [R1+0x6c0], R3 ;  /* 0x0006c00301007387 */ /* 0x0001e20000100800 */
[----:B------:R-:W-:-:S03]  /*18c60*/  FADD R4, R45, R4 ;  /* 0x000000042d047221 */ /* 0x000fc60000000000 */
[----:B0-----:R-:W3:Y:S04]  /*18c70*/  LDL.LU R3, [R1+0x6f8] ;  /* 0x0006f80001037983 */ /* 0x001ee80000300800 */
[----:B------:R0:W-:Y:S04]  /*18c80*/  STL [R1+0x6c8], R2 ;  /* 0x0006c80201007387 */ /* 0x0001e80000100800 */
[----:B0-----:R-:W4:Y:S04]  /*18c90*/  LDL.LU R2, [R1+0x6fc] ;  /* 0x0006fc0001027983 */ /* 0x001f280000300800 */
[----:B------:R-:W3:Y:S04]  /*18ca0*/  LDL.LU R45, [R1+0x6d0] ;  /* 0x0006d000012d7983 */ /* 0x000ee80000300800 */
[----:B------:R-:W4:Y:S04]  /*18cb0*/  LDL.LU R47, [R1+0x6d4] ;  /* 0x0006d400012f7983 */ /* 0x000f280000300800 */
[----:B------:R-:W4:Y:S04]  /*18cc0*/  LDL.LU R49, [R1+0x6d8] ;  /* 0x0006d80001317983 */ /* 0x000f280000300800 */
[----:B------:R0:W-:Y:S04]  /*18cd0*/  STL [R1+0x6cc], R4 ;  /* 0x0006cc0401007387 */ /* 0x0001e80000100800 */
[----:B------:R-:W4:Y:S04]  /*18ce0*/  LDL.LU R51, [R1+0x6dc] ;  /* 0x0006dc0001337983 */ /* 0x000f280000300800 */
[----:B------:R-:W4:Y:S04]  /*18cf0*/  LDL.LU R9, [R1+0x6e0] ;  /* 0x0006e00001097983 */ /* 0x000f280000300800 */
[----:B------:R-:W4:Y:S04]  /*18d00*/  LDL.LU R8, [R1+0x6e4] ;  /* 0x0006e40001087983 */ /* 0x000f280000300800 */
[----:B------:R-:W4:Y:S04]  /*18d10*/  LDL.LU R7, [R1+0x6e8] ;  /* 0x0006e80001077983 */ /* 0x000f280000300800 */
[----:B------:R-:W4:Y:S04]  /*18d20*/  LDL.LU R6, [R1+0x6ec] ;  /* 0x0006ec0001067983 */ /* 0x000f280000300800 */
[----:B------:R-:W4:Y:S04]  /*18d30*/  LDL.LU R5, [R1+0x6f0] ;  /* 0x0006f00001057983 */ /* 0x000f280000300800 */
[----:B0-----:R-:W4:Y:S04]  /*18d40*/  LDL.LU R4, [R1+0x6f4] ;  /* 0x0006f40001047983 */ /* 0x001f280000300800 */
        /* <DEDUP_REMOVED lines=12> */
[----:B--2---:R-:W-:-:S01]  /*18e10*/  FADD R0, R54, R0 ;  /* 0x0000000036007221 */ /* 0x004fc20000000000 */
[----:B---3--:R-:W-:-:S02]  /*18e20*/  FADD R45, R44, R45 ;  /* 0x0000002d2c2d7221 */ /* 0x008fc40000000000 */
[----:B------:R-:W2:Y:S01]  /*18e30*/  LDL.LU R44, [R1+0xb20] ;  /* 0x000b2000012c7983 */ /* 0x000ea20000300800 */
[----:B----4-:R-:W-:-:S03]  /*18e40*/  FADD R47, R46, R47 ;  /* 0x0000002f2e2f7221 */ /* 0x010fc60000000000 */
[----:B------:R0:W-:Y:S01]  /*18e50*/  STL [R1+0x6d0], R45 ;  /* 0x0006d02d01007387 */ /* 0x0001e20000100800 */
[----:B------:R-:W-:-:S03]  /*18e60*/  FADD R49, R48, R49 ;  /* 0x0000003130317221 */ /* 0x000fc60000000000 */
[----:B0-----:R-:W3:Y:S01]  /*18e70*/  LDL.LU R45, [R1+0xb1c] ;  /* 0x000b1c00012d7983 */ /* 0x001ee20000300800 */
[----:B------:R-:W-:-:S03]  /*18e80*/  FADD R51, R50, R51 ;  /* 0x0000003332337221 */ /* 0x000fc60000000000 */
[----:B------:R-:W4:Y:S04]  /*18e90*/  LDL.LU R46, [R1+0xb18] ;  /* 0x000b1800012e7983 */ /* 0x000f280000300800 */
[----:B------:R0:W-:Y:S01]  /*18ea0*/  STL [R1+0x6d4], R47 ;  /* 0x0006d42f01007387 */ /* 0x0001e20000100800 */
[----:B------:R-:W-:-:S01]  /*18eb0*/  FADD R9, R52, R9 ;  /* 0x0000000934097221 */ /* 0x000fc20000000000 */
[----:B------:R-:W-:Y:S01]  /*18ec0*/  FADD R8, R10, R8 ;  /* 0x000000080a087221 */ /* 0x000fe20000000000 */
[----:B------:R-:W-:-:S01]  /*18ed0*/  FADD R7, R39, R7 ;  /* 0x0000000727077221 */ /* 0x000fc20000000000 */
[----:B0-----:R-:W4:Y:S04]  /*18ee0*/  LDL.LU R47, [R1+0xb14] ;  /* 0x000b1400012f7983 */ /* 0x001f280000300800 */
        /* <DEDUP_REMOVED lines=9> */
[----:B------:R-:W-:-:S02]  /*18f80*/  FADD R2, R24, R2 ;  /* 0x0000000218027221 */ /* 0x000fc40000000000 */
[----:B0-----:R-:W4:Y:S04]  /*18f90*/  LDL.LU R51, [R1+0xb04] ;  /* 0x000b040001337983 */ /* 0x001f280000300800 */
[----:B------:R-:W4:Y:S04]  /*18fa0*/  LDL.LU R52, [R1+0xb00] ;  /* 0x000b000001347983 */ /* 0x000f280000300800 */
[----:B------:R0:W-:Y:S04]  /*18fb0*/  STL [R1+0x6e0], R9 ;  /* 0x0006e00901007387 */ /* 0x0001e80000100800 */
[----:B------:R1:W-:Y:S04]  /*18fc0*/  STL [R1+0x6e4], R8 ;  /* 0x0006e40801007387 */ /* 0x0003e80000100800 */
[----:B------:R1:W-:Y:S04]  /*18fd0*/  STL [R1+0x6e8], R7 ;  /* 0x0006e80701007387 */ /* 0x0003e80000100800 */
[----:B------:R1:W-:Y:S04]  /*18fe0*/  STL [R1+0x6ec], R6 ;  /* 0x0006ec0601007387 */ /* 0x0003e80000100800 */
[----:B------:R1:W-:Y:S04]  /*18ff0*/  STL [R1+0x6f0], R5 ;  /* 0x0006f00501007387 */ /* 0x0003e80000100800 */
[----:B------:R1:W-:Y:S04]  /*19000*/  STL [R1+0x6f4], R4 ;  /* 0x0006f40401007387 */ /* 0x0003e80000100800 */
[----:B------:R-:W2:Y:S04]  /*19010*/  LDL.LU R54, [R1+0x704] ;  /* 0x0007040001367983 */ /* 0x000ea80000300800 */
[----:B------:R1:W-:Y:S04]  /*19020*/  STL [R1+0x6f8], R3 ;  /* 0x0006f80301007387 */ /* 0x0003e80000100800 */
[----:B------:R-:W3:Y:S04]  /*19030*/  LDL.LU R24, [R1+0x708] ;  /* 0x0007080001187983 */ /* 0x000ee80000300800 */
[----:B------:R1:W-:Y:S04]  /*19040*/  STL [R1+0x6fc], R2 ;  /* 0x0006fc0201007387 */ /* 0x0003e80000100800 */
[----:B------:R-:W4:Y:S04]  /*19050*/  LDL.LU R26, [R1+0x70c] ;  /* 0x00070c00011a7983 */ /* 0x000f280000300800 */
[----:B------:R1:W-:Y:S04]  /*19060*/  STL [R1+0x700], R0 ;  /* 0x0007000001007387 */ /* 0x0003e80000100800 */
[----:B------:R-:W4:Y:S04]  /*19070*/  LDL.LU R28, [R1+0x710] ;  /* 0x00071000011c7983 */ /* 0x000f280000300800 */
[----:B------:R-:W4:Y:S04]  /*19080*/  LDL.LU R30, [R1+0x714] ;  /* 0x00071400011e7983 */ /* 0x000f280000300800 */
[----:B------:R-:W4:Y:S04]  /*19090*/  LDL.LU R32, [R1+0x718] ;  /* 0x0007180001207983 */ /* 0x000f280000300800 */
[----:B------:R-:W4:Y:S04]  /*190a0*/  LDL.LU R39, [R1+0x71c] ;  /* 0x00071c0001277983 */ /* 0x000f280000300800 */
[----:B------:R-:W4:Y:S04]  /*190b0*/  LDL.LU R10, [R1+0x720] ;  /* 0x00072000010a7983 */ /* 0x000f280000300800 */
[----:B0-----:R-:W4:Y:S04]  /*190c0*/  LDL.LU R9, [R1+0x724] ;  /* 0x0007240001097983 */ /* 0x001f280000300800 */
[----:B-1----:R-:W4:Y:S04]  /*190d0*/  LDL.LU R8, [R1+0x728] ;  /* 0x0007280001087983 */ /* 0x002f280000300800 */
[----:B------:R-:W4:Y:S04]  /*190e0*/  LDL.LU R7, [R1+0x72c] ;  /* 0x00072c0001077983 */ /* 0x000f280000300800 */
[----:B------:R-:W4:Y:S04]  /*190f0*/  LDL.LU R6, [R1+0x730] ;  /* 0x0007300001067983 */ /* 0x000f280000300800 */
[----:B------:R-:W4:Y:S04]  /*19100*/  LDL.LU R5, [R1+0x734] ;  /* 0x0007340001057983 */ /* 0x000f280000300800 */
[----:B------:R-:W4:Y:S04]  /*19110*/  LDL.LU R4, [R1+0x738] ;  /* 0x0007380001047983 */ /* 0x000f280000300800 */
[----:B------:R-:W4:Y:S04]  /*19120*/  LDL.LU R3, [R1+0x73c] ;  /* 0x00073c0001037983 */ /* 0x000f280000300800 */
[----:B------:R-:W4:Y:S04]  /*19130*/  LDL.LU R2, [R1+0x740] ;  /* 0x0007400001027983 */ /* 0x000f280000300800 */
[----:B------:R-:W4:Y:S01]  /*19140*/  LDL.LU R0, [R1+0x744] ;  /* 0x0007440001007983 */ /* 0x000f220000300800 */
[----:B--2---:R-:W-:-:S03]  /*19150*/  FADD R54, R53, R54 ;  /* 0x0000003635367221 */ /* 0x004fc60000000000 */
[----:B------:R-:W2:Y:S04]  /*19160*/  LDL.LU R53, [R1+0xafc] ;  /* 0x000afc0001357983 */ /* 0x000ea80000300800 */
[----:B------:R0:W-:Y:S01]  /*19170*/  STL [R1+0x704], R54 ;  /* 0x0007043601007387 */ /* 0x0001e20000100800 */
[----:B---3--:R-:W-:-:S03]  /*19180*/  FADD R24, R55, R24 ;  /* 0x0000001837187221 */ /* 0x008fc60000000000 */
[----:B0-----:R-:W3:Y:S01]  /*19190*/  LDL.LU R54, [R1+0xaf8] ;  /* 0x000af80001367983 */ /* 0x001ee20000300800 */
[----:B----4-:R-:W-:-:S03]  /*191a0*/  FADD R26, R25, R26 ;  /* 0x0000001a191a7221 */ /* 0x010fc60000000000 */
[----:B------:R-:W4:Y:S04]  /*191b0*/  LDL.LU R55, [R1+0xaf4] ;  /* 0x000af40001377983 */ /* 0x000f280000300800 */
[----:B------:R0:W-:Y:S01]  /*191c0*/  STL [R1+0x708], R24 ;  /* 0x0007081801007387 */ /* 0x0001e20000100800 */
[----:B------:R-:W-:-:S01]  /*191d0*/  FADD R28, R27, R28 ;  /* 0x0000001c1b1c7221 */ /* 0x000fc20000000000 */
[----:B------:R-:W-:Y:S02]  /*191e0*/  FADD R30, R29, R30 ;  /* 0x0000001e1d1e7221 */ /* 0x000fe40000000000 */
        /* <DEDUP_REMOVED lines=29> */
[----:B------:R1:W-:Y:S01]  /*193c0*/  STL [R1+0x72c], R7 ;  /* 0x00072c0701007387 */ /* 0x0003e20000100800 */
[----:B------:R-:W-:-:S03]  /*193d0*/  FADD R0, R219, R0 ;  /* 0x00000000db007221 */ /* 0x000fc60000000000 */
[----:B------:R1:W-:Y:S04]  /*193e0*/  STL [R1+0x730], R6 ;  /* 0x0007300601007387 */ /* 0x0003e80000100800 */
[----:B------:R1:W-:Y:S04]  /*193f0*/  STL [R1+0x734], R5 ;  /* 0x0007340501007387 */ /* 0x0003e80000100800 */
[----:B------:R1:W-:Y:S04]  /*19400*/  STL [R1+0x738], R4 ;  /* 0x0007380401007387 */ /* 0x0003e80000100800 */
[----:B0-----:R-:W2:Y:S04]  /*19410*/  LDL.LU R39, [R1+0x748] ;  /* 0x0007480001277983 */ /* 0x001ea80000300800 */
        /* <DEDUP_REMOVED lines=16> */
[----:B0-----:R-:W4:Y:S04]  /*19520*/  LDL.LU R3, [R1+0x780] ;  /* 0x0007800001037983 */ /* 0x001f280000300800 */
[----:B------:R-:W4:Y:S04]  /*19530*/  LDL.LU R2, [R1+0x784] ;  /* 0x0007840001027983 */ /* 0x000f280000300800 */
[----:B------:R-:W4:Y:S01]  /*19540*/  LDL.LU R0, [R1+0x788] ;  /* 0x0007880001007983 */ /* 0x000f220000300800 */
[----:B--2---:R-:W-:-:S01]  /*19550*/  FADD R39, R220, R39 ;  /* 0x00000027dc277221 */ /* 0x004fc20000000000 */
[----:B---3--:R-:W-:-:S04]  /*19560*/  FADD R38, R221, R38 ;  /* 0x00000026dd267221 */ /* 0x008fc80000000000 */
[----:B------:R0:W-:Y:S01]  /*19570*/  STL [R1+0x748], R39 ;  /* 0x0007482701007387 */ /* 0x0001e20000100800 */
[----:B----4-:R-:W-:-:S03]  /*19580*/  FADD R37, R222, R37 ;  /* 0x00000025de257221 */ /* 0x010fc60000000000 */
        /* <DEDUP_REMOVED lines=26> */
[----:B0-----:R-:W4:Y:S01]  /*19730*/  LDL.LU R39, [R1+0x78c] ;  /* 0x00078c0001277983 */ /* 0x001f220000300800 */
[----:B------:R-:W-:-:S03]  /*19740*/  FADD R0, R204, R0 ;  /* 0x00000000cc007221 */ /* 0x000fc60000000000 */
[----:B------:R0:W-:Y:S04]  /*19750*/  STL [R1+0x780], R3 ;  /* 0x0007800301007387 */ /* 0x0001e80000100800 */
[----:B-1----:R-:W4:Y:S04]  /*19760*/  LDL.LU R38, [R1+0x790] ;  /* 0x0007900001267983 */ /* 0x002f280000300800 */
[----:B------:R1:W-:Y:S04]  /*19770*/  STL [R1+0x784], R2 ;  /* 0x0007840201007387 */ /* 0x0003e80000100800 */
[----:B--2---:R-:W2:Y:S04]  /*19780*/  LDL.LU R37, [R1+0x794] ;  /* 0x0007940001257983 */ /* 0x004ea80000300800 */
[----:B------:R1:W-:Y:S04]  /*19790*/  STL [R1+0x788], R0 ;  /* 0x0007880001007387 */ /* 0x0003e80000100800 */
[----:B---3--:R-:W3:Y:S04]  /*197a0*/  LDL.LU R36, [R1+0x798] ;  /* 0x0007980001247983 */ /* 0x008ee80000300800 */
[----:B----4-:R-:W4:Y:S04]  /*197b0*/  LDL.LU R35, [R1+0x79c] ;  /* 0x00079c0001237983 */ /* 0x010f280000300800 */
        /* <DEDUP_REMOVED lines=9> */
[----:B0-----:R-:W4:Y:S04]  /*19850*/  LDL.LU R3, [R1+0x7c4] ;  /* 0x0007c40001037983 */ /* 0x001f280000300800 */
[----:B-1----:R-:W4:Y:S04]  /*19860*/  LDL.LU R2, [R1+0x7c8] ;  /* 0x0007c80001027983 */ /* 0x002f280000300800 */
[----:B------:R-:W4:Y:S01]  /*19870*/  LDL.LU R0, [R1+0x7cc] ;  /* 0x0007cc0001007983 */ /* 0x000f220000300800 */
[----:B------:R-:W-:-:S01]  /*19880*/  FADD R39, R205, R39 ;  /* 0x00000027cd277221 */ /* 0x000fc20000000000 */
[----:B------:R-:W-:-:S04]  /*19890*/  FADD R38, R206, R38 ;  /* 0x00000026ce267221 */ /* 0x000fc80000000000 */
[----:B------:R0:W-:Y:S01]  /*198a0*/  STL [R1+0x78c], R39 ;  /* 0x00078c2701007387 */ /* 0x0001e20000100800 */
[----:B--2---:R-:W-:-:S03]  /*198b0*/  FADD R37, R207, R37 ;  /* 0x00000025cf257221 */ /* 0x004fc60000000000 */
[----:B------:R1:W-:Y:S01]  /*198c0*/  STL [R1+0x790], R38 ;  /* 0x0007902601007387 */ /* 0x0003e20000100800 */
[----:B---3--:R-:W-:-:S03]  /*198d0*/  FADD R36, R208, R36 ;  /* 0x00000024d0247221 */ /* 0x008fc60000000000 */
        /* <DEDUP_REMOVED lines=455> */
[----:B------:R-:W-:Y:S01]  /*1b550*/  STL [R1+0x9f0], R39 ;  /* 0x0009f02701007387 */ /* 0x000fe20000100800 */
[----:B--2---:R-:W-:-:S03]  /*1b560*/  FADD R37, R40, R37 ;  /* 0x0000002528257221 */ /* 0x004fc60000000000 */
[----:B------:R-:W-:Y:S01]  /*1b570*/  STL [R1+0x9f4], R38 ;  /* 0x0009f42601007387 */ /* 0x000fe20000100800 */
[----:B---3--:R-:W-:-:S03]  /*1b580*/  FADD R36, R41, R36 ;  /* 0x0000002429247221 */ /* 0x008fc60000000000 */
[----:B------:R-:W-:Y:S01]  /*1b590*/  STL [R1+0x9f8], R37 ;  /* 0x0009f82501007387 */ /* 0x000fe20000100800 */
[----:B----4-:R-:W-:-:S03]  /*1b5a0*/  FADD R35, R42, R35 ;  /* 0x000000232a237221 */ /* 0x010fc60000000000 */
[----:B------:R-:W-:Y:S01]  /*1b5b0*/  STL [R1+0x9fc], R36 ;  /* 0x0009fc2401007387 */ /* 0x000fe20000100800 */
[----:B------:R-:W-:-:S03]  /*1b5c0*/  FADD R34, R43, R34 ;  /* 0x000000222b227221 */ /* 0x000fc60000000000 */
[----:B------:R-:W-:Y:S01]  /*1b5d0*/  STL [R1+0xa00], R35 ;  /* 0x000a002301007387 */ /* 0x000fe20000100800 */
[----:B------:R-:W-:-:S03]  /*1b5e0*/  FADD R11, R44, R11 ;  /* 0x0000000b2c0b7221 */ /* 0x000fc60000000000 */
[----:B------:R0:W-:Y:S01]  /*1b5f0*/  STL [R1+0xa04], R34 ;  /* 0x000a042201007387 */ /* 0x0001e20000100800 */
        /* <DEDUP_REMOVED lines=20> */
[----:B------:R-:W4:Y:S04]  /*1b740*/  LDL.LU R35, [R1+0xa38] ;  /* 0x000a380001237983 */ /* 0x000f280000300800 */
[----:B------:R0:W-:Y:S04]  /*1b750*/  STL [R1+0xa2c], R2 ;  /* 0x000a2c0201007387 */ /* 0x0001e80000100800 */
[----:B------:R-:W4:Y:S04]  /*1b760*/  LDL.LU R36, [R1+0xa3c] ;  /* 0x000a3c0001247983 */ /* 0x000f280000300800 */
[----:B------:R0:W-:Y:S04]  /*1b770*/  STL [R1+0xa30], R0 ;  /* 0x000a300001007387 */ /* 0x0001e80000100800 */
[----:B------:R-:W4:Y:S04]  /*1b780*/  LDL.LU R37, [R1+0xa40] ;  /* 0x000a400001257983 */ /* 0x000f280000300800 */
[----:B------:R-:W4:Y:S04]  /*1b790*/  LDL.LU R38, [R1+0xa44] ;  /* 0x000a440001267983 */ /* 0x000f280000300800 */
[----:B------:R-:W4:Y:S04]  /*1b7a0*/  LDL.LU R39, [R1+0xa48] ;  /* 0x000a480001277983 */ /* 0x000f280000300800 */
[----:B-1----:R-:W4:Y:S04]  /*1b7b0*/  LDL.LU R10, [R1+0xa4c] ;  /* 0x000a4c00010a7983 */ /* 0x002f280000300800 */
[----:B--2---:R-:W2:Y:S04]  /*1b7c0*/  LDL.LU R9, [R1+0xa50] ;  /* 0x000a500001097983 */ /* 0x004ea80000300800 */
[----:B---3--:R-:W3:Y:S04]  /*1b7d0*/  LDL.LU R8, [R1+0xa54] ;  /* 0x000a540001087983 */ /* 0x008ee80000300800 */
[----:B----4-:R-:W4:Y:S04]  /*1b7e0*/  LDL.LU R7, [R1+0xa58] ;  /* 0x000a580001077983 */ /* 0x010f280000300800 */
[----:B------:R-:W4:Y:S04]  /*1b7f0*/  LDL.LU R6, [R1+0xa5c] ;  /* 0x000a5c0001067983 */ /* 0x000f280000300800 */
[----:B------:R-:W4:Y:S04]  /*1b800*/  LDL.LU R5, [R1+0xa60] ;  /* 0x000a600001057983 */ /* 0x000f280000300800 */
[----:B------:R-:W4:Y:S04]  /*1b810*/  LDL.LU R4, [R1+0xa64] ;  /* 0x000a640001047983 */ /* 0x000f280000300800 */
[----:B0-----:R-:W4:Y:S04]  /*1b820*/  LDL.LU R3, [R1+0xa68] ;  /* 0x000a680001037983 */ /* 0x001f280000300800 */
[----:B------:R-:W4:Y:S04]  /*1b830*/  LDL.LU R2, [R1+0xa6c] ;  /* 0x000a6c0001027983 */ /* 0x000f280000300800 */
[----:B------:R-:W4:Y:S04]  /*1b840*/  LDL.LU R0, [R1+0xa70] ;  /* 0x000a700001007983 */ /* 0x000f280000300800 */
[----:B------:R-:W4:Y:S01]  /*1b850*/  LDL.LU R11, [R1+0xa74] ;  /* 0x000a7400010b7983 */ /* 0x000f220000300800 */
[----:B------:R-:W-:-:S05]  /*1b860*/  FADD R34, R55, R34 ;  /* 0x0000002237227221 */ /* 0x000fca0000000000 */
[----:B------:R0:W-:Y:S01]  /*1b870*/  STL [R1+0xa34], R34 ;  /* 0x000a342201007387 */ /* 0x0001e20000100800 */
[----:B------:R-:W-:-:S03]  /*1b880*/  FADD R35, R24, R35 ;  /* 0x0000002318237221 */ /* 0x000fc60000000000 */
[----:B0-----:R-:W4:Y:S01]  /*1b890*/  LDL.LU R34, [R1+0xac8] ;  /* 0x000ac80001227983 */ /* 0x001f220000300800 */
[----:B------:R-:W-:-:S03]  /*1b8a0*/  FADD R36, R25, R36 ;  /* 0x0000002419247221 */ /* 0x000fc60000000000 */
[----:B------:R0:W-:Y:S01]  /*1b8b0*/  STL [R1+0xa38], R35 ;  /* 0x000a382301007387 */ /* 0x0001e20000100800 */
[----:B------:R-:W-:-:S01]  /*1b8c0*/  FADD R37, R26, R37 ;  /* 0x000000251a257221 */ /* 0x000fc20000000000 */
[----:B------:R-:W-:Y:S02]  /*1b8d0*/  FADD R38, R27, R38 ;  /* 0x000000261b267221 */ /* 0x000fe40000000000 */
[----:B0-----:R-:W4:Y:S01]  /*1b8e0*/  LDL.LU R35, [R1+0xac4] ;  /* 0x000ac40001237983 */ /* 0x001f220000300800 */
[----:B------:R-:W-:-:S03]  /*1b8f0*/  FADD R39, R28, R39 ;  /* 0x000000271c277221 */ /* 0x000fc60000000000 */
[----:B------:R0:W-:Y:S04]  /*1b900*/  STL [R1+0xa3c], R36 ;  /* 0x000a3c2401007387 */ /* 0x0001e80000100800 */
[----:B0-----:R-:W4:Y:S04]  /*1b910*/  LDL.LU R36, [R1+0xac0] ;  /* 0x000ac00001247983 */ /* 0x001f280000300800 */
[----:B------:R0:W-:Y:S04]  /*1b920*/  STL [R1+0xa40], R37 ;  /* 0x000a402501007387 */ /* 0x0001e80000100800 */
[----:B0-----:R-:W4:Y:S04]  /*1b930*/  LDL.LU R37, [R1+0xabc] ;  /* 0x000abc0001257983 */ /* 0x001f280000300800 */
[----:B------:R0:W-:Y:S04]  /*1b940*/  STL [R1+0xa44], R38 ;  /* 0x000a442601007387 */ /* 0x0001e80000100800 */
[----:B0-----:R-:W4:Y:S04]  /*1b950*/  LDL.LU R38, [R1+0xab8] ;  /* 0x000ab80001267983 */ /* 0x001f280000300800 */
[----:B------:R0:W-:Y:S04]  /*1b960*/  STL [R1+0xa48], R39 ;  /* 0x000a482701007387 */ /* 0x0001e80000100800 */
[----:B0-----:R-:W4:Y:S01]  /*1b970*/  LDL.LU R39, [R1+0xab4] ;  /* 0x000ab40001277983 */ /* 0x001f220000300800 */
[----:B------:R-:W-:-:S01]  /*1b980*/  FADD R10, R29, R10 ;  /* 0x0000000a1d0a7221 */ /* 0x000fc20000000000 */
[----:B--2---:R-:W-:Y:S01]  /*1b990*/  FADD R9, R30, R9 ;  /* 0x000000091e097221 */ /* 0x004fe20000000000 */
[----:B---3--:R-:W-:-:S01]  /*1b9a0*/  FADD R8, R31, R8 ;  /* 0x000000081f087221 */ /* 0x008fc20000000000 */
[----:B----4-:R-:W-:-:S02]  /*1b9b0*/  FADD R7, R32, R7 ;  /* 0x0000000720077221 */ /* 0x010fc40000000000 */
[----:B------:R0:W-:Y:S01]  /*1b9c0*/  STL [R1+0xa4c], R10 ;  /* 0x000a4c0a01007387 */ /* 0x0001e20000100800 */
[----:B------:R-:W-:-:S03]  /*1b9d0*/  FADD R6, R33, R6 ;  /* 0x0000000621067221 */ /* 0x000fc60000000000 */
        /* <DEDUP_REMOVED lines=8> */
[----:B-1----:R0:W5:Y:S01]  /*1ba60*/  LDL.LU R6, [R1+0xaa0] ;  /* 0x000aa00001067983 */ /* 0x0021620000300800 */
[----:B------:R-:W-:Y:S01]  /*1ba70*/  UMOV UR41, URZ ;  /* 0x0000003f00297c82 */ /* 0x000fe20008000000 */
[----:B------:R-:W-:-:S05]  /*1ba80*/  FADD R5, R34, R5 ;  /* 0x0000000522057221 */ /* 0x000fca0000000000 */
[----:B------:R1:W-:Y:S01]  /*1ba90*/  STL [R1+0xa60], R5 ;  /* 0x000a600501007387 */ /* 0x0003e20000100800 */
[----:B------:R-:W-:-:S03]  /*1baa0*/  FADD R4, R35, R4 ;  /* 0x0000000423047221 */ /* 0x000fc60000000000 */
[----:B-1----:R0:W5:Y:S04]  /*1bab0*/  LDL.LU R5, [R1+0xa9c] ;  /* 0x000a9c0001057983 */ /* 0x0021680000300800 */
        /* <DEDUP_REMOVED lines=12> */
[----:B------:R0:W-:Y:S02]  /*1bb80*/  STL [R1+0xa74], R11 ;  /* 0x000a740b01007387 */ /* 0x0001e40000100800 */
.L_x_24:
[----:B------:R-:W-:Y:S05]  /*1bb90*/  @!P1 BRA `(.L_x_25) ;  /* 0x0000000000049947 */ /* 0x000fea0003800000 */
[----:B------:R-:W-:Y:S01]  /*1bba0*/  BPT.TRAP 0x1 ;  /* 0x000000040000795c */ /* 0x000fe20000300000 */
.L_x_25:
[----:B------:R-:W-:Y:S02]  /*1bbb0*/  UISETP.GT.U32.AND UP0, UPT, UR4, 0x1, UPT ;  /* 0x000000010400788c */ /* 0x000fe4000bf04070 */
[----:B------:R-:W-:-:S04]  /*1bbc0*/  ULEA UR13, UR50, UR9, 0x3 ;  /* 0x00000009320d7291 */ /* 0x000fc8000f8e183f */
[----:B------:R-:W-:Y:S01]  /*1bbd0*/  UIADD3 UR13, UR13, 0x20, URZ ;  /* 0x000000200d0d7890 */ /* 0x000fe2000fffe03f */
[----:B------:R-:W-:-:S03]  /*1bbe0*/  PLOP3.LUT P0, PT, PT, PT, UP0, 0x80, 0x0 ;  /* 0x000000000000781c */ /* 0x000fc60003f0f008 */
[----:B------:R-:W-:-:S09]  /*1bbf0*/  UPRMT UR13, URZ, 0x654, UR13 ;  /* 0x000006543f0d7896 */ /* 0x000fd2000800000d */
[----:B------:R-:W-:Y:S01]  /*1bc00*/  SYNCS.ARRIVE.TRANS64.RED.A1T0 RZ, [UR13], RZ ;  /* 0x000000ffffff79a7 */ /* 0x000fe2000810040d */
[----:B------:R-:W-:Y:S05]  /*1bc10*/  @P0 BRA `(.L_x_26) ;  /* 0x0000000000040947 */ /* 0x000fea0003800000 */
[----:B------:R-:W-:Y:S01]  /*1bc20*/  BPT.TRAP 0x1 ;  /* 0x000000040000795c */ /* 0x000fe20000300000 */
.L_x_26:
[----:B------:R-:W-:Y:S01]  /*1bc30*/  UIADD3 UR51, UR51, 0x1, URZ ;  /* 0x0000000133337890 */ /* 0x000fe2000fffe03f */
[C---:B-----5:R-:W-:Y:S01]  /*1bc40*/  ISETP.GT.AND P0, PT, R10.reuse, 0x1, PT ;  /* 0x000000010a00780c */ /* 0x060fe20003f04270 */
[----:B------:R-:W-:Y:S01]  /*1bc50*/  UIADD3 UR50, UR50, 0x1, URZ ;  /* 0x0000000132327890 */ /* 0x000fe2000fffe03f */
[----:B------:R-:W-:Y:S01]  /*1bc60*/  VIADD R10, R10, 0xffffffff ;  /* 0xffffffff0a0a7836 */ /* 0x000fe20000000000 */
[----:B------:R-:W-:Y:S02]  /*1bc70*/  UISETP.NE.AND UP0, UPT, UR51, 0x4, UPT ;  /* 0x000000043300788c */ /* 0x000fe4000bf05270 */
[----:B------:R-:W-:Y:S02]  /*1bc80*/  UISETP.NE.AND UP1, UPT, UR50, 0x4, UPT ;  /* 0x000000043200788c */ /* 0x000fe4000bf25270 */
[----:B------:R-:W-:Y:S02]  /*1bc90*/  USEL UR13, URZ, 0x1, UP0 ;  /* 0x000000013f0d7887 */ /* 0x000fe40008000000 */
[----:B------:R-:W-:-:S02]  /*1bca0*/  USEL UR51, UR51, URZ, UP0 ;  /* 0x0000003f33337287 */ /* 0x000fc40008000000 */
[----:B------:R-:W-:Y:S02]  /*1bcb0*/  USEL UR50, UR50, URZ, UP1 ;  /* 0x0000003f32327287 */ /* 0x000fe40008800000 */
[----:B------:R-:W-:Y:S01]  /*1bcc0*/  LOP3.LUT R9, R9, UR13, RZ, 0x3c, !PT ;  /* 0x0000000d09097c12 */ /* 0x000fe2000f8e3cff */
[----:B------:R-:W-:Y:S01]  /*1bcd0*/  UMOV UR13, 0x1 ;  /* 0x00000001000d7882 */ /* 0x000fe20000000000 */
[----:B------:R-:W-:Y:S08]  /*1bce0*/  @P0 BRA `(.L_x_27) ;  /* 0xffffff3800600947 */ /* 0x000ff0000383ffff */
.L_x_19:
[----:B------:R-:W-:-:S04]  /*1bcf0*/  UISETP.NE.AND UP0, UPT, UR41, URZ, UPT ;  /* 0x0000003f2900728c */ /* 0x000fc8000bf05270 */
[----:B------:R-:W-:-:S06]  /*1bd00*/  USEL UR12, URZ, 0x1, !UP0 ;  /* 0x000000013f0c7887 */ /* 0x000fcc000c000000 */
[----:B------:R-:W-:-:S13]  /*1bd10*/  ISETP.NE.AND P0, PT, RZ, UR12, PT ;  /* 0x0000000cff007c0c */ /* 0x000fda000bf05270 */
[----:B------:R-:W-:Y:S05]  /*1bd20*/  @!P0 BRA `(.L_x_28) ;  /* 0x0000006800088947 */ /* 0x000fea0003800000 */
[----:B------:R-:W2:Y:S04]  /*1bd30*/  LDL.LU R9, [R1+0x404] ;  /* 0x0004040001097983 */ /* 0x000ea80000300800 */
[----:B------:R-:W4:Y:S04]  /*1bd40*/  LDL.LU R10, [R1+0x310] ;  /* 0x00031000010a7983 */ /* 0x000f280000300800 */
[----:B0-----:R-:W4:Y:S04]  /*1bd50*/  LDL.LU R11, [R1+0x408] ;  /* 0x00040800010b7983 */ /* 0x001f280000300800 */
[----:B-----5:R0:W-:Y:S04]  /*1bd60*/  STL [R1+0xb74], R85 ;  /* 0x000b745501007387 */ /* 0x0201e80000100800 */
[----:B0-----:R-:W2:Y:S04]  /*1bd70*/  LDL.LU R85, [R1+0x30c] ;  /* 0x00030c0001557983 */ /* 0x001ea80000300800 */
[----:B------:R0:W-:Y:S04]  /*1bd80*/  STL [R1+0xb70], R86 ;  /* 0x000b705601007387 */ /* 0x0001e80000100800 */
[----:B0-----:R-:W3:Y:S04]  /*1bd90*/  LDL.LU R86, [R1+0x400] ;  /* 0x0004000001567983 */ /* 0x001ee80000300800 */
[----:B------:R0:W-:Y:S04]  /*1bda0*/  STL [R1+0xb6c], R87 ;  /* 0x000b6c5701007387 */ /* 0x0001e80000100800 */
[----:B0-----:R-:W3:Y:S04]  /*1bdb0*/  LDL.LU R87, [R1+0x308] ;  /* 0x0003080001577983 */ /* 0x001ee80000300800 */
[----:B------:R0:W-:Y:S04]  /*1bdc0*/  STL [R1+0xb68], R56 ;  /* 0x000b683801007387 */ /* 0x0001e80000100800 */
[----:B0-----:R-:W4:Y:S04]  /*1bdd0*/  LDL.LU R56, [R1+0x3fc] ;  /* 0x0003fc0001387983 */ /* 0x001f280000300800 */
[----:B------:R0:W-:Y:S04]  /*1bde0*/  STL [R1+0xb64], R57 ;  /* 0x000b643901007387 */ /* 0x0001e80000100800 */
[----:B0-----:R-:W4:Y:S04]  /*1bdf0*/  LDL.LU R57, [R1+0x304] ;  /* 0x0003040001397983 */ /* 0x001f280000300800 */
[----:B------:R0:W-:Y:S04]  /*1be00*/  STL [R1+0xb60], R58 ;  /* 0x000b603a01007387 */ /* 0x0001e80000100800 */
[----:B0-----:R-:W2:Y:S04]  /*1be10*/  LDL.LU R58, [R1+0x3f8] ;  /* 0x0003f800013a7983 */ /* 0x001ea80000300800 */
[----:B------:R0:W-:Y:S04]  /*1be20*/  STL [R1+0xb5c], R59 ;  /* 0x000b5c3b01007387 */ /* 0x0001e80000100800 */
        /* <DEDUP_REMOVED lines=92> */
[----:B0-----:R-:W3:Y:S01]  /*1c3f0*/  LDL.LU R7, [R1+0x380] ;  /* 0x0003800001077983 */ /* 0x001ee20000300800 */
[----:B--2---:R-:W-:Y:S01]  /*1c400*/  FADD R50, R51, R50 ;  /* 0x0000003233327221 */ /* 0x004fe20000000000 */
[----:B----4-:R-:W-:Y:S01]  /*1c410*/  FADD R48, R49, R48 ;  /* 0x0000003031307221 */ /* 0x010fe20000000000 */
[----:B---3--:R-:W-:Y:S01]  /*1c420*/  FADD R46, R47, R46 ;  /* 0x0000002e2f2e7221 */ /* 0x008fe20000000000 */
[----:B------:R-:W-:Y:S01]  /*1c430*/  STL [R1+0xaa0], R6 ;  /* 0x000aa00601007387 */ /* 0x000fe20000100800 */
[----:B------:R-:W-:Y:S01]  /*1c440*/  FADD R44, R45, R44 ;  /* 0x0000002c2d2c7221 */ /* 0x000fe20000000000 */
[----:B------:R-:W-:Y:S01]  /*1c450*/  FADD R42, R43, R42 ;  /* 0x0000002a2b2a7221 */ /* 0x000fe20000000000 */
[----:B------:R-:W-:Y:S01]  /*1c460*/  FADD R40, R41, R40 ;  /* 0x0000002829287221 */ /* 0x000fe20000000000 */
        /* <DEDUP_REMOVED lines=12> */
[----:B------:R-:W-:Y:S01]  /*1c530*/  FADD R52, R53, R52 ;  /* 0x0000003435347221 */ /* 0x000fe20000000000 */
[----:B------:R-:W-:Y:S01]  /*1c540*/  STL [R1+0xa90], R2 ;  /* 0x000a900201007387 */ /* 0x000fe20000100800 */
[----:B------:R-:W-:Y:S01]  /*1c550*/  FADD R9, R85, R9 ;  /* 0x0000000955097221 */ /* 0x000fe20000000000 */
[----:B------:R-:W-:-:S02]  /*1c560*/  FADD R11, R10, R11 ;  /* 0x0000000b0a0b7221 */ /* 0x000fc40000000000 */
[----:B------:R0:W-:Y:S01]  /*1c570*/  STL [R1+0xa8c], R0 ;  /* 0x000a8c0001007387 */ /* 0x0001e20000100800 */
[----:B------:R-:W-:-:S05]  /*1c580*/  FADD R54, R55, R54 ;  /* 0x0000003637367221 */ /* 0x000fca0000000000 */
        /* <DEDUP_REMOVED lines=20> */
[----:B0-----:R-:W4:Y:S01]  /*1c6d0*/  LDL.LU R0, [R1+0x314] ;  /* 0x0003140001007983 */ /* 0x001f220000300800 */
[----:B------:R-:W-:-:S03]  /*1c6e0*/  FADD R233, R28, R233 ;  /* 0x000000e91ce97221 */ /* 0x000fc60000000000 */
[----:B------:R0:W-:Y:S04]  /*1c6f0*/  STL [R1+0x400], R86 ;  /* 0x0004005601007387 */ /* 0x0001e80000100800 */
[----:B------:R-:W4:Y:S04]  /*1c700*/  LDL.LU R2, [R1+0x40c] ;  /* 0x00040c0001027983 */ /* 0x000f280000300800 */
[----:B------:R0:W-:Y:S01]  /*1c710*/  STL [R1+0x404], R9 ;  /* 0x0004040901007387 */ /* 0x0001e20000100800 */
[----:B------:R-:W-:-:S03]  /*1c720*/  FADD R232, R29, R232 ;  /* 0x000000e81de87221 */ /* 0x000fc60000000000 */
[----:B------:R-:W4:Y:S04]  /*1c730*/  LDL.LU R3, [R1+0x318] ;  /* 0x0003180001037983 */ /* 0x000f280000300800 */
[----:B------:R0:W-:Y:S04]  /*1c740*/  STL [R1+0x408], R11 ;  /* 0x0004080b01007387 */ /* 0x0001e80000100800 */
[----:B------:R-:W4:Y:S04]  /*1c750*/  LDL.LU R4, [R1+0x410] ;  /* 0x0004100001047983 */ /* 0x000f280000300800 */
[----:B------:R-:W4:Y:S01]  /*1c760*/  LDL.LU R5, [R1+0x31c] ;  /* 0x00031c0001057983 */ /* 0x000f220000300800 */
[----:B------:R-:W-:-:S03]  /*1c770*/  FADD R23, R30, R23 ;  /* 0x000000171e177221 */ /* 0x000fc60000000000 */
[----:B------:R-:W4:Y:S01]  /*1c780*/  LDL.LU R6, [R1+0x414] ;  /* 0x0004140001067983 */ /* 0x000f220000300800 */
[----:B------:R-:W-:Y:S01]  /*1c790*/  FADD R22, R31, R22 ;  /* 0x000000161f167221 */ /* 0x000fe20000000000 */
        /* <DEDUP_REMOVED lines=9> */
[----:B------:R-:W-:-:S02]  /*1c830*/  FADD R12, R7, R12 ;  /* 0x0000000c070c7221 */ /* 0x000fc40000000000 */
        /* <DEDUP_REMOVED lines=21> */
[----:B--2---:R-:W2:Y:S04]  /*1c990*/  LDL.LU R52, [R1+0x440] ;  /* 0x0004400001347983 */ /* 0x004ea80000300800 */
[----:B------:R-:W2:Y:S04]  /*1c9a0*/  LDL.LU R51, [R1+0x2cc] ;  /* 0x0002cc0001337983 */ /* 0x000ea80000300800 */
[----:B---3--:R-:W3:Y:S04]  /*1c9b0*/  LDL.LU R50, [R1+0x444] ;  /* 0x0004440001327983 */ /* 0x008ee80000300800 */
[----:B------:R-:W3:Y:S04]  /*1c9c0*/  LDL.LU R49, [R1+0x2d0] ;  /* 0x0002d00001317983 */ /* 0x000ee80000300800 */
        /* <DEDUP_REMOVED lines=28> */
[----:B------:R-:W4:Y:S04]  /*1cb90*/  LDL.LU R9, [R1+0x480] ;  /* 0x0004800001097983 */ /* 0x000f280000300800 */
[----:B------:R-:W4:Y:S04]  /*1cba0*/  LDL.LU R10, [R1+0x28c] ;  /* 0x00028c00010a7983 */ /* 0x000f280000300800 */
[----:B------:R-:W4:Y:S01]  /*1cbb0*/  LDL.LU R11, [R1+0x484] ;  /* 0x00048400010b7983 */ /* 0x000f220000300800 */
[----:B------:R-:W-:Y:S01]  /*1cbc0*/  FADD R2, R0, R2 ;  /* 0x0000000200027221 */ /* 0x000fe20000000000 */
[----:B------:R-:W-:Y:S01]  /*1cbd0*/  FADD R4, R3, R4 ;  /* 0x0000000403047221 */ /* 0x000fe20000000000 */
[----:B------:R-:W-:-:S03]  /*1cbe0*/  FADD R6, R5, R6 ;  /* 0x0000000605067221 */ /* 0x000fc60000000000 */
[----:B------:R0:W-:Y:S04]  /*1cbf0*/  STL [R1+0x40c], R2 ;  /* 0x00040c0201007387 */ /* 0x0001e80000100800 */
[----:B------:R1:W-:Y:S04]  /*1cc00*/  STL [R1+0x410], R4 ;  /* 0x0004100401007387 */ /* 0x0003e80000100800 */
[----:B------:R1:W-:Y:S01]  /*1cc10*/  STL [R1+0x414], R6 ;  /* 0x0004140601007387 */ /* 0x0003e20000100800 */
[----:B------:R-:W-:Y:S01]  /*1cc20*/  FADD R8, R7, R8 ;  /* 0x0000000807087221 */ /* 0x000fe20000000000 */
[----:B------:R-:W-:-:S04]  /*1cc30*/  FADD R38, R39, R38 ;  /* 0x0000002627267221 */ /* 0x000fc80000000000 */
        /* <DEDUP_REMOVED lines=49> */
[----:B------:R-:W4:Y:S04]  /*1cf50*/  LDL.LU R0, [R1+0x290] ;  /* 0x0002900001007983 */ /* 0x000f280000300800 */
[----:B------:R4:W-:Y:S01]  /*1cf60*/  STL [R1+0x47c], R86 ;  /* 0x00047c5601007387 */ /* 0x0009e20000100800 */
[----:B------:R-:W-:-:S03]  /*1cf70*/  FADD R9, R85, R9 ;  /* 0x0000000955097221 */ /* 0x000fc60000000000 */
[----:B0-----:R-:W4:Y:S04]  /*1cf80*/  LDL.LU R2, [R1+0x488] ;  /* 0x0004880001027983 */ /* 0x001f280000300800 */
[----:B------:R0:W-:Y:S01]  /*1cf90*/  STL [R1+0x480], R9 ;  /* 0x0004800901007387 */ /* 0x0001e20000100800 */
[----:B------:R-:W-:-:S03]  /*1cfa0*/  FADD R11, R10, R11 ;  /* 0x0000000b0a0b7221 */ /* 0x000fc60000000000 */
[----:B------:R-:W4:Y:S04]  /*1cfb0*/  LDL.LU R3, [R1+0x294] ;  /* 0x0002940001037983 */ /* 0x000f280000300800 */
[----:B------:R0:W-:Y:S04]  /*1cfc0*/  STL [R1+0x484], R11 ;  /* 0x0004840b01007387 */ /* 0x0001e80000100800 */
        /* <DEDUP_REMOVED lines=59> */
[----:B------:R-:W-:-:S05]  /*1d380*/  FADD R2, R0, R2 ;  /* 0x0000000200027221 */ /* 0x000fca0000000000 */
        /* <DEDUP_REMOVED lines=372> */
[----:B------:R-:W-:Y:S01]  /*1ead0*/  STL [R1+0x5fc], R2 ;  /* 0x0005fc0201007387 */ /* 0x000fe20000100800 */
[----:B------:R-:W-:Y:S01]  /*1eae0*/  FADD R4, R3, R4 ;  /* 0x0000000403047221 */ /* 0x000fe20000000000 */
[----:B------:R-:W-:-:S04]  /*1eaf0*/  FADD R6, R5, R6 ;  /* 0x0000000605067221 */ /* 0x000fc80000000000 */
        /* <DEDUP_REMOVED lines=52> */
[----:B------:R-:W-:Y:S01]  /*1ee40*/  FADD R86, R87, R86 ;  /* 0x0000005657567221 */ /* 0x000fe20000000000 */
[----:B------:R-:W-:Y:S02]  /*1ee50*/  FADD R9, R85, R9 ;  /* 0x0000000955097221 */ /* 0x000fe40000000000 */
[----:B------:R-:W2:Y:S04]  /*1ee60*/  LDL.LU R85, [R1+0x80] ;  /* 0x0000800001557983 */ /* 0x000ea80000300800 */
[----:B------:R0:W-:Y:S01]  /*1ee70*/  STL [R1+0x66c], R86 ;  /* 0x00066c5601007387 */ /* 0x0001e20000100800 */
[----:B------:R-:W-:-:S03]  /*1ee80*/  FADD R11, R10, R11 ;  /* 0x0000000b0a0b7221 */ /* 0x000fc60000000000 */
[----:B0-----:R-:W2:Y:S04]  /*1ee90*/  LDL.LU R86, [R1+0x678] ;  /* 0x0006780001567983 */ /* 0x001ea80000300800 */
[----:B------:R0:W-:Y:S04]  /*1eea0*/  STL [R1+0x670], R9 ;  /* 0x0006700901007387 */ /* 0x0001e80000100800 */
[----:B------:R-:W3:Y:S04]  /*1eeb0*/  LDL.LU R87, [R1+0x84] ;  /* 0x0000840001577983 */ /* 0x000ee80000300800 */
[----:B------:R1:W-:Y:S04]  /*1eec0*/  STL [R1+0x674], R11 ;  /* 0x0006740b01007387 */ /* 0x0003e80000100800 */
        /* <DEDUP_REMOVED lines=58> */
[----:B-1----:R-:W4:Y:S01]  /*1f270*/  LDL.LU R11, [R1+0x6f0] ;  /* 0x0006f000010b7983 */ /* 0x002f220000300800 */
[----:B--2---:R-:W-:-:S03]  /*1f280*/  FADD R86, R85, R86 ;  /* 0x0000005655567221 */ /* 0x004fc60000000000 */
[----:B------:R-:W2:Y:S04]  /*1f290*/  LDL.LU R85, [R1+0xb74] ;  /* 0x000b740001557983 */ /* 0x000ea80000300800 */
[----:B------:R0:W-:Y:S01]  /*1f2a0*/  STL [R1+0x678], R86 ;  /* 0x0006785601007387 */ /* 0x0001e20000100800 */
[----:B---3--:R-:W-:-:S03]  /*1f2b0*/  FADD R56, R87, R56 ;  /* 0x0000003857387221 */ /* 0x008fc60000000000 */
[----:B0-----:R-:W3:Y:S04]  /*1f2c0*/  LDL.LU R86, [R1+0xb70] ;  /* 0x000b700001567983 */ /* 0x001ee80000300800 */
[----:B------:R-:W3:Y:S01]  /*1f2d0*/  LDL.LU R87, [R1+0xb6c] ;  /* 0x000b6c0001577983 */ /* 0x000ee20000300800 */
[----:B----4-:R-:W-:-:S03]  /*1f2e0*/  FADD R58, R57, R58 ;  /* 0x0000003a393a7221 */ /* 0x010fc60000000000 */
        /* <DEDUP_REMOVED lines=9> */
[----:B------:R0:W-:Y:S01]  /*1f380*/  STL [R1+0x684], R60 ;  /* 0x0006843c01007387 */ /* 0x0001e20000100800 */
[----:B------:R-:W-:Y:S01]  /*1f390*/  FADD R66, R65, R66 ;  /* 0x0000004241427221 */ /* 0x000fe20000000000 */
[----:B------:R-:W-:-:S02]  /*1f3a0*/  FADD R68, R67, R68 ;  /* 0x0000004443447221 */ /* 0x000fc40000000000 */
[----:B0-----:R-:W4:Y:S04]  /*1f3b0*/  LDL.LU R60, [R1+0xb58] ;  /* 0x000b5800013c7983 */ /* 0x001f280000300800 */
[----:B------:R-:W4:Y:S04]  /*1f3c0*/  LDL.LU R61, [R1+0xb54] ;  /* 0x000b5400013d7983 */ /* 0x000f280000300800 */
[----:B------:R0:W-:Y:S01]  /*1f3d0*/  STL [R1+0x688], R62 ;  /* 0x0006883e01007387 */ /* 0x0001e20000100800 */
[----:B------:R-:W-:-:S03]  /*1f3e0*/  FADD R70, R69, R70 ;  /* 0x0000004645467221 */ /* 0x000fc60000000000 */
        /* <DEDUP_REMOVED lines=24> */
[----:B------:R-:W-:Y:S01]  /*1f570*/  FADD R5, R4, R5 ;  /* 0x0000000504057221 */ /* 0x000fe20000000000 */
[----:B------:R-:W-:Y:S01]  /*1f580*/  FADD R7, R6, R7 ;  /* 0x0000000706077221 */ /* 0x000fe20000000000 */
[----:B------:R-:W-:Y:S01]  /*1f590*/  FADD R39, R8, R39 ;  /* 0x0000002708277221 */ /* 0x000fe20000000000 */
        /* <DEDUP_REMOVED lines=14> */
[----:B------:R-:W-:Y:S04]  /*1f680*/  STL [R1+0x6ac], R0 ;  /* 0x0006ac0001007387 */ /* 0x000fe80000100800 */
        /* <DEDUP_REMOVED lines=19> */
[----:B------:R-:W-:Y:S04]  /*1f7c0*/  STL [R1+0x6e0], R53 ;  /* 0x0006e03501007387 */ /* 0x000fe80000100800 */
[----:B------:R-:W-:Y:S04]  /*1f7d0*/  STL [R1+0x6e4], R51 ;  /* 0x0006e43301007387 */ /* 0x000fe80000100800 */
[----:B------:R-:W2:Y:S04]  /*1f7e0*/  LDL.LU R48, [R1+0x7c] ;  /* 0x00007c0001307983 */ /* 0x000ea80000300800 */
[----:B------:R0:W-:Y:S04]  /*1f7f0*/  STL [R1+0x6e8], R49 ;  /* 0x0006e83101007387 */ /* 0x0001e80000100800 */
[----:B------:R-:W2:Y:S04]  /*1f800*/  LDL.LU R38, [R1+0x6f4] ;  /* 0x0006f40001267983 */ /* 0x000ea80000300800 */
[----:B------:R1:W-:Y:S04]  /*1f810*/  STL [R1+0x6ec], R9 ;  /* 0x0006ec0901007387 */ /* 0x0003e80000100800 */
[----:B0-----:R-:W3:Y:S04]  /*1f820*/  LDL.LU R49, [R1] ;  /* 0x0000000001317983 */ /* 0x001ee80000300800 */
        /* <DEDUP_REMOVED lines=37> */
[----:B0-----:R-:W3:Y:S04]  /*1fa80*/  LDL.LU R38, [R1+0x73c] ;  /* 0x00073c0001267983 */ /* 0x001ee80000300800 */
[----:B------:R-:W2:Y:S01]  /*1fa90*/  LDL.LU R49, [R1+0xb04] ;  /* 0x000b040001317983 */ /* 0x000ea20000300800 */
[----:B----4-:R-:W-:-:S03]  /*1faa0*/  FADD R8, R50, R8 ;  /* 0x0000000832087221 */ /* 0x010fc60000000000 */
[----:B------:R0:W-:Y:S01]  /*1fab0*/  STL [R1+0x6f8], R39 ;  /* 0x0006f82701007387 */ /* 0x0001e20000100800 */
[----:B------:R-:W-:-:S03]  /*1fac0*/  FADD R7, R51, R7 ;  /* 0x0000000733077221 */ /* 0x000fc60000000000 */
[----:B0-----:R-:W4:Y:S04]  /*1fad0*/  LDL.LU R39, [R1+0x740] ;  /* 0x0007400001277983 */ /* 0x001f280000300800 */
[----:B------:R-:W2:Y:S01]  /*1fae0*/  LDL.LU R50, [R1+0xb00] ;  /* 0x000b000001327983 */ /* 0x000ea20000300800 */
[----:B------:R-:W-:-:S03]  /*1faf0*/  FADD R6, R52, R6 ;  /* 0x0000000634067221 */ /* 0x000fc60000000000 */
[----:B------:R0:W-:Y:S01]  /*1fb00*/  STL [R1+0x6fc], R8 ;  /* 0x0006fc0801007387 */ /* 0x0001e20000100800 */
[----:B------:R-:W-:-:S03]  /*1fb10*/  FADD R5, R53, R5 ;  /* 0x0000000535057221 */ /* 0x000fc60000000000 */
[----:B0-----:R-:W2:Y:S04]  /*1fb20*/  LDL.LU R8, [R1+0x744] ;  /* 0x0007440001087983 */ /* 0x001ea80000300800 */
[----:B------:R-:W2:Y:S04]  /*1fb30*/  LDL.LU R51, [R1+0xafc] ;  /* 0x000afc0001337983 */ /* 0x000ea80000300800 */
[----:B------:R0:W-:Y:S01]  /*1fb40*/  STL [R1+0x700], R7 ;  /* 0x0007000701007387 */ /* 0x0001e20000100800 */
[----:B------:R-:W-:-:S03]  /*1fb50*/  FADD R4, R0, R4 ;  /* 0x0000000400047221 */ /* 0x000fc60000000000 */
[----:B0-----:R-:W2:Y:S04]  /*1fb60*/  LDL.LU R7, [R1+0x748] ;  /* 0x0007480001077983 */ /* 0x001ea80000300800 */
[----:B------:R-:W2:Y:S04]  /*1fb70*/  LDL.LU R52, [R1+0xaf8] ;  /* 0x000af80001347983 */ /* 0x000ea80000300800 */
[----:B------:R0:W-:Y:S04]  /*1fb80*/  STL [R1+0x704], R6 ;  /* 0x0007040601007387 */ /* 0x0001e80000100800 */
[----:B0-----:R-:W2:Y:S04]  /*1fb90*/  LDL.LU R6, [R1+0x74c] ;  /* 0x00074c0001067983 */ /* 0x001ea80000300800 */
[----:B------:R-:W2:Y:S04]  /*1fba0*/  LDL.LU R53, [R1+0xaf4] ;  /* 0x000af40001357983 */ /* 0x000ea80000300800 */
[----:B------:R0:W-:Y:S04]  /*1fbb0*/  STL [R1+0x708], R5 ;  /* 0x0007080501007387 */ /* 0x0001e80000100800 */
[----:B0-----:R-:W2:Y:S04]  /*1fbc0*/  LDL.LU R5, [R1+0x750] ;  /* 0x0007500001057983 */ /* 0x001ea80000300800 */
[----:B------:R0:W-:Y:S04]  /*1fbd0*/  STL [R1+0x70c], R4 ;  /* 0x00070c0401007387 */ /* 0x0001e80000100800 */
[----:B0-----:R-:W2:Y:S01]  /*1fbe0*/  LDL.LU R4, [R1+0x754] ;  /* 0x0007540001047983 */ /* 0x001ea20000300800 */
[----:B------:R-:W-:Y:S01]  /*1fbf0*/  FADD R3, R2, R3 ;  /* 0x0000000302037221 */ /* 0x000fe20000000000 */
[----:B------:R-:W-:-:S02]  /*1fc00*/  FADD R9, R54, R9 ;  /* 0x0000000936097221 */ /* 0x000fc40000000000 */
[----:B------:R-:W2:Y:S01]  /*1fc10*/  LDL.LU R0, [R1+0x778] ;  /* 0x0007780001007983 */ /* 0x000ea20000300800 */
[----:B------:R-:W-:-:S03]  /*1fc20*/  FADD R10, R55, R10 ;  /* 0x0000000a370a7221 */ /* 0x000fc60000000000 */
[----:B------:R-:W2:Y:S04]  /*1fc30*/  LDL.LU R2, [R1+0x77c] ;  /* 0x00077c0001027983 */ /* 0x000ea80000300800 */
[----:B------:R0:W-:Y:S01]  /*1fc40*/  STL [R1+0x710], R3 ;  /* 0x0007100301007387 */ /* 0x0001e20000100800 */
[----:B------:R-:W-:Y:S01]  /*1fc50*/  FADD R11, R24, R11 ;  /* 0x0000000b180b7221 */ /* 0x000fe20000000000 */
[----:B------:R-:W-:Y:S02]  /*1fc60*/  FADD R26, R25, R26 ;  /* 0x0000001a191a7221 */ /* 0x000fe40000000000 */
[----:B0-----:R-:W2:Y:S04]  /*1fc70*/  LDL.LU R3, [R1+0x780] ;  /* 0x0007800001037983 */ /* 0x001ea80000300800 */
[----:B------:R-:W2:Y:S04]  /*1fc80*/  LDL.LU R54, [R1+0xaf0] ;  /* 0x000af00001367983 */ /* 0x000ea80000300800 */
        /* <DEDUP_REMOVED lines=17> */
[----:B------:R-:W-:Y:S01]  /*1fda0*/  FADD R36, R35, R36 ;  /* 0x0000002423247221 */ /* 0x000fe20000000000 */
[----:B------:R-:W-:-:S02]  /*1fdb0*/  FADD R37, R216, R37 ;  /* 0x00000025d8257221 */ /* 0x000fc40000000000 */
[----:B0-----:R-:W2:Y:S04]  /*1fdc0*/  LDL.LU R28, [R1+0xad8] ;  /* 0x000ad800011c7983 */ /* 0x001ea80000300800 */
[----:B------:R-:W2:Y:S04]  /*1fdd0*/  LDL.LU R29, [R1+0xad4] ;  /* 0x000ad400011d7983 */ /* 0x000ea80000300800 */
[----:B------:R0:W-:Y:S04]  /*1fde0*/  STL [R1+0x728], R30 ;  /* 0x0007281e01007387 */ /* 0x0001e80000100800 */
        /* <DEDUP_REMOVED lines=10> */
[----:B------:R0:W-:Y:S01]  /*1fe90*/  STL [R1+0x738], R37 ;  /* 0x0007382501007387 */ /* 0x0001e20000100800 */
[----:B---3--:R-:W-:-:S03]  /*1fea0*/  FADD R38, R217, R38 ;  /* 0x00000026d9267221 */ /* 0x008fc60000000000 */
[----:B0-----:R-:W3:Y:S04]  /*1feb0*/  LDL.LU R37, [R1+0xab4] ;  /* 0x000ab40001257983 */ /* 0x001ee80000300800 */
[----:B------:R-:W3:Y:S04]  /*1fec0*/  LDL.LU R216, [R1+0x774] ;  /* 0x0007740001d87983 */ /* 0x000ee80000300800 */
[----:B------:R0:W-:Y:S01]  /*1fed0*/  STL [R1+0x73c], R38 ;  /* 0x00073c2601007387 */ /* 0x0001e20000100800 */
[----:B----4-:R-:W-:-:S03]  /*1fee0*/  FADD R39, R218, R39 ;  /* 0x00000027da277221 */ /* 0x010fc60000000000 */
[----:B0-----:R-:W4:Y:S04]  /*1fef0*/  LDL.LU R38, [R1+0xab0] ;  /* 0x000ab00001267983 */ /* 0x001f280000300800 */
[----:B------:R-:W4:Y:S04]  /*1ff00*/  LDL.LU R217, [R1+0x770] ;  /* 0x0007700001d97983 */ /* 0x000f280000300800 */
[----:B------:R0:W-:Y:S01]  /*1ff10*/  STL [R1+0x740], R39 ;  /* 0x0007402701007387 */ /* 0x0001e20000100800 */
[----:B--2---:R-:W-:-:S03]  /*1ff20*/  FADD R8, R219, R8 ;  /* 0x00000008db087221 */ /* 0x004fc60000000000 */
[----:B0-----:R-:W2:Y:S04]  /*1ff30*/  LDL.LU R39, [R1+0xaac] ;  /* 0x000aac0001277983 */ /* 0x001ea80000300800 */
[----:B------:R-:W2:Y:S04]  /*1ff40*/  LDL.LU R218, [R1+0x76c] ;  /* 0x00076c0001da7983 */ /* 0x000ea80000300800 */
[----:B------:R0:W-:Y:S01]  /*1ff50*/  STL [R1+0x744], R8 ;  /* 0x0007440801007387 */ /* 0x0001e20000100800 */
[----:B------:R-:W-:-:S03]  /*1ff60*/  FADD R7, R220, R7 ;  /* 0x00000007dc077221 */ /* 0x000fc60000000000 */
[----:B0-----:R1:W5:Y:S04]  /*1ff70*/  LDL.LU R8, [R1+0xaa8] ;  /* 0x000aa80001087983 */ /* 0x0013680000300800 */
        /* <DEDUP_REMOVED lines=13> */
[----:B------:R0:W-:Y:S04]  /*20050*/  STL [R1+0x754], R4 ;  /* 0x0007540401007387 */ /* 0x0001e80000100800 */
[----:B0-----:R1:W5:Y:S04]  /*20060*/  LDL.LU R4, [R1+0xa98] ;  /* 0x000a980001047983 */ /* 0x0013680000300800 */
[----:B------:R-:W2:Y:S01]  /*20070*/  LDL.LU R223, [R1+0x758] ;  /* 0x0007580001df7983 */ /* 0x000ea20000300800 */
[----:B------:R-:W-:Y:S01]  /*20080*/  FADD R3, R202, R3 ;  /* 0x00000003ca037221 */ /* 0x000fe20000000000 */
[----:B------:R-:W-:Y:S01]  /*20090*/  FADD R0, R200, R0 ;  /* 0x00000000c8007221 */ /* 0x000fe20000000000 */
[----:B------:R-:W-:Y:S01]  /*200a0*/  FADD R2, R201, R2 ;  /* 0x00000002c9027221 */ /* 0x000fe20000000000 */
[----:B---3--:R-:W-:Y:S01]  /*200b0*/  FADD R216, R231, R216 ;  /* 0x000000d8e7d87221 */ /* 0x008fe20000000000 */
[----:B----4-:R-:W-:Y:S01]  /*200c0*/  FADD R217, R230, R217 ;  /* 0x000000d9e6d97221 */ /* 0x010fe20000000000 */
[----:B--2---:R-:W-:Y:S01]  /*200d0*/  FADD R218, R229, R218 ;  /* 0x000000dae5da7221 */ /* 0x004fe20000000000 */
[----:B------:R-:W-:Y:S01]  /*200e0*/  FADD R219, R228, R219 ;  /* 0x000000dbe4db7221 */ /* 0x000fe20000000000 */
[----:B------:R-:W-:Y:S01]  /*200f0*/  FADD R220, R227, R220 ;  /* 0x000000dce3dc7221 */ /* 0x000fe20000000000 */
[----:B------:R-:W-:Y:S01]  /*20100*/  FADD R221, R226, R221 ;  /* 0x000000dde2dd7221 */ /* 0x000fe20000000000 */
[----:B------:R-:W-:Y:S01]  /*20110*/  FADD R222, R225, R222 ;  /* 0x000000dee1de7221 */ /* 0x000fe20000000000 */
[----:B------:R-:W-:-:S05]  /*20120*/  FADD R223, R224, R223 ;  /* 0x000000dfe0df7221 */ /* 0x000fca0000000000 */
        /* <DEDUP_REMOVED lines=10> */
[----:B0-----:R-:W2:Y:S04]  /*201d0*/  LDL.LU R3, [R1+0x790] ;  /* 0x0007900001037983 */ /* 0x001ea80000300800 */
[----:B------:R0:W-:Y:S04]  /*201e0*/  STL [R1+0x77c], R2 ;  /* 0x00077c0201007387 */ /* 0x0001e80000100800 */
[----:B0-----:R-:W3:Y:S04]  /*201f0*/  LDL.LU R2, [R1+0x794] ;  /* 0x0007940001027983 */ /* 0x001ee80000300800 */
[----:B------:R-:W4:Y:S01]  /*20200*/  LDL.LU R0, [R1+0x798] ;  /* 0x0007980001007983 */ /* 0x000f220000300800 */
[----:B------:R-:W-:Y:S01]  /*20210*/  FADD R9, R203, R9 ;  /* 0x00000009cb097221 */ /* 0x000fe20000000000 */
[----:B------:R-:W-:Y:S01]  /*20220*/  FADD R10, R204, R10 ;  /* 0x0000000acc0a7221 */ /* 0x000fe20000000000 */
[----:B------:R-:W-:-:S03]  /*20230*/  FADD R11, R205, R11 ;  /* 0x0000000bcd0b7221 */ /* 0x000fc60000000000 */
[----:B------:R0:W-:Y:S04]  /*20240*/  STL [R1+0x784], R9 ;  /* 0x0007840901007387 */ /* 0x0001e80000100800 */
[----:B------:R-:W4:Y:S04]  /*20250*/  LDL.LU R205, [R1+0x7a8] ;  /* 0x0007a80001cd7983 */ /* 0x000f280000300800 */
[----:B------:R1:W-:Y:S04]  /*20260*/  STL [R1+0x788], R10 ;  /* 0x0007880a01007387 */ /* 0x0003e80000100800 */
        /* <DEDUP_REMOVED lines=25> */
[----:B--2---:R-:W-:-:S05]  /*20400*/  FADD R3, R206, R3 ;  /* 0x00000003ce037221 */ /* 0x004fca0000000000 */
[----:B------:R0:W-:Y:S01]  /*20410*/  STL [R1+0x790], R3 ;  /* 0x0007900301007387 */ /* 0x0001e20000100800 */
[----:B---3--:R-:W-:-:S03]  /*20420*/  FADD R2, R207, R2 ;  /* 0x00000002cf027221 */ /* 0x008fc60000000000 */
[----:B0-----:R1:W5:Y:S01]  /*20430*/  LDL.LU R3, [R1+0xa94] ;  /* 0x000a940001037983 */ /* 0x0013620000300800 */
[----:B----4-:R-:W-:-:S03]  /*20440*/  FADD R0, R208, R0 ;  /* 0x00000000d0007221 */ /* 0x010fc60000000000 */
[----:B------:R-:W2:Y:S04]  /*20450*/  LDL.LU R206, [R1+0x7a4] ;  /* 0x0007a40001ce7983 */ /* 0x000ea80000300800 */
[----:B------:R0:W-:Y:S04]  /*20460*/  STL [R1+0x794], R2 ;  /* 0x0007940201007387 */ /* 0x0001e80000100800 */
[----:B0-----:R1:W5:Y:S04]  /*20470*/  LDL.LU R2, [R1+0xa90] ;  /* 0x000a900001027983 */ /* 0x0013680000300800 */
[----:B------:R-:W3:Y:S04]  /*20480*/  LDL.LU R207, [R1+0x7a0] ;  /* 0x0007a00001cf7983 */ /* 0x000ee80000300800 */
[----:B------:R0:W-:Y:S04]  /*20490*/  STL [R1+0x798], R0 ;  /* 0x0007980001007387 */ /* 0x0001e80000100800 */
[----:B0-----:R1:W5:Y:S04]  /*204a0*/  LDL.LU R0, [R1+0xa8c] ;  /* 0x000a8c0001007983 */ /* 0x0013680000300800 */
        /* <DEDUP_REMOVED lines=26> */
[----:B--2---:R-:W-:Y:S01]  /*20650*/  FADD R206, R211, R206 ;  /* 0x000000ced3ce7221 */ /* 0x004fe20000000000 */
[----:B---3--:R-:W-:Y:S01]  /*20660*/  FADD R207, R210, R207 ;  /* 0x000000cfd2cf7221 */ /* 0x008fe20000000000 */
[----:B----4-:R-:W-:-:S05]  /*20670*/  FADD R208, R209, R208 ;  /* 0x000000d0d1d07221 */ /* 0x010fca0000000000 */
        /* <DEDUP_REMOVED lines=25> */
[----:B------:R-:W4:Y:S04]  /*20810*/  LDL.LU R211, [R1+0x80c] ;  /* 0x00080c0001d37983 */ /* 0x000f280000300800 */
[----:B------:R1:W-:Y:S04]  /*20820*/  STL [R1+0x800], R9 ;  /* 0x0008000901007387 */ /* 0x0003e80000100800 */
[----:B------:R-:W4:Y:S04]  /*20830*/  LDL.LU R210, [R1+0x810] ;  /* 0x0008100001d27983 */ /* 0x000f280000300800 */
[----:B------:R1:W-:Y:S04]  /*20840*/  STL [R1+0x804], R10 ;  /* 0x0008040a01007387 */ /* 0x0003e80000100800 */
[----:B------:R-:W4:Y:S04]  /*20850*/  LDL.LU R209, [R1+0x814] ;  /* 0x0008140001d17983 */ /* 0x000f280000300800 */
[----:B------:R1:W-:Y:S04]  /*20860*/  STL [R1+0x808], R11 ;  /* 0x0008080b01007387 */ /* 0x0003e80000100800 */
[----:B0-----:R-:W4:Y:S04]  /*20870*/  LDL.LU R208, [R1+0x818] ;  /* 0x0008180001d07983 */ /* 0x001f280000300800 */
[----:B--2---:R-:W2:Y:S04]  /*20880*/  LDL.LU R207, [R1+0x81c] ;  /* 0x00081c0001cf7983 */ /* 0x004ea80000300800 */
[----:B---3--:R-:W3:Y:S04]  /*20890*/  LDL.LU R206, [R1+0x820] ;  /* 0x0008200001ce7983 */ /* 0x008ee80000300800 */
[----:B----4-:R-:W4:Y:S04]  /*208a0*/  LDL.LU R205, [R1+0x824] ;  /* 0x0008240001cd7983 */ /* 0x010f280000300800 */
        /* <DEDUP_REMOVED lines=24> */
[----:B------:R-:W-:Y:S01]  /*20a30*/  FADD R211, R173, R211 ;  /* 0x000000d3add37221 */ /* 0x000fe20000000000 */
[----:B------:R-:W-:-:S04]  /*20a40*/  FADD R210, R174, R210 ;  /* 0x000000d2aed27221 */ /* 0x000fc80000000000 */
        /* <DEDUP_REMOVED lines=61> */
[----:B------:R-:W4:Y:S04]  /*20e20*/  LDL.LU R209, [R1+0x890] ;  /* 0x0008900001d17983 */ /* 0x000f280000300800 */
[----:B------:R1:W-:Y:S04]  /*20e30*/  STL [R1+0x884], R11 ;  /* 0x0008840b01007387 */ /* 0x0003e80000100800 */
[----:B--2---:R-:W2:Y:S04]  /*20e40*/  LDL.LU R208, [R1+0x894] ;  /* 0x0008940001d07983 */ /* 0x004ea80000300800 */
        /* <DEDUP_REMOVED lines=27> */
[----:B------:R-:W-:Y:S01]  /*21000*/  FADD R211, R140, R211 ;  /* 0x000000d38cd37221 */ /* 0x000fe20000000000 */
[----:B------:R-:W-:-:S04]  /*21010*/  FADD R210, R141, R210 ;  /* 0x000000d28dd27221 */ /* 0x000fc80000000000 */
        /* <DEDUP_REMOVED lines=334> */
[----:B------:R-:W-:Y:S01]  /*22500*/  FADD R10, R38, R10 ;  /* 0x0000000a260a7221 */ /* 0x000fe20000000000 */
[----:B------:R-:W-:-:S05]  /*22510*/  FADD R11, R11, R39 ;  /* 0x000000270b0b7221 */ /* 0x000fca0000000000 */
[----:B------:R1:W-:Y:S04]  /*22520*/  STL [R1+0xa74], R11 ;  /* 0x000a740b01007387 */ /* 0x0003e80000100800 */
[----:B------:R1:W-:Y:S04]  /*22530*/  STL [R1+0xa6c], R9 ;  /* 0x000a6c0901007387 */ /* 0x0003e80000100800 */
[----:B------:R1:W-:Y:S02]  /*22540*/  STL [R1+0xa70], R10 ;  /* 0x000a700a01007387 */ /* 0x0003e40000100800 */
.L_x_28:
[----:B-1----:R-:W1:Y:S02]  /*22550*/  LDC R9, c[0x0][0x28c] ;  /* 0x0000a300ff097b82 */ /* 0x002e640000000800 */
[----:B-1----:R-:W-:-:S13]  /*22560*/  ISETP.GE.AND P0, PT, R9, 0x1, PT ;  /* 0x000000010900780c */ /* 0x002fda0003f06270 */
[----:B------:R-:W-:Y:S05]  /*22570*/  @!P0 BRA `(.L_x_29) ;  /* 0x0000000000408947 */ /* 0x000fea0003800000 */
[----:B------:R-:W-:-:S06]  /*22580*/  UISETP.NE.AND UP0, UPT, UR44, 0x3, UPT ;  /* 0x000000032c00788c */ /* 0x000fcc000bf05270 */
[----:B------:R-:W-:-:S13]  /*22590*/  PLOP3.LUT P0, PT, PT, PT, UP0, 0x80, 0x0 ;  /* 0x000000000000781c */ /* 0x000fda0003f0f008 */
[----:B------:R-:W-:Y:S05]  /*225a0*/  @!P0 BRA `(.L_x_30) ;  /* 0x0000000000048947 */ /* 0x000fea0003800000 */
[----:B------:R-:W-:Y:S01]  /*225b0*/  BPT.TRAP 0x1 ;  /* 0x000000040000795c */ /* 0x000fe20000300000 */
.L_x_30:
[----:B------:R-:W-:-:S04]  /*225c0*/  UISETP.LT.AND UP0, UPT, UR45, 0x1, UPT ;  /* 0x000000012d00788c */ /* 0x000fc8000bf01270 */
[----:B------:R-:W-:Y:S02]  /*225d0*/  USEL UR12, UR45, 0x1, UP0 ;  /* 0x000000012d0c7887 */ /* 0x000fe40008000000 */
[----:B------:R-:W-:Y:S02]  /*225e0*/  UISETP.GT.U32.AND UP0, UPT, UR4, 0x1, UPT ;  /* 0x000000010400788c */ /* 0x000fe4000bf04070 */
[----:B------:R-:W-:-:S04]  /*225f0*/  UIADD3 UR12, UR42, UR45, -UR12 ;  /* 0x0000002d2a0c7290 */ /* 0x000fc8000fffe80c */
[----:B------:R-:W-:Y:S01]  /*22600*/  USHF.L.U32 UR12, UR12, 0x3, URZ ;  /* 0x000000030c0c7899 */ /* 0x000fe2000800063f */
[----:B------:R-:W-:-:S03]  /*22610*/  PLOP3.LUT P0, PT, PT, PT, UP0, 0x80, 0x0 ;  /* 0x000000000000781c */ /* 0x000fc60003f0f008 */
[----:B------:R-:W-:-:S04]  /*22620*/  ULOP3.LUT UR12, UR12, 0x18, URZ, 0xc0, !UPT ;  /* 0x000000180c0c7892 */ /* 0x000fc8000f8ec03f */
[----:B------:R-:W-:-:S04]  /*22630*/  UIADD3 UR12, UR9, 0x20, UR12 ;  /* 0x00000020090c7890 */ /* 0x000fc8000fffe00c */
[----:B------:R-:W-:-:S09]  /*22640*/  UPRMT UR12, URZ, 0x654, UR12 ;  /* 0x000006543f0c7896 */ /* 0x000fd2000800000c */
[----:B------:R-:W-:Y:S01]  /*22650*/  SYNCS.ARRIVE.TRANS64.RED.A1T0 RZ, [UR12], RZ ;  /* 0x000000ffffff79a7 */ /* 0x000fe2000810040c */
[----:B------:R-:W-:Y:S05]  /*22660*/  @P0 BRA `(.L_x_29) ;  /* 0x0000000000040947 */ /* 0x000fea0003800000 */
[----:B------:R-:W-:Y:S01]  /*22670*/  BPT.TRAP 0x1 ;  /* 0x000000040000795c */ /* 0x000fe20000300000 */
.L_x_29:
[----:B------:R-:W2:Y:S01]  /*22680*/  LDL.LU R26, [R1+0xa7c] ;  /* 0x000a7c00011a7983 */ /* 0x000ea20000300800 */
[----:B------:R-:W1:Y:S01]  /*22690*/  LDC R24, c[0x0][0x288] ;  /* 0x0000a200ff187b82 */ /* 0x000e620000000800 */
[----:B------:R-:W-:Y:S01]  /*226a0*/  ULDC UR9, c[0x0][0x284] ;  /* 0x0000a10000097ab9 */ /* 0x000fe20000000800 */
[----:B------:R-:W0:Y:S01]  /*226b0*/  S2R R27, SR_TID.X ;  /* 0x00000000001b7919 */ /* 0x000e220000002100 */
[----:B------:R-:W-:Y:S01]  /*226c0*/  USHF.R.S32.HI UR14, URZ, 0x1f, UR48 ;  /* 0x0000001f3f0e7899 */ /* 0x000fe20008011430 */
[----:B------:R-:W-:Y:S01]  /*226d0*/  ULDC.64 UR12, c[0x0][0x5d0] ;  /* 0x00017400000c7ab9 */ /* 0x000fe20000000a00 */
[----:B------:R-:W4:Y:S01]  /*226e0*/  LDL.LU R25, [R1+0xa78] ;  /* 0x000a780001197983 */ /* 0x000f220000300800 */
[--C-:B0-----:R-:W-:Y:S02]  /*226f0*/  SHF.R.U32.HI R11, RZ, 0x2, R27.reuse ;  /* 0x00000002ff0b7819 */ /* 0x101fe4000001161b */
[----:B------:R-:W-:Y:S02]  /*22700*/  LOP3.LUT R28, R27, 0x60, RZ, 0xc0, !PT ;  /* 0x000000601b1c7812 */ /* 0x000fe400078ec0ff */
[----:B------:R-:W-:-:S02]  /*22710*/  SHF.R.U32.HI R10, RZ, 0x7, R27 ;  /* 0x00000007ff0a7819 */ /* 0x000fc4000001161b */
[----:B------:R-:W-:Y:S02]  /*22720*/  LOP3.LUT R11, R11, 0x7, RZ, 0xc0, !PT ;  /* 0x000000070b0b7812 */ /* 0x000fe400078ec0ff */
[----:B------:R-:W-:Y:S02]  /*22730*/  SHF.R.U32.HI R28, RZ, 0x1, R28 ;  /* 0x00000001ff1c7819 */ /* 0x000fe4000001161c */
[----:B------:R-:W-:Y:S02]  /*22740*/  LOP3.LUT R10, R10, 0x1, RZ, 0xc0, !PT ;  /* 0x000000010a0a7812 */ /* 0x000fe400078ec0ff */
[----:B------:R-:W-:Y:S02]  /*22750*/  IADD3 R9, RZ, -R28, -R11 ;  /* 0x8000001cff097210 */ /* 0x000fe40007ffe80b */
[----:B------:R-:W-:Y:S01]  /*22760*/  LOP3.LUT R30, R27, 0x3, RZ, 0xc0, !PT ;  /* 0x000000031b1e7812 */ /* 0x000fe200078ec0ff */
[C---:B------:R-:W-:Y:S02]  /*22770*/  IMAD.SHL.U32 R33, R10.reuse, 0x40, RZ ;  /* 0x000000400a217824 */ /* 0x040fe400078e00ff */
[----:B------:R-:W-:-:S02]  /*22780*/  IMAD R9, R10, -0x40, R9 ;  /* 0xffffffc00a097824 */ /* 0x000fc400078e0209 */
[----:B-1----:R-:W-:Y:S01]  /*22790*/  IMAD R30, R30, -0x2, R24 ;  /* 0xfffffffe1e1e7824 */ /* 0x002fe200078e0218 */
[----:B------:R-:W-:Y:S01]  /*227a0*/  LOP3.LUT R33, R33, 0x40, R11, 0xe2, !PT ;  /* 0x0000004021217812 */ /* 0x000fe200078ee20b */
[----:B------:R-:W-:Y:S02]  /*227b0*/  IMAD.SHL.U32 R27, R27, 0x2, RZ ;  /* 0x000000021b1b7824 */ /* 0x000fe400078e00ff */
[----:B--2---:R-:W-:-:S04]  /*227c0*/  IMAD R26, R26, 0xe0, RZ ;  /* 0x000000e01a1a7824 */ /* 0x004fc800078e02ff */
[----:B------:R-:W-:Y:S01]  /*227d0*/  IMAD.IADD R30, R30, 0x1, -R26 ;  /* 0x000000011e1e7824 */ /* 0x000fe200078e0a1a */
[C---:B------:R-:W-:Y:S01]  /*227e0*/  ISETP.GE.AND P0, PT, R26.reuse, R24, PT ;  /* 0x000000181a00720c */ /* 0x040fe20003f06270 */
[----:B------:R-:W-:Y:S01]  /*227f0*/  IMAD.U32 R24, RZ, RZ, UR12 ;  /* 0x0000000cff187e24 */ /* 0x000fe2000f8e00ff */
[----:B------:R-:W-:Y:S01]  /*22800*/  LOP3.LUT R26, R26, 0x6, R27, 0xf8, !PT ;  /* 0x000000061a1a7812 */ /* 0x000fe200078ef81b */
[C---:B----4-:R-:W-:Y:S02]  /*22810*/  IMAD.SHL.U32 R10, R25.reuse, 0x200, RZ ;  /* 0x00000200190a7824 */ /* 0x050fe400078e00ff */
[----:B------:R-:W-:Y:S01]  /*22820*/  IMAD.WIDE R42, R25, 0x200, RZ ;  /* 0x00000200192a7825 */ /* 0x000fe200078e02ff */
[--C-:B------:R-:W-:Y:S02]  /*22830*/  SHF.R.S32.HI R27, RZ, 0x1f, R26.reuse ;  /* 0x0000001fff1b7819 */ /* 0x100fe4000001141a */
[C---:B------:R-:W-:Y:S02]  /*22840*/  IADD3 R9, -R10.reuse, UR9, R9 ;  /* 0x000000090a097c10 */ /* 0x040fe4000fffe109 */
[----:B------:R-:W-:Y:S01]  /*22850*/  ISETP.GE.OR P0, PT, R10, UR9, P0 ;  /* 0x000000090a007c0c */ /* 0x000fe20008706670 */
[----:B------:R-:W-:Y:S01]  /*22860*/  IMAD.MOV.U32 R10, RZ, RZ, -0x1 ;  /* 0xffffffffff0a7424 */ /* 0x000fe200078e00ff */
[----:B------:R-:W-:Y:S01]  /*22870*/  UIMAD UR9, UR14, UR12, URZ ;  /* 0x0000000c0e0972a4 */ /* 0x000fe2000f8e023f */
[----:B------:R-:W-:Y:S01]  /*22880*/  IMAD.WIDE.U32 R24, R24, UR48, R26 ;  /* 0x0000003018187c25 */ /* 0x000fe2000f8e001a */
[----:B------:R-:W-:-:S02]  /*22890*/  LOP3.LUT R33, R42, R33, R28, 0xfe, !PT ;  /* 0x000000212a217212 */ /* 0x000fc400078efe1c */
[----:B------:R0:W-:Y:S01]  /*228a0*/  STL [R1+0x138], R10 ;  /* 0x0001380a01007387 */ /* 0x0001e20000100800 */
[----:B------:R-:W-:-:S06]  /*228b0*/  UIMAD UR9, UR48, UR13, UR9 ;  /* 0x0000000d300972a4 */ /* 0x000fcc000f8e0209 */
[----:B------:R-:W-:Y:S01]  /*228c0*/  VIADD R25, R25, UR9 ;  /* 0x0000000919197c36 */ /* 0x000fe20008000000 */
[----:B------:R-:W-:Y:S06]  /*228d0*/  @P0 BRA `(.L_x_31) ;  /* 0x0000036400f00947 */ /* 0x000fec0003800000 */
[----:B0-----:R-:W0:Y:S01]  /*228e0*/  LDC.64 R10, c[0x0][0x5c8] ;  /* 0x00017200ff0a7b82 */ /* 0x001e220000000a00 */
[----:B------:R-:W-:Y:S01]  /*228f0*/  FSETP.NEU.AND P0, PT, RZ, UR46, PT ;  /* 0x0000002eff007c0b */ /* 0x000fe2000bf0d000 */
[----:B------:R-:W-:Y:S01]  /*22900*/  BSSY B0, `(.L_x_31) ;  /* 0x0003679000007945 */ /* 0x000fe20003800000 */
[-C--:B0-----:R-:W-:Y:S02]  /*22910*/  IMAD R31, R43, R10.reuse, RZ ;  /* 0x0000000a2b1f7224 */ /* 0x081fe400078e02ff */
[----:B------:R-:W-:-:S04]  /*22920*/  IMAD.WIDE.U32 R24, R33, R10, R24 ;  /* 0x0000000a21187225 */ /* 0x000fc800078e0018 */
[----:B------:R-:W-:-:S04]  /*22930*/  IMAD R31, R33, R11, R31 ;  /* 0x0000000b211f7224 */ /* 0x000fc800078e021f */
[----:B------:R-:W-:Y:S01]  /*22940*/  IMAD.IADD R31, R25, 0x1, R31 ;  /* 0x00000001191f7824 */ /* 0x000fe200078e021f */
[----:B------:R-:W-:Y:S06]  /*22950*/  @!P0 BRA `(.L_x_32) ;  /* 0x000001fc00888947 */ /* 0x000fec0003800000 */
[----:B------:R-:W-:Y:S01]  /*22960*/  ISETP.GE.AND P5, PT, R9, 0x189, PT ;  /* 0x000001890900780c */ /* 0x000fe20003fa6270 */
[----:B------:R-:W-:Y:S01]  /*22970*/  ULDC.64 UR12, c[0x0][0x5b8] ;  /* 0x00016e00000c7ab9 */ /* 0x000fe20000000a00 */
[----:B------:R-:W2:Y:S02]  /*22980*/  LDL.LU R40, [R1+0x3c0] ;  /* 0x0003c00001287983 */ /* 0x000ea40000300800 */
[C---:B------:R-:W-:Y:S02]  /*22990*/  ISETP.LT.OR P4, PT, R30.reuse, 0x1, !P5 ;  /* 0x000000011e00780c */ /* 0x040fe40006f81670 */
[C---:B------:R-:W-:Y:S02]  /*229a0*/  ISETP.LT.OR P2, PT, R30.reuse, 0x2, !P5 ;  /* 0x000000021e00780c */ /* 0x040fe40006f41670 */
[----:B------:R-:W-:Y:S02]  /*229b0*/  ISETP.LT.OR P3, PT, R30, 0x9, !P5 ;  /* 0x000000091e00780c */ /* 0x000fe40006f61670 */
[----:B------:R-:W-:Y:S01]  /*229c0*/  LOP3.LUT R32, R32, 0xdfffffff, RZ, 0xc0, !PT ;  /* 0xdfffffff20207812 */ /* 0x000fe200078ec0ff */
[----:B------:R-:W-:Y:S01]  /*229d0*/  UIMAD UR9, UR14, UR12, URZ ;  /* 0x0000000c0e0972a4 */ /* 0x000fe2000f8e023f */
[----:B-----5:R-:W-:Y:S01]  /*229e0*/  LOP3.LUT R0, R0, 0xfffffffd, RZ, 0xc0, !PT ;  /* 0xfffffffd00007812 */ /* 0x020fe200078ec0ff */
[----:B------:R-:W4:Y:S01]  /*229f0*/  LDL.LU R41, [R1+0x3c4] ;  /* 0x0003c40001297983 */ /* 0x000f220000300800 */
[----:B------:R-:W-:Y:S01]  /*22a00*/  ULDC.64 UR14, c[0x0][0x5a8] ;  /* 0x00016a00000e7ab9 */ /* 0x000fe20000000a00 */
[----:B------:R-:W-:-:S02]  /*22a10*/  UIMAD UR9, UR48, UR13, UR9 ;  /* 0x0000000d300972a4 */ /* 0x000fc4000f8e0209 */
[----:B------:R-:W0:Y:S01]  /*22a20*/  @!P4 LDC.64 R28, c[0x0][0x5c0] ;  /* 0x00017000ff1ccb82 */ /* 0x000e220000000a00 */
[----:B------:R-:W-:Y:S01]  /*22a30*/  @!P4 IMAD.MOV.U32 R36, RZ, RZ, R24 ;  /* 0x000000ffff24c224 */ /* 0x000fe200078e0018 */
[----:B------:R-:W-:Y:S01]  /*22a40*/  @P2 LOP3.LUT R32, R32, 0x20000000, RZ, 0xfc, !PT ;  /* 0x2000000020202812 */ /* 0x000fe200078efcff */
[----:B------:R-:W-:Y:S01]  /*22a50*/  @!P4 IMAD.MOV.U32 R37, RZ, RZ, R31 ;  /* 0x000000ffff25c224 */ /* 0x000fe200078e001f */
[----:B------:R-:W-:Y:S01]  /*22a60*/  @P4 LOP3.LUT R0, R0, 0x2, RZ, 0xfc, !PT ;  /* 0x0000000200004812 */ /* 0x000fe200078efcff */
[----:B------:R-:W-:Y:S01]  /*22a70*/  @!P4 IMAD R35, R11, 0x180, RZ ;  /* 0x000001800b23c824 */ /* 0x000fe200078e02ff */
[----:B------:R-:W-:Y:S01]  /*22a80*/  ISETP.LT.OR P6, PT, R30, 0x11, !P5 ;  /* 0x000000111e00780c */ /* 0x000fe20006fc1670 */
[----:B------:R-:W-:Y:S01]  /*22a90*/  @!P4 IMAD.WIDE.U32 R36, R10, 0x180, R36 ;  /* 0x000001800a24c825 */ /* 0x000fe200078e0024 */
[----:B------:R-:W1:Y:S01]  /*22aa0*/  @!P2 LDC.64 R38, c[0x0][0x5c0] ;  /* 0x00017000ff26ab82 */ /* 0x000e620000000a00 */
[----:B------:R-:W-:Y:S01]  /*22ab0*/  LOP3.LUT R0, R0, 0xfffffff7, RZ, 0xc0, !PT ;  /* 0xfffffff700007812 */ /* 0x000fe200078ec0ff */
[----:B------:R-:W-:Y:S01]  /*22ac0*/  STL [R1+0xa98], R8 ;  /* 0x000a980801007387 */ /* 0x000fe20000100800 */
[----:B------:R-:W-:-:S02]  /*22ad0*/  @!P4 IMAD.IADD R35, R37, 0x1, R35 ;  /* 0x000000012523c824 */ /* 0x000fc400078e0223 */
[----:B------:R-:W-:Y:S01]  /*22ae0*/  @P3 LOP3.LUT R0, R0, 0x8, RZ, 0xfc, !PT ;  /* 0x0000000800003812 */ /* 0x000fe200078efcff */
[----:B------:R-:W-:Y:S03]  /*22af0*/  STL [R1+0xa94], R6 ;  /* 0x000a940601007387 */ /* 0x000fe60000100800 */
[----:B------:R-:W-:Y:S01]  /*22b00*/  LOP3.LUT R0, R0, 0xfffffffb, RZ, 0xc0, !PT ;  /* 0xfffffffb00007812 */ /* 0x000fe200078ec0ff */
[----:B------:R-:W-:Y:S01]  /*22b10*/  STL [R1+0xa90], R5 ;  /* 0x000a900501007387 */ /* 0x000fe20000100800 */
[----:B------:R-:W-:-:S03]  /*22b20*/  LOP3.LUT R32, R32, 0xf7ffffff, RZ, 0xc0, !PT ;  /* 0xf7ffffff20207812 */ /* 0x000fc600078ec0ff */
[----:B------:R-:W-:Y:S01]  /*22b30*/  STL [R1+0xa8c], R4 ;  /* 0x000a8c0401007387 */ /* 0x000fe20000100800 */
[----:B0-----:R-:W-:Y:S01]  /*22b40*/  @!P4 IADD3 R46, P0, P1, R36, UR8, R28 ;  /* 0x00000008242ecc10 */ /* 0x001fe2000f91e01c */
[----:B------:R-:W-:Y:S01]  /*22b50*/  @!P2 IMAD.MOV.U32 R28, RZ, RZ, R24 ;  /* 0x000000ffff1ca224 */ /* 0x000fe200078e0018 */
[----:B------:R-:W0:Y:S02]  /*22b60*/  @!P3 LDC.64 R36, c[0x0][0x5c0] ;  /* 0x00017000ff24bb82 */ /* 0x000e240000000a00 */
[----:B------:R-:W-:Y:S01]  /*22b70*/  @!P4 IADD3.X R47, R35, UR7, R29, P0, P1 ;  /* 0x00000007232fcc10 */ /* 0x000fe200087e241d */
[----:B------:R-:W-:Y:S02]  /*22b80*/  @!P2 IMAD.MOV.U32 R29, RZ, RZ, R31 ;  /* 0x000000ffff1da224 */ /* 0x000fe400078e001f */
[----:B------:R-:W-:Y:S02]  /*22b90*/  @!P2 IMAD R35, R11, 0x180, RZ ;  /* 0x000001800b23a824 */ /* 0x000fe400078e02ff */
[----:B------:R-:W-:-:S04]  /*22ba0*/  @!P2 IMAD.WIDE.U32 R28, R10, 0x180, R28 ;  /* 0x000001800a1ca825 */ /* 0x000fc800078e001c */
[----:B------:R-:W-:Y:S01]  /*22bb0*/  @!P2 IMAD.IADD R29, R29, 0x1, R35 ;  /* 0x000000011d1da824 */ /* 0x000fe200078e0223 */
[----:B-1----:R-:W-:Y:S01]  /*22bc0*/  @!P2 IADD3 R44, P0, P1, R28, UR8, R38 ;  /* 0x000000081c2cac10 */ /* 0x002fe2000f91e026 */
[----:B------:R-:W-:Y:S02]  /*22bd0*/  @!P3 IMAD.MOV.U32 R28, RZ, RZ, R24 ;  /* 0x000000ffff1cb224 */ /* 0x000fe400078e0018 */
[----:B------:R-:W-:Y:S01]  /*22be0*/  @!P3 IMAD R35, R11, 0x180, RZ ;  /* 0x000001800b23b824 */ /* 0x000fe200078e02ff */
[----:B------:R-:W-:Y:S01]  /*22bf0*/  @!P2 IADD3.X R45, R29, UR7, R39, P0, P1 ;  /* 0x000000071d2dac10 */ /* 0x000fe200087e2427 */
[----:B------:R-:W-:Y:S01]  /*22c00*/  @!P3 IMAD.MOV.U32 R29, RZ, RZ, R31 ;  /* 0x000000ffff1db224 */ /* 0x000fe200078e001f */
[----:B------:R-:W-:Y:S01]  /*22c10*/  ISETP.LT.OR P2, PT, R30, 0xa, !P5 ;  /* 0x0000000a1e00780c */ /* 0x000fe20006f41670 */
[----:B------:R-:W-:-:S04]  /*22c20*/  @!P3 IMAD.WIDE.U32 R28, R10, 0x180, R28 ;  /* 0x000001800a1cb825 */ /* 0x000fc800078e001c */
[----:B------:R-:W-:Y:S01]  /*22c30*/  @!P3 IMAD.IADD R29, R29, 0x1, R35 ;  /* 0x000000011d1db824 */ /* 0x000fe200078e0223 */
[----:B0-----:R-:W-:-:S04]  /*22c40*/  @!P3 IADD3 R56, P0, P1, R28, UR8, R36 ;  /* 0x000000081c38bc10 */ /* 0x001fc8000f91e024 */
[----:B------:R-:W-:-:S03]  /*22c50*/  @!P3 IADD3.X R57, R29, UR7, R37, P0, P1 ;  /* 0x000000071d39bc10 */ /* 0x000fc600087e2425 */
[----:B------:R-:W-:Y:S01]  /*22c60*/  @!P2 IMAD.MOV.U32 R36, RZ, RZ, R24 ;  /* 0x000000ffff24a224 */ /* 0x000fe200078e0018 */
[----:B------:R-:W0:Y:S01]  /*22c70*/  @!P2 LDC.64 R28, c[0x0][0x5c0] ;  /* 0x00017000ff1cab82 */ /* 0x000e220000000a00 */
[----:B------:R-:W-:Y:S01]  /*22c80*/  @!P2 IMAD.MOV.U32 R37, RZ, RZ, R31 ;  /* 0x000000ffff25a224 */ /* 0x000fe200078e001f */
[----:B------:R-:W-:Y:S01]  /*22c90*/  @P2 LOP3.LUT R0, R0, 0x4, RZ, 0xfc, !PT ;  /* 0x0000000400002812 */ /* 0x000fe200078efcff */
[----:B------:R-:W-:Y:S02]  /*22ca0*/  @!P2 IMAD R35, R11, 0x180, RZ ;  /* 0x000001800b23a824 */ /* 0x000fe400078e02ff */
[----:B------:R-:W-:-:S04]  /*22cb0*/  @!P2 IMAD.WIDE.U32 R36, R10, 0x180, R36 ;  /* 0x000001800a24a825 */ /* 0x000fc800078e0024 */
[----:B------:R-:W-:Y:S01]  /*22cc0*/  @!P2 IMAD.IADD R35, R37, 0x1, R35 ;  /* 0x000000012523a824 */ /* 0x000fe200078e0223 */
[----:B0-----:R-:W-:Y:S01]  /*22cd0*/  @!P2 IADD3 R54, P0, P1, R36, UR8, R28 ;  /* 0x000000082436ac10 */ /* 0x001fe2000f91e01c */
[----:B------:R-:W-:Y:S01]  /*22ce0*/  IMAD.U32 R28, RZ, RZ, UR12 ;  /* 0x0000000cff1c7e24 */ /* 0x000fe2000f8e00ff */
[----:B------:R-:W-:Y:S02]  /*22cf0*/  ULDC.64 UR12, c[0x0][0x5b0] ;  /* 0x00016c00000c7ab9 */ /* 0x000fe40000000a00 */
[----:B------:R-:W-:Y:S01]  /*22d00*/  @!P2 IADD3.X R55, R35, UR7, R29, P0, P1 ;  /* 0x000000072337ac10 */ /* 0x000fe200087e241d */
[----:B------:R-:W-:Y:S01]  /*22d10*/  IMAD.WIDE.U32 R26, R28, UR48, R26 ;  /* 0x000000301c1a7c25 */ /* 0x000fe2000f8e001a */
[----:B------:R-:W-:-:S03]  /*22d20*/  ISETP.GE.AND P2, PT, R9, 0x1, PT ;  /* 0x000000010900780c */ /* 0x000fc60003f46270 */
[----:B------:R-:W-:Y:S02]  /*22d30*/  VIADD R29, R27, UR9 ;  /* 0x000000091b1d7c36 */ /* 0x000fe40008000000 */
[----:B------:R-:W-:Y:S02]  /*22d40*/  IMAD.MOV.U32 R28, RZ, RZ, R26 ;  /* 0x000000ffff1c7224 */ /* 0x000fe400078e001a */
[----:B------:R-:W-:Y:S02]  /*22d50*/  IMAD R35, R43, UR12, RZ ;  /* 0x0000000c2b237c24 */ /* 0x000fe4000f8e02ff */
[----:B------:R-:W-:-:S04]  /*22d60*/  IMAD.WIDE.U32 R26, R33, UR12, R28 ;  /* 0x0000000c211a7c25 */ /* 0x000fc8000f8e001c */
[----:B------:R-:W-:Y:S01]  /*22d70*/  IMAD R35, R33, UR13, R35 ;  /* 0x0000000d21237c24 */ /* 0x000fe2000f8e0223 */
[----:B------:R-:W-:-:S04]  /*22d80*/  IADD3 R26, P0, R26, UR14, RZ ;  /* 0x0000000e1a1a7c10 */ /* 0x000fc8000ff1e0ff */
[--C-:B------:R-:W-:Y:S02]  /*22d90*/  IADD3.X R27, R27, UR15, R35.reuse, P0, !PT ;  /* 0x0000000f1b1b7c10 */ /* 0x100fe400087fe423 */
[----:B------:R-:W-:Y:S02]  /*22da0*/  ISETP.LT.OR P0, PT, R30, 0x1, !P2 ;  /* 0x000000011e00780c */ /* 0x000fe40005701670 */
[----:B------:R-:W-:-:S11]  /*22db0*/  PRMT R35, RZ, 0x7610, R35 ;  /* 0x00007610ff237816 */ /* 0x000fd60000000023 */
[----:B------:R-:W3:Y:S01]  /*22dc0*/  @!P0 LDG.E.U8 R35, desc[UR52][R26.64] ;  /* 0x000000341a238981 */ /* 0x000ee2000c1e1100 */
[----:B------:R-:W0:Y:S02]  /*22dd0*/  @!P0 LDC.64 R36, c[0x0][0x5c0] ;  /* 0x00017000ff248b82 */ /* 0x000e240000000a00 */
[----:B0-----:R-:W-:-:S05]  /*22de0*/  @!P0 IADD3 R36, P1, R24, R36, RZ ;  /* 0x0000002418248210 */ /* 0x001fca0007f3e0ff */
[----:B------:R-:W-:Y:S01]  /*22df0*/  @!P0 IMAD.X R37, R31, 0x1, R37, P1 ;  /* 0x000000011f258824 */ /* 0x000fe200008e0625 */
[----:B---3--:R-:W-:-:S04]  /*22e00*/  LOP3.LUT R35, R35, 0xff, RZ, 0xc0, !PT ;  /* 0x000000ff23237812 */ /* 0x008fc800078ec0ff */
[----:B------:R-:W-:-:S05]  /*22e10*/  F2FP.F16.E4M3.UNPACK_B R35, R35 ;  /* 0x00000023ff23723e */ /* 0x000fca00020006ff */
[----:B------:R-:W-:-:S05]  /*22e20*/  HADD2.F32 R35, -RZ, R35.H0_H0 ;  /* 0x20000023ff237230 */ /* 0x000fca0000004100 */
[----:B------:R-:W-:-:S04]  /*22e30*/  FMUL R35, R35, UR46 ;  /* 0x0000002e23237c20 */ /* 0x000fc80008400000 */
[----:B------:R-:W-:Y:S01]  /*22e40*/  FFMA R35, R12, UR47, R35 ;  /* 0x0000002f0c237c23 */ /* 0x000fe20008000023 */
[----:B------:R-:W-:-:S04]  /*22e50*/  PRMT R12, RZ, 0x7610, R12 ;  /* 0x00007610ff0c7816 */ /* 0x000fc8000000000c */
[----:B------:R-:W-:-:S05]  /*22e60*/  F2FP.SATFINITE.E4M3.F32.PACK_AB_MERGE_C R35, RZ, R35, RZ ;  /* 0x00000023ff23723e */ /* 0x000fca00048070ff */
[----:B------:R0:W-:Y:S01]  /*22e70*/  @!P0 STG.E.U8 desc[UR52][R36.64], R35 ;  /* 0x0000002324008986 */ /* 0x0001e2000c101134 */
[----:B------:R-:W-:-:S13]  /*22e80*/  ISETP.LT.OR P0, PT, R30, 0x2, !P2 ;  /* 0x000000021e00780c */ /* 0x000fda0005701670 */
[----:B------:R-:W3:Y:S01]  /*22e90*/  @!P0 LDG.E.U8 R12, desc[UR52][R26.64+0x1] ;  /* 0x000001341a0c8981 */ /* 0x000ee2000c1e1100 */
[----:B0-----:R-:W0:Y:S02]  /*22ea0*/  @!P0 LDC.64 R36, c[0x0][0x5c0] ;  /* 0x00017000ff248b82 */ /* 0x001e240000000a00 */
[----:B0-----:R-:W-:-:S05]  /*22eb0*/  @!P0 IADD3 R36, P1, R24, R36, RZ ;  /* 0x0000002418248210 */ /* 0x001fca0007f3e0ff */
[----:B------:R-:W-:Y:S01]  /*22ec0*/  @!P0 IMAD.X R37, R31, 0x1, R37, P1 ;  /* 0x000000011f258824 */ /* 0x000fe200008e0625 */
[----:B------:R-:W-:Y:S02]  /*22ed0*/  ISETP.GE.AND P3, PT, R9, 0x9, PT ;  /* 0x000000090900780c */ /* 0x000fe40003f66270 */
[----:B---3--:R-:W-:-:S04]  /*22ee0*/  LOP3.LUT R12, R12, 0xff, RZ, 0xc0, !PT ;  /* 0x000000ff0c0c7812 */ /* 0x008fc800078ec0ff */
[----:B------:R-:W-:-:S05]  /*22ef0*/  F2FP.F16.E4M3.UNPACK_B R12, R12 ;  /* 0x0000000cff0c723e */ /* 0x000fca00020006ff */
[----:B------:R-:W-:-:S05]  /*22f00*/  HADD2.F32 R12, -RZ, R12.H0_H0 ;  /* 0x2000000cff0c7230 */ /* 0x000fca0000004100 */
[----:B------:R-:W-:-:S04]  /*22f10*/  FMUL R12, R12, UR46 ;  /* 0x0000002e0c0c7c20 */ /* 0x000fc80008400000 */
[----:B------:R-:W-:-:S05]  /*22f20*/  FFMA R13, R13, UR47, R12 ;  /* 0x0000002f0d0d7c23 */ /* 0x000fca000800000c */
[----:B------:R-:W-:-:S05]  /*22f30*/  F2FP.SATFINITE.E4M3.F32.PACK_AB_MERGE_C R13, RZ, R13, RZ ;  /* 0x0000000dff0d723e */ /* 0x000fca00048070ff */
[----:B------:R0:W-:Y:S01]  /*22f40*/  @!P0 STG.E.U8 desc[UR52][R36.64+0x1], R13 ;  /* 0x0000010d24008986 */ /* 0x0001e2000c101134 */
[----:B------:R-:W-:-:S05]  /*22f50*/  IADD3 R12, P0, R33, 0x8, RZ ;  /* 0x00000008210c7810 */ /* 0x000fca0007f1e0ff */
[----:B------:R-:W-:-:S04]  /*22f60*/  IMAD.X R35, RZ, RZ, R43, P0 ;  /* 0x000000ffff237224 */ /* 0x000fc800000e062b */
[----:B------:R-:W-:-:S04]  /*22f70*/  IMAD R35, R35, UR12, RZ ;  /* 0x0000000c23237c24 */ /* 0x000fc8000f8e02ff */
[C---:B------:R-:W-:Y:S02]  /*22f80*/  IMAD R35, R12.reuse, UR13, R35 ;  /* 0x0000000d0c237c24 */ /* 0x040fe4000f8e0223 */
[----:B0-----:R-:W-:-:S03]  /*22f90*/  IMAD.WIDE.U32 R12, R12, UR12, R28 ;  /* 0x0000000c0c0c7c25 */ /* 0x001fc6000f8e001c */
[----:B------:R-:W-:-:S04]  /*22fa0*/  IADD3 R12, P0, R12, UR14, RZ ;  /* 0x0000000e0c0c7c10 */ /* 0x000fc8000ff1e0ff */
[--C-:B------:R-:W-:Y:S02]  /*22fb0*/  IADD3.X R13, R13, UR15, R35.reuse, P0, !PT ;  /* 0x0000000f0d0d7c10 */ /* 0x100fe400087fe423 */
[----:B------:R-:W-:Y:S02]  /*22fc0*/  ISETP.LT.OR P0, PT, R30, 0x1, !P3 ;  /* 0x000000011e00780c */ /* 0x000fe40005f01670 */
[----:B------:R-:W-:-:S11]  /*22fd0*/  PRMT R35, RZ, 0x7610, R35 ;  /* 0x00007610ff237816 */ /* 0x000fd60000000023 */
[----:B------:R-:W3:Y:S01]  /*22fe0*/  @!P0 LDG.E.U8 R35, desc[UR52][R12.64] ;  /* 0x000000340c238981 */ /* 0x000ee2000c1e1100 */
[----:B------:R-:W0:Y:S02]  /*22ff0*/  @!P0 LDC.64 R36, c[0x0][0x5c0] ;  /* 0x00017000ff248b82 */ /* 0x000e240000000a00 */
[----:B0-----:R-:W-:-:S04]  /*23000*/  @!P0 IADD3 R36, P1, P4, R24, UR8, R36 ;  /* 0x0000000818248c10 */ /* 0x001fc8000fc3e024 */
[----:B------:R-:W-:Y:S02]  /*23010*/  @!P0 IADD3.X R37, R31, UR7, R37, P1, P4 ;  /* 0x000000071f258c10 */ /* 0x000fe40008fe8425 */
[----:B---3--:R-:W-:-:S04]  /*23020*/  LOP3.LUT R35, R35, 0xff, RZ, 0xc0, !PT ;  /* 0x000000ff23237812 */ /* 0x008fc800078ec0ff */
[----:B------:R-:W-:-:S05]  /*23030*/  F2FP.F16.E4M3.UNPACK_B R35, R35 ;  /* 0x00000023ff23723e */ /* 0x000fca00020006ff */
[----:B------:R-:W-:-:S05]  /*23040*/  HADD2.F32 R35, -RZ, R35.H0_H0 ;  /* 0x20000023ff237230 */ /* 0x000fca0000004100 */
[----:B------:R-:W-:-:S04]  /*23050*/  FMUL R35, R35, UR46 ;  /* 0x0000002e23237c20 */ /* 0x000fc80008400000 */
[----:B------:R-:W-:-:S05]  /*23060*/  FFMA R35, R14, UR47, R35 ;  /* 0x0000002f0e237c23 */ /* 0x000fca0008000023 */
[----:B------:R-:W-:-:S05]  /*23070*/  F2FP.SATFINITE.E4M3.F32.PACK_AB_MERGE_C R35, RZ, R35, RZ ;  /* 0x00000023ff23723e */ /* 0x000fca00048070ff */
[----:B------:R0:W-:Y:S01]  /*23080*/  @!P0 STG.E.U8 desc[UR52][R36.64], R35 ;  /* 0x0000002324008986 */ /* 0x0001e2000c101134 */
[----:B------:R-:W-:Y:S02]  /*23090*/  ISETP.LT.OR P0, PT, R30, 0x2, !P3 ;  /* 0x000000021e00780c */ /* 0x000fe40005f01670 */
[----:B------:R-:W-:-:S11]  /*230a0*/  PRMT R14, RZ, 0x7610, R14 ;  /* 0x00007610ff0e7816 */ /* 0x000fd6000000000e */
[----:B------:R-:W3:Y:S01]  /*230b0*/  @!P0 LDG.E.U8 R14, desc[UR52][R12.64+0x1] ;  /* 0x000001340c0e8981 */ /* 0x000ee2000c1e1100 */
[----:B0-----:R-:W0:Y:S02]  /*230c0*/  @!P0 LDC.64 R36, c[0x0][0x5c0] ;  /* 0x00017000ff248b82 */ /* 0x001e240000000a00 */
[----:B0-----:R-:W-:-:S04]  /*230d0*/  @!P0 IADD3 R36, P1, P4, R24, UR8, R36 ;  /* 0x0000000818248c10 */ /* 0x001fc8000fc3e024 */
[----:B------:R-:W-:Y:S01]  /*230e0*/  @!P0 IADD3.X R37, R31, UR7, R37, P1, P4 ;  /* 0x000000071f258c10 */ /* 0x000fe20008fe8425 */
[----:B------:R-:W-:Y:S01]  /*230f0*/  @!P6 IMAD R35, R11, 0x180, RZ ;  /* 0x000001800b23e824 */ /* 0x000fe200078e02ff */
[----:B---3--:R-:W-:-:S04]  /*23100*/  LOP3.LUT R14, R14, 0xff, RZ, 0xc0, !PT ;  /* 0x000000ff0e0e7812 */ /* 0x008fc800078ec0ff */
[----:B------:R-:W-:-:S05]  /*23110*/  F2FP.F16.E4M3.UNPACK_B R14, R14 ;  /* 0x0000000eff0e723e */ /* 0x000fca00020006ff */
[----:B------:R-:W-:-:S05]  /*23120*/  HADD2.F32 R14, -RZ, R14.H0_H0 ;  /* 0x2000000eff0e7230 */ /* 0x000fca0000004100 */
[----:B------:R-:W-:-:S04]  /*23130*/  FMUL R14, R14, UR46 ;  /* 0x0000002e0e0e7c20 */ /* 0x000fc80008400000 */
[----:B------:R-:W-:-:S05]  /*23140*/  FFMA R15, R15, UR47, R14 ;  /* 0x0000002f0f0f7c23 */ /* 0x000fca000800000e */
[----:B------:R-:W-:-:S05]  /*23150*/  F2FP.SATFINITE.E4M3.F32.PACK_AB_MERGE_C R15, RZ, R15, RZ ;  /* 0x0000000fff0f723e */ /* 0x000fca00048070ff */
[----:B------:R0:W-:Y:S02]  /*23160*/  @!P0 STG.E.U8 desc[UR52][R36.64+0x1], R15 ;  /* 0x0000010f24008986 */ /* 0x0001e4000c101134 */
[----:B0-----:R-:W0:Y:S01]  /*23170*/  @!P6 LDC.64 R14, c[0x0][0x5c0] ;  /* 0x00017000ff0eeb82 */ /* 0x001e220000000a00 */
[----:B------:R-:W-:Y:S02]  /*23180*/  @!P6 IMAD.MOV.U32 R36, RZ, RZ, R24 ;  /* 0x000000ffff24e224 */ /* 0x000fe400078e0018 */
[----:B------:R-:W-:Y:S02]  /*23190*/  @!P6 IMAD.MOV.U32 R37, RZ, RZ, R31 ;  /* 0x000000ffff25e224 */ /* 0x000fe400078e001f */
[----:B------:R-:W-:-:S04]  /*231a0*/  @!P6 IMAD.WIDE.U32 R36, R10, 0x180, R36 ;  /* 0x000001800a24e825 */ /* 0x000fc800078e0024 */
[----:B------:R-:W-:Y:S01]  /*231b0*/  @!P6 IMAD.IADD R35, R37, 0x1, R35 ;  /* 0x000000012523e824 */ /* 0x000fe200078e0223 */
[----:B0-----:R-:W-:-:S04]  /*231c0*/  @!P6 IADD3 R52, P0, P1, R36, UR8, R14 ;  /* 0x000000082434ec10 */ /* 0x001fc8000f91e00e */
[----:B------:R-:W-:Y:S02]  /*231d0*/  @!P6 IADD3.X R53, R35, UR7, R15, P0, P1 ;  /* 0x000000072335ec10 */ /* 0x000fe400087e240f */
[----:B------:R-:W-:Y:S02]  /*231e0*/  ISETP.LT.OR P0, PT, R30, 0x9, !P2 ;  /* 0x000000091e00780c */ /* 0x000fe40005701670 */
[----:B------:R-:W-:-:S11]  /*231f0*/  PRMT R14, RZ, 0x7610, R14 ;  /* 0x00007610ff0e7816 */ /* 0x000fd6000000000e */
[----:B------:R-:W3:Y:S02]  /*23200*/  @!P0 LDG.E.U8 R14, desc[UR52][R26.64+0x8] ;  /* 0x000008341a0e8981 */ /* 0x000ee4000c1e1100 */
[----:B---3--:R-:W-:-:S04]  /*23210*/  LOP3.LUT R14, R14, 0xff, RZ, 0xc0, !PT ;  /* 0x000000ff0e0e7812 */ /* 0x008fc800078ec0ff */
[----:B------:R-:W-:-:S05]  /*23220*/  F2FP.F16.E4M3.UNPACK_B R14, R14 ;  /* 0x0000000eff0e723e */ /* 0x000fca00020006ff */
[----:B------:R-:W-:-:S05]  /*23230*/  HADD2.F32 R14, -RZ, R14.H0_H0 ;  /* 0x2000000eff0e7230 */ /* 0x000fca0000004100 */
[----:B------:R-:W-:-:S04]  /*23240*/  FMUL R14, R14, UR46 ;  /* 0x0000002e0e0e7c20 */ /* 0x000fc80008400000 */
[----:B------:R-:W-:Y:S02]  /*23250*/  FFMA R16, R16, UR47, R14 ;  /* 0x0000002f10107c23 */ /* 0x000fe4000800000e */
[----:B------:R-:W0:Y:S03]  /*23260*/  @!P0 LDC.64 R14, c[0x0][0x5c0] ;  /* 0x00017000ff0e8b82 */ /* 0x000e260000000a00 */
[----:B------:R-:W-:Y:S02]  /*23270*/  F2FP.SATFINITE.E4M3.F32.PACK_AB_MERGE_C R16, RZ, R16, RZ ;  /* 0x00000010ff10723e */ /* 0x000fe400048070ff */
[----:B0-----:R-:W-:-:S05]  /*23280*/  @!P0 IADD3 R14, P1, R24, R14, RZ ;  /* 0x0000000e180e8210 */ /* 0x001fca0007f3e0ff */
[----:B------:R-:W-:-:S05]  /*23290*/  @!P0 IMAD.X R15, R31, 0x1, R15, P1 ;  /* 0x000000011f0f8824 */ /* 0x000fca00008e060f */
[----:B------:R0:W-:Y:S01]  /*232a0*/  @!P0 STG.E.U8 desc[UR52][R14.64+0x8], R16 ;  /* 0x000008100e008986 */ /* 0x0001e2000c101134 */
[----:B------:R-:W-:Y:S02]  /*232b0*/  ISETP.LT.OR P0, PT, R30, 0xa, !P2 ;  /* 0x0000000a1e00780c */ /* 0x000fe40005701670 */
[----:B0-----:R-:W-:-:S11]  /*232c0*/  PRMT R16, RZ, 0x7610, R16 ;  /* 0x00007610ff107816 */ /* 0x001fd60000000010 */
[----:B------:R-:W0:Y:S01]  /*232d0*/  @!P0 LDC.64 R14, c[0x0][0x5c0] ;  /* 0x00017000ff0e8b82 */ /* 0x000e220000000a00 */
[----:B------:R-:W3:Y:S01]  /*232e0*/  @!P0 LDG.E.U8 R16, desc[UR52][R26.64+0x9] ;  /* 0x000009341a108981 */ /* 0x000ee2000c1e1100 */
[----:B------:R-:W-:Y:S02]  /*232f0*/  ISETP.LT.OR P4, PT, R30, 0x12, !P5 ;  /* 0x000000121e00780c */ /* 0x000fe40006f81670 */
[----:B0-----:R-:W-:-:S05]  /*23300*/  @!P0 IADD3 R14, P1, R24, R14, RZ ;  /* 0x0000000e180e8210 */ /* 0x001fca0007f3e0ff */
[----:B------:R-:W-:-:S06]  /*23310*/  @!P0 IMAD.X R15, R31, 0x1, R15, P1 ;  /* 0x000000011f0f8824 */ /* 0x000fcc00008e060f */
        /* <DEDUP_REMOVED lines=17> */
[----:B------:R-:W3:Y:S01]  /*23430*/  @!P0 LDG.E.U8 R14, desc[UR52][R12.64+0x8] ;  /* 0x000008340c0e8981 */ /* 0x000ee2000c1e1100 */
[----:B------:R-:W-:-:S04]  /*23440*/  LOP3.LUT R0, R0, 0xfffffeff, RZ, 0xc0, !PT ;  /* 0xfffffeff00007812 */ /* 0x000fc800078ec0ff */
[----:B------:R-:W-:-:S04]  /*23450*/  @P6 LOP3.LUT R0, R0, 0x100, RZ, 0xfc, !PT ;  /* 0x0000010000006812 */ /* 0x000fc800078efcff */
[----:B------:R-:W-:-:S04]  /*23460*/  LOP3.LUT R0, R0, 0xffffffbf, RZ, 0xc0, !PT ;  /* 0xffffffbf00007812 */ /* 0x000fc800078ec0ff */
[----:B------:R-:W-:Y:S02]  /*23470*/  @P4 LOP3.LUT R0, R0, 0x40, RZ, 0xfc, !PT ;  /* 0x0000004000004812 */ /* 0x000fe400078efcff */
[----:B---3--:R-:W-:-:S04]  /*23480*/  LOP3.LUT R14, R14, 0xff, RZ, 0xc0, !PT ;  /* 0x000000ff0e0e7812 */ /* 0x008fc800078ec0ff */
[----:B------:R-:W-:-:S05]  /*23490*/  F2FP.F16.E4M3.UNPACK_B R14, R14 ;  /* 0x0000000eff0e723e */ /* 0x000fca00020006ff */
[----:B------:R-:W-:-:S05]  /*234a0*/  HADD2.F32 R14, -RZ, R14.H0_H0 ;  /* 0x2000000eff0e7230 */ /* 0x000fca0000004100 */
[----:B------:R-:W-:-:S04]  /*234b0*/  FMUL R14, R14, UR46 ;  /* 0x0000002e0e0e7c20 */ /* 0x000fc80008400000 */
[----:B------:R-:W-:Y:S02]  /*234c0*/  FFMA R16, R18, UR47, R14 ;  /* 0x0000002f12107c23 */ /* 0x000fe4000800000e */
[----:B------:R-:W0:Y:S03]  /*234d0*/  @!P0 LDC.64 R14, c[0x0][0x5c0] ;  /* 0x00017000ff0e8b82 */ /* 0x000e260000000a00 */
[----:B------:R-:W-:Y:S02]  /*234e0*/  F2FP.SATFINITE.E4M3.F32.PACK_AB_MERGE_C R16, RZ, R16, RZ ;  /* 0x00000010ff10723e */ /* 0x000fe400048070ff */
[----:B0-----:R-:W-:-:S04]  /*234f0*/  @!P0 IADD3 R14, P1, P4, R24, UR8, R14 ;  /* 0x00000008180e8c10 */ /* 0x001fc8000fc3e00e */
[----:B------:R-:W-:-:S05]  /*23500*/  @!P0 IADD3.X R15, R31, UR7, R15, P1, P4 ;  /* 0x000000071f0f8c10 */ /* 0x000fca0008fe840f */
[----:B------:R0:W-:Y:S01]  /*23510*/  @!P0 STG.E.U8 desc[UR52][R14.64+0x8], R16 ;  /* 0x000008100e008986 */ /* 0x0001e2000c101134 */
[----:B------:R-:W-:Y:S02]  /*23520*/  ISETP.LT.OR P0, PT, R30, 0xa, !P3 ;  /* 0x0000000a1e00780c */ /* 0x000fe40005f01670 */
[----:B0-----:R-:W-:-:S11]  /*23530*/  PRMT R16, RZ, 0x7610, R16 ;  /* 0x00007610ff107816 */ /* 0x001fd60000000010 */
[----:B------:R-:W0:Y:S01]  /*23540*/  @!P0 LDC.64 R14, c[0x0][0x5c0] ;  /* 0x00017000ff0e8b82 */ /* 0x000e220000000a00 */
[----:B------:R-:W3:Y:S01]  /*23550*/  @!P0 LDG.E.U8 R16, desc[UR52][R12.64+0x9] ;  /* 0x000009340c108981 */ /* 0x000ee2000c1e1100 */
[----:B------:R-:W-:Y:S02]  /*23560*/  ISETP.LT.OR P6, PT, R30, 0x19, !P5 ;  /* 0x000000191e00780c */ /* 0x000fe40006fc1670 */
[----:B0-----:R-:W-:-:S04]  /*23570*/  @!P0 IADD3 R14, P1, P4, R24, UR8, R14 ;  /* 0x00000008180e8c10 */ /* 0x001fc8000fc3e00e */
[----:B------:R-:W-:-:S07]  /*23580*/  @!P0 IADD3.X R15, R31, UR7, R15, P1, P4 ;  /* 0x000000071f0f8c10 */ /* 0x000fce0008fe840f */
[----:B------:R-:W-:Y:S01]  /*23590*/  @!P6 IMAD.MOV.U32 R17, RZ, RZ, R31 ;  /* 0x000000ffff11e224 */ /* 0x000fe200078e001f */
        /* <DEDUP_REMOVED lines=9> */
[----:B------:R-:W-:Y:S02]  /*23630*/  @!P6 IMAD R19, R11, 0x180, RZ ;  /* 0x000001800b13e824 */ /* 0x000fe400078e02ff */
[----:B------:R-:W-:-:S04]  /*23640*/  @!P6 IMAD.WIDE.U32 R16, R10, 0x180, R16 ;  /* 0x000001800a10e825 */ /* 0x000fc800078e0010 */
[----:B------:R-:W-:Y:S01]  /*23650*/  @!P6 IMAD.IADD R17, R17, 0x1, R19 ;  /* 0x000000011111e824 */ /* 0x000fe200078e0213 */
[----:B0-----:R-:W-:-:S04]  /*23660*/  @!P6 IADD3 R58, P0, P1, R16, UR8, R14 ;  /* 0x00000008103aec10 */ /* 0x001fc8000f91e00e */
[----:B------:R-:W-:Y:S02]  /*23670*/  @!P6 IADD3.X R59, R17, UR7, R15, P0, P1 ;  /* 0x00000007113bec10 */ /* 0x000fe400087e240f */
[----:B------:R-:W-:Y:S02]  /*23680*/  ISETP.LT.OR P0, PT, R30, 0x11, !P2 ;  /* 0x000000111e00780c */ /* 0x000fe40005701670 */
[----:B------:R-:W-:-:S11]  /*23690*/  PRMT R14, RZ, 0x7610, R14 ;  /* 0x00007610ff0e7816 */ /* 0x000fd6000000000e */
[----:B------:R-:W3:Y:S01]  /*236a0*/  @!P0 LDG.E.U8 R14, desc[UR52][R26.64+0x10] ;  /* 0x000010341a0e8981 */ /* 0x000ee2000c1e1100 */
[----:B------:R-:W-:Y:S02]  /*236b0*/  PRMT R16, RZ, 0x7610, R16 ;  /* 0x00007610ff107816 */ /* 0x000fe40000000010 */
        /* <DEDUP_REMOVED lines=10> */
[----:B------:R-:W-:-:S13]  /*23760*/  ISETP.LT.OR P0, PT, R30, 0x12, !P2 ;  /* 0x000000121e00780c */ /* 0x000fda0005701670 */
[----:B------:R-:W3:Y:S01]  /*23770*/  @!P0 LDG.E.U8 R16, desc[UR52][R26.64+0x11] ;  /* 0x000011341a108981 */ /* 0x000ee2000c1e1100 */
[----:B0-----:R-:W0:Y:S01]  /*23780*/  @!P0 LDC.64 R14, c[0x0][0x5c0] ;  /* 0x00017000ff0e8b82 */ /* 0x001e220000000a00 */
[----:B------:R-:W-:Y:S02]  /*23790*/  ISETP.LT.OR P4, PT, R30, 0x1a, !P5 ;  /* 0x0000001a1e00780c */ /* 0x000fe40006f81670 */
[----:B0-----:R-:W-:-:S05]  /*237a0*/  @!P0 IADD3 R14, P1, R24, R14, RZ ;  /* 0x0000000e180e8210 */ /* 0x001fca0007f3e0ff */
[----:B------:R-:W-:-:S06]  /*237b0*/  @!P0 IMAD.X R15, R31, 0x1, R15, P1 ;  /* 0x000000011f0f8824 */ /* 0x000fcc00008e060f */
[----:B------:R-:W-:Y:S02]  /*237c0*/  @!P4 IMAD.MOV.U32 R17, RZ, RZ, R31 ;  /* 0x000000ffff11c224 */ /* 0x000fe400078e001f */
        /* <DEDUP_REMOVED lines=9> */
[----:B------:R-:W-:-:S04]  /*23860*/  @!P4 IMAD.MOV.U32 R16, RZ, RZ, R24 ;  /* 0x000000ffff10c224 */ /* 0x000fc800078e0018 */
        /* <DEDUP_REMOVED lines=22> */
[----:B------:R-:W-:-:S13]  /*239d0*/  ISETP.LT.OR P0, PT, R30, 0x12, !P3 ;  /* 0x000000121e00780c */ /* 0x000fda0005f01670 */
[----:B------:R-:W3:Y:S01]  /*239e0*/  @!P0 LDG.E.U8 R16, desc[UR52][R12.64+0x11] ;  /* 0x000011340c108981 */ /* 0x000ee2000c1e1100 */
[----:B0-----:R-:W0:Y:S01]  /*239f0*/  @!P0 LDC.64 R14, c[0x0][0x5c0] ;  /* 0x00017000ff0e8b82 */ /* 0x001e220000000a00 */
[----:B------:R-:W-:Y:S02]  /*23a00*/  ISETP.LT.OR P5, PT, R30, 0x21, !P5 ;  /* 0x000000211e00780c */ /* 0x000fe40006fa1670 */
[----:B0-----:R-:W-:-:S04]  /*23a10*/  @!P0 IADD3 R14, P1, P4, R24, UR8, R14 ;  /* 0x00000008180e8c10 */ /* 0x001fc8000fc3e00e */
[----:B------:R-:W-:-:S07]  /*23a20*/  @!P0 IADD3.X R15, R31, UR7, R15, P1, P4 ;  /* 0x000000071f0f8c10 */ /* 0x000fce0008fe840f */
        /* <DEDUP_REMOVED lines=31> */
[----:B0-----:R-:W0:Y:S02]  /*23c20*/  @!P0 LDC.64 R14, c[0x0][0x5c0] ;  /* 0x00017000ff0e8b82 */ /* 0x001e240000000a00 */
[----:B0-----:R-:W-:-:S05]  /*23c30*/  @!P0 IADD3 R14, P1, R24, R14, RZ ;  /* 0x0000000e180e8210 */ /* 0x001fca0007f3e0ff */
[----:B------:R-:W-:Y:S01]  /*23c40*/  @!P0 IMAD.X R15, R31, 0x1, R15, P1 ;  /* 0x000000011f0f8824 */ /* 0x000fe200008e060f */
[----:B---3--:R-:W-:-:S04]  /*23c50*/  LOP3.LUT R16, R16, 0xff, RZ, 0xc0, !PT ;  /* 0x000000ff10107812 */ /* 0x008fc800078ec0ff */
[----:B------:R-:W-:-:S05]  /*23c60*/  F2FP.F16.E4M3.UNPACK_B R16, R16 ;  /* 0x00000010ff10723e */ /* 0x000fca00020006ff */
[----:B------:R-:W-:-:S05]  /*23c70*/  HADD2.F32 R16, -RZ, R16.H0_H0 ;  /* 0x20000010ff107230 */ /* 0x000fca0000004100 */
[----:B------:R-:W-:-:S04]  /*23c80*/  FMUL R16, R16, UR46 ;  /* 0x0000002e10107c20 */ /* 0x000fc80008400000 */
[----:B------:R-:W-:-:S05]  /*23c90*/  FFMA R233, R233, UR47, R16 ;  /* 0x0000002fe9e97c23 */ /* 0x000fca0008000010 */
[----:B------:R-:W-:-:S05]  /*23ca0*/  F2FP.SATFINITE.E4M3.F32.PACK_AB_MERGE_C R233, RZ, R233, RZ ;  /* 0x000000e9ffe9723e */ /* 0x000fca00048070ff */
[----:B------:R0:W-:Y:S01]  /*23cb0*/  @!P0 STG.E.U8 desc[UR52][R14.64+0x19], R233 ;  /* 0x000019e90e008986 */ /* 0x0001e2000c101134 */
[----:B------:R-:W-:-:S13]  /*23cc0*/  ISETP.LT.OR P0, PT, R30, 0x19, !P3 ;  /* 0x000000191e00780c */ /* 0x000fda0005f01670 */
[----:B0-----:R-:W0:Y:S02]  /*23cd0*/  @!P0 LDC.64 R14, c[0x0][0x5c0] ;  /* 0x00017000ff0e8b82 */ /* 0x001e240000000a00 */
[--C-:B0-----:R-:W-:Y:S02]  /*23ce0*/  @!P0 IADD3 R20, P1, P4, R24, UR8, R14.reuse ;  /* 0x0000000818148c10 */ /* 0x101fe4000fc3e00e */
[----:B------:R-:W-:-:S06]  /*23cf0*/  PRMT R14, RZ, 0x7610, R14 ;  /* 0x00007610ff0e7816 */ /* 0x000fcc000000000e */
[----:B------:R-:W3:Y:S01]  /*23d00*/  @!P0 LDG.E.U8 R14, desc[UR52][R12.64+0x18] ;  /* 0x000018340c0e8981 */ /* 0x000ee2000c1e1100 */
[----:B------:R-:W-:Y:S02]  /*23d10*/  @!P0 IADD3.X R21, R31, UR7, R15, P1, P4 ;  /* 0x000000071f158c10 */ /* 0x000fe40008fe840f */
[----:B------:R-:W-:Y:S02]  /*23d20*/  ISETP.LT.OR P4, PT, R30, 0x1a, !P3 ;  /* 0x0000001a1e00780c */ /* 0x000fe40005f81670 */
        /* <DEDUP_REMOVED lines=8> */
[----:B------:R-:W-:-:S05]  /*23db0*/  F2FP.SATFINITE.E4M3.F32.PACK_AB_MERGE_C R234, RZ, R234, RZ ;  /* 0x000000eaffea723e */ /* 0x000fca00048070ff */
[----:B------:R1:W-:Y:S01]  /*23dc0*/  @!P0 STG.E.U8 desc[UR52][R20.64+0x18], R234 ;  /* 0x000018ea14008986 */ /* 0x0003e2000c101134 */
[----:B0-----:R-:W-:-:S04]  /*23dd0*/  @!P4 IADD3 R16, P1, P5, R24, UR8, R14 ;  /* 0x000000081810cc10 */ /* 0x001fc8000fd3e00e */
[----:B------:R-:W-:Y:S02]  /*23de0*/  @!P4 IADD3.X R17, R31, UR7, R15, P1, P5 ;  /* 0x000000071f11cc10 */ /* 0x000fe40008fea40f */
[----:B------:R-:W-:-:S04]  /*23df0*/  ISETP.GE.AND P1, PT, R9, 0x81, PT ;  /* 0x000000810900780c */ /* 0x000fc80003f26270 */
[----:B------:R-:W-:-:S13]  /*23e00*/  ISETP.LT.OR P0, PT, R30, 0x1, !P1 ;  /* 0x000000011e00780c */ /* 0x000fda0004f01670 */
[----:B------:R-:W1:Y:S02]  /*23e10*/  @!P0 LDC.64 R14, c[0x0][0x5c0] ;  /* 0x00017000ff0e8b82 */ /* 0x000e640000000a00 */
[--C-:B-1----:R-:W-:Y:S02]  /*23e20*/  @!P0 IADD3 R20, P5, P6, R24, UR6, R14.reuse ;  /* 0x0000000618148c10 */ /* 0x102fe4000febe00e */
[----:B------:R-:W-:-:S06]  /*23e30*/  PRMT R14, RZ, 0x7610, R14 ;  /* 0x00007610ff0e7816 */ /* 0x000fcc000000000e */
[----:B------:R-:W3:Y:S01]  /*23e40*/  @!P4 LDG.E.U8 R14, desc[UR52][R12.64+0x19] ;  /* 0x000019340c0ec981 */ /* 0x000ee2000c1e1100 */
        /* <DEDUP_REMOVED lines=9> */
[----:B0-----:R-:W-:-:S04]  /*23ee0*/  IMAD.X R16, RZ, RZ, R43, P4 ;  /* 0x000000ffff107224 */ /* 0x001fc800020e062b */
[----:B------:R-:W-:-:S04]  /*23ef0*/  IMAD R16, R16, UR12, RZ ;  /* 0x0000000c10107c24 */ /* 0x000fc8000f8e02ff */
[C---:B------:R-:W-:Y:S02]  /*23f00*/  IMAD R16, R14.reuse, UR13, R16 ;  /* 0x0000000d0e107c24 */ /* 0x040fe4000f8e0210 */
[----:B------:R-:W-:-:S03]  /*23f10*/  IMAD.WIDE.U32 R14, R14, UR12, R28 ;  /* 0x0000000c0e0e7c25 */ /* 0x000fc6000f8e001c */
[----:B------:R-:W-:-:S04]  /*23f20*/  IADD3 R14, P4, R14, UR14, RZ ;  /* 0x0000000e0e0e7c10 */ /* 0x000fc8000ff9e0ff */
[--C-:B------:R-:W-:Y:S02]  /*23f30*/  IADD3.X R15, R15, UR15, R16.reuse, P4, !PT ;  /* 0x0000000f0f0f7c10 */ /* 0x100fe4000a7fe410 */
[----:B------:R-:W-:-:S06]  /*23f40*/  PRMT R16, RZ, 0x7610, R16 ;  /* 0x00007610ff107816 */ /* 0x000fcc0000000010 */
[----:B------:R-:W3:Y:S01]  /*23f50*/  @!P0 LDG.E.U8 R16, desc[UR52][R14.64] ;  /* 0x000000340e108981 */ /* 0x000ee2000c1e1100 */
[----:B------:R-:W-:Y:S02]  /*23f60*/  ISETP.LT.OR P4, PT, R30, 0x2, !P1 ;  /* 0x000000021e00780c */ /* 0x000fe40004f81670 */
[----:B------:R-:W-:Y:S02]  /*23f70*/  PRMT R19, RZ, 0x7610, R19 ;  /* 0x00007610ff137816 */ /* 0x000fe40000000013 */
[----:B---3--:R-:W-:-:S04]  /*23f80*/  LOP3.LUT R16, R16, 0xff, RZ, 0xc0, !PT ;  /* 0x000000ff10107812 */ /* 0x008fc800078ec0ff */
[----:B------:R-:W-:-:S05]  /*23f90*/  F2FP.F16.E4M3.UNPACK_B R16, R16 ;  /* 0x00000010ff10723e */ /* 0x000fca00020006ff */
[----:B------:R-:W-:-:S05]  /*23fa0*/  HADD2.F32 R16, -RZ, R16.H0_H0 ;  /* 0x20000010ff107230 */ /* 0x000fca0000004100 */
[----:B------:R-:W-:-:S04]  /*23fb0*/  FMUL R16, R16, UR46 ;  /* 0x0000002e10107c20 */ /* 0x000fc80008400000 */
[----:B------:R-:W-:Y:S02]  /*23fc0*/  FFMA R236, R236, UR47, R16 ;  /* 0x0000002fecec7c23 */ /* 0x000fe40008000010 */
[----:B------:R-:W0:Y:S03]  /*23fd0*/  @!P4 LDC.64 R16, c[0x0][0x5c0] ;  /* 0x00017000ff10cb82 */ /* 0x000e260000000a00 */
[----:B------:R-:W-:-:S05]  /*23fe0*/  F2FP.SATFINITE.E4M3.F32.PACK_AB_MERGE_C R236, RZ, R236, RZ ;  /* 0x000000ecffec723e */ /* 0x000fca00048070ff */
[----:B------:R1:W-:Y:S04]  /*23ff0*/  @!P0 STG.E.U8 desc[UR52][R20.64], R236 ;  /* 0x000000ec14008986 */ /* 0x0003e8000c101134 */
[----:B------:R-:W3:Y:S01]  /*24000*/  @!P4 LDG.E.U8 R19, desc[UR52][R14.64+0x1] ;  /* 0x000001340e13c981 */ /* 0x000ee2000c1e1100 */
[----:B0-----:R-:W-:-:S04]  /*24010*/  @!P4 IADD3 R16, P5, P6, R24, UR6, R16 ;  /* 0x000000061810cc10 */ /* 0x001fc8000febe010 */
[----:B------:R-:W-:Y:S02]  /*24020*/  @!P4 IADD3.X R17, R31, UR5, R17, P5, P6 ;  /* 0x000000051f11cc10 */ /* 0x000fe4000afec411 */
[----:B------:R-:W-:-:S04]  /*24030*/  ISETP.GE.AND P2, PT, R9, 0x89, PT ;  /* 0x000000890900780c */ /* 0x000fc80003f46270 */
[----:B------:R-:W-:-:S13]  /*24040*/  ISETP.LT.OR P0, PT, R30, 0x1, !P2 ;  /* 0x000000011e00780c */ /* 0x000fda0005701670 */
[----:B-1----:R-:W0:Y:S01]  /*24050*/  @!P0 LDC.64 R20, c[0x0][0x5c0] ;  /* 0x00017000ff148b82 */ /* 0x002e220000000a00 */
[----:B---3--:R-:W-:-:S04]  /*24060*/  LOP3.LUT R19, R19, 0xff, RZ, 0xc0, !PT ;  /* 0x000000ff13137812 */ /* 0x008fc800078ec0ff */
[----:B------:R-:W-:-:S05]  /*24070*/  F2FP.F16.E4M3.UNPACK_B R19, R19 ;  /* 0x00000013ff13723e */ /* 0x000fca00020006ff */
[----:B------:R-:W-:-:S05]  /*24080*/  HADD2.F32 R19, -RZ, R19.H0_H0 ;  /* 0x20000013ff137230 */ /* 0x000fca0000004100 */
[----:B------:R-:W-:-:S04]  /*24090*/  FMUL R19, R19, UR46 ;  /* 0x0000002e13137c20 */ /* 0x000fc80008400000 */
[----:B------:R-:W-:-:S05]  /*240a0*/  FFMA R237, R237, UR47, R19 ;  /* 0x0000002feded7c23 */ /* 0x000fca0008000013 */
[----:B------:R-:W-:-:S05]  /*240b0*/  F2FP.SATFINITE.E4M3.F32.PACK_AB_MERGE_C R237, RZ, R237, RZ ;  /* 0x000000edffed723e */ /* 0x000fca00048070ff */
[----:B------:R1:W-:Y:S02]  /*240c0*/  @!P4 STG.E.U8 desc[UR52][R16.64+0x1], R237 ;  /* 0x000001ed1000c986 */ /* 0x0003e4000c101134 */
[----:B-1----:R-:W-:-:S05]  /*240d0*/  IADD3 R16, P4, R33, 0x88, RZ ;  /* 0x0000008821107810 */ /* 0x002fca0007f9e0ff */
[----:B------:R-:W-:-:S04]  /*240e0*/  IMAD.X R19, RZ, RZ, R43, P4 ;  /* 0x000000ffff137224 */ /* 0x000fc800020e062b */
[----:B------:R-:W-:-:S04]  /*240f0*/  IMAD R19, R19, UR12, RZ ;  /* 0x0000000c13137c24 */ /* 0x000fc8000f8e02ff */
[C---:B------:R-:W-:Y:S02]  /*24100*/  IMAD R19, R16.reuse, UR13, R19 ;  /* 0x0000000d10137c24 */ /* 0x040fe4000f8e0213 */
[----:B------:R-:W-:-:S03]  /*24110*/  IMAD.WIDE.U32 R16, R16, UR12, R28 ;  /* 0x0000000c10107c25 */ /* 0x000fc6000f8e001c */
[----:B------:R-:W-:-:S04]  /*24120*/  IADD3 R16, P4, R16, UR14, RZ ;  /* 0x0000000e10107c10 */ /* 0x000fc8000ff9e0ff */
[--C-:B------:R-:W-:Y:S02]  /*24130*/  IADD3.X R17, R17, UR15, R19.reuse, P4, !PT ;  /* 0x0000000f11117c10 */ /* 0x100fe4000a7fe413 */
[----:B------:R-:W-:-:S06]  /*24140*/  PRMT R19, RZ, 0x7610, R19 ;  /* 0x00007610ff137816 */ /* 0x000fcc0000000013 */
[----:B------:R-:W3:Y:S01]  /*24150*/  @!P0 LDG.E.U8 R19, desc[UR52][R16.64] ;  /* 0x0000003410138981 */ /* 0x000ee2000c1e1100 */
[----:B------:R-:W-:Y:S02]  /*24160*/  IMAD.U32 R22, RZ, RZ, UR8 ;  /* 0x00000008ff167e24 */ /* 0x000fe4000f8e00ff */
[----:B------:R-:W-:-:S03]  /*24170*/  IMAD.U32 R23, RZ, RZ, UR7 ;  /* 0x00000007ff177e24 */ /* 0x000fc6000f8e00ff */
[----:B------:R-:W-:-:S04]  /*24180*/  @!P0 IADD3 R22, P5, P6, R22, UR6, R24 ;  /* 0x0000000616168c10 */ /* 0x000fc8000febe018 */
[----:B------:R-:W-:Y:S02]  /*24190*/  @!P0 IADD3.X R23, R23, UR5, R31, P5, P6 ;  /* 0x0000000517178c10 */ /* 0x000fe4000afec41f */
[----:B0-----:R-:W-:-:S05]  /*241a0*/  @!P0 IADD3 R20, P4, R22, R20, RZ ;  /* 0x0000001416148210 */ /* 0x001fca0007f9e0ff */
[----:B------:R-:W-:Y:S01]  /*241b0*/  @!P0 IMAD.X R21, R23, 0x1, R21, P4 ;  /* 0x0000000117158824 */ /* 0x000fe200020e0615 */
[----:B------:R-:W-:Y:S02]  /*241c0*/  ISETP.LT.OR P4, PT, R30, 0x2, !P2 ;  /* 0x000000021e00780c */ /* 0x000fe40005781670 */
[----:B------:R-:W-:Y:S02]  /*241d0*/  @P3 LOP3.LUT R32, R32, 0x8000000, RZ, 0xfc, !PT ;  /* 0x0800000020203812 */ /* 0x000fe400078efcff */
[----:B------:R-:W-:Y:S02]  /*241e0*/  LOP3.LUT R18, R18, 0xfffffffb, RZ, 0xc0, !PT ;  /* 0xfffffffb12127812 */ /* 0x000fe400078ec0ff */
[----:B------:R-:W-:Y:S02]  /*241f0*/  ISETP.GE.AND P3, PT, R9, 0x189, PT ;  /* 0x000001890900780c */ /* 0x000fe40003f66270 */
[----:B------:R-:W-:Y:S02]  /*24200*/  @P1 LOP3.LUT R18, R18, 0x4, RZ, 0xfc, !PT ;  /* 0x0000000412121812 */ /* 0x000fe400078efcff */
[----:B------:R-:W-:-:S03]  /*24210*/  ISETP.LT.OR P1, PT, R30, 0x22, !P3 ;  /* 0x000000221e00780c */ /* 0x000fc60005f21670 */
[----:B------:R-:W0:Y:S01]  /*24220*/  @!P4 LDC.64 R36, c[0x0][0x5c0] ;  /* 0x00017000ff24cb82 */ /* 0x000e220000000a00 */
[----:B------:R-:W-:-:S05]  /*24230*/  IMAD.U32 R22, RZ, RZ, UR8 ;  /* 0x00000008ff167e24 */ /* 0x000fca000f8e00ff */
[----:B------:R-:W-:Y:S01]  /*24240*/  @!P4 IADD3 R22, P5, P6, R22, UR6, R24 ;  /* 0x000000061616cc10 */ /* 0x000fe2000febe018 */
[----:B------:R-:W-:-:S03]  /*24250*/  IMAD.U32 R35, RZ, RZ, UR7 ;  /* 0x00000007ff237e24 */ /* 0x000fc6000f8e00ff */
[--C-:B------:R-:W-:Y:S02]  /*24260*/  @!P1 IMAD.MOV.U32 R23, RZ, RZ, R31.reuse ;  /* 0x000000ffff179224 */ /* 0x100fe400078e001f */
[----:B------:R-:W-:Y:S02]  /*24270*/  @!P4 IADD3.X R35, R35, UR5, R31, P5, P6 ;  /* 0x000000052323cc10 */ /* 0x000fe4000afec41f */
[----:B---3--:R-:W-:-:S04]  /*24280*/  LOP3.LUT R19, R19, 0xff, RZ, 0xc0, !PT ;  /* 0x000000ff13137812 */ /* 0x008fc800078ec0ff */
[----:B------:R-:W-:-:S05]  /*24290*/  F2FP.F16.E4M3.UNPACK_B R19, R19 ;  /* 0x00000013ff13723e */ /* 0x000fca00020006ff */
[----:B------:R-:W-:-:S05]  /*242a0*/  HADD2.F32 R19, -RZ, R19.H0_H0 ;  /* 0x20000013ff137230 */ /* 0x000fca0000004100 */
[----:B------:R-:W-:-:S04]  /*242b0*/  FMUL R19, R19, UR46 ;  /* 0x0000002e13137c20 */ /* 0x000fc80008400000 */
[----:B--2---:R-:W-:Y:S01]  /*242c0*/  FFMA R19, R40, UR47, R19 ;  /* 0x0000002f28137c23 */ /* 0x004fe20008000013 */
[----:B------:R-:W-:Y:S01]  /*242d0*/  LOP3.LUT R0, R0, 0xffefffff, RZ, 0xc0, !PT ;  /* 0xffefffff00007812 */ /* 0x000fe200078ec0ff */
[----:B------:R-:W2:Y:S03]  /*242e0*/  LDL.LU R40, [R1+0x3c8] ;  /* 0x0003c80001287983 */ /* 0x000ea60000300800 */
[----:B------:R-:W-:-:S05]  /*242f0*/  F2FP.SATFINITE.E4M3.F32.PACK_AB_MERGE_C R19, RZ, R19, RZ ;  /* 0x00000013ff13723e */ /* 0x000fca00048070ff */
[----:B------:R1:W-:Y:S02]  /*24300*/  @!P0 STG.E.U8 desc[UR52][R20.64], R19 ;  /* 0x0000001314008986 */ /* 0x0003e4000c101134 */
[----:B-1----:R-:W1:Y:S01]  /*24310*/  @!P1 LDC.64 R20, c[0x0][0x5c0] ;  /* 0x00017000ff149b82 */ /* 0x002e620000000a00 */
[----:B0-----:R-:W-:Y:S01]  /*24320*/  @!P4 IADD3 R36, P0, R22, R36, RZ ;  /* 0x000000241624c210 */ /* 0x001fe20007f1e0ff */
[----:B------:R-:W-:Y:S02]  /*24330*/  @!P1 IMAD.MOV.U32 R22, RZ, RZ, R24 ;  /* 0x000000ffff169224 */ /* 0x000fe400078e0018 */
[----:B------:R-:W-:Y:S02]  /*24340*/  @!P1 IMAD R19, R11, 0x180, RZ ;  /* 0x000001800b139824 */ /* 0x000fe400078e02ff */
[----:B------:R-:W-:-:S04]  /*24350*/  @!P1 IMAD.WIDE.U32 R22, R10, 0x180, R22 ;  /* 0x000001800a169825 */ /* 0x000fc800078e0016 */
[----:B------:R-:W-:Y:S01]  /*24360*/  @!P1 IMAD.IADD R19, R23, 0x1, R19 ;  /* 0x0000000117139824 */ /* 0x000fe200078e0213 */
[----:B-1----:R-:W-:-:S04]  /*24370*/  @!P1 IADD3 R78, P5, P6, R22, UR8, R20 ;  /* 0x00000008164e9c10 */ /* 0x002fc8000febe014 */
[----:B------:R-:W-:Y:S02]  /*24380*/  @!P1 IADD3.X R79, R19, UR7, R21, P5, P6 ;  /* 0x00000007134f9c10 */ /* 0x000fe4000afec415 */
[----:B------:R-:W-:-:S06]  /*24390*/  PRMT R19, RZ, 0x7610, R19 ;  /* 0x00007610ff137816 */ /* 0x000fcc0000000013 */
[----:B------:R-:W3:Y:S01]  /*243a0*/  @!P4 LDG.E.U8 R19, desc[UR52][R16.64+0x1] ;  /* 0x000001341013c981 */ /* 0x000ee2000c1e1100 */
[----:B------:R-:W-:-:S13]  /*243b0*/  ISETP.LT.OR P6, PT, R30, 0x29, !P3 ;  /* 0x000000291e00780c */ /* 0x000fda0005fc1670 */
[----:B------:R-:W0:Y:S01]  /*243c0*/  @!P6 LDC.64 R20, c[0x0][0x5c0] ;  /* 0x00017000ff14eb82 */ /* 0x000e220000000a00 */
[----:B------:R-:W-:Y:S02]  /*243d0*/  @!P4 IMAD.X R37, R35, 0x1, R37, P0 ;  /* 0x000000012325c824 */ /* 0x000fe400000e0625 */
[----:B------:R-:W-:Y:S02]  /*243e0*/  @!P6 IMAD.MOV.U32 R22, RZ, RZ, R24 ;  /* 0x000000ffff16e224 */ /* 0x000fe400078e0018 */
[----:B------:R-:W-:Y:S02]  /*243f0*/  @!P6 IMAD.MOV.U32 R23, RZ, RZ, R31 ;  /* 0x000000ffff17e224 */ /* 0x000fe400078e001f */
[----:B------:R-:W-:Y:S01]  /*24400*/  @!P6 IMAD.WIDE.U32 R22, R10, 0x180, R22 ;  /* 0x000001800a16e825 */ /* 0x000fe200078e0016 */
[----:B------:R-:W-:Y:S02]  /*24410*/  @P1 LOP3.LUT R0, R0, 0x100000, RZ, 0xfc, !PT ;  /* 0x0010000000001812 */ /* 0x000fe400078efcff */
[----:B------:R-:W-:-:S02]  /*24420*/  LOP3.LUT P1, RZ, R18, 0x4, RZ, 0xc0, !PT ;  /* 0x0000000412ff7812 */ /* 0x000fc4000782c0ff */
[----:B---3--:R-:W-:-:S04]  /*24430*/  LOP3.LUT R19, R19, 0xff, RZ, 0xc0, !PT ;  /* 0x000000ff13137812 */ /* 0x008fc800078ec0ff */
[----:B------:R-:W-:-:S05]  /*24440*/  F2FP.F16.E4M3.UNPACK_B R19, R19 ;  /* 0x00000013ff13723e */ /* 0x000fca00020006ff */
[----:B------:R-:W-:-:S05]  /*24450*/  HADD2.F32 R19, -RZ, R19.H0_H0 ;  /* 0x20000013ff137230 */ /* 0x000fca0000004100 */
[----:B------:R-:W-:-:S04]  /*24460*/  FMUL R19, R19, UR46 ;  /* 0x0000002e13137c20 */ /* 0x000fc80008400000 */
[----:B----4-:R-:W-:Y:S02]  /*24470*/  FFMA R19, R41, UR47, R19 ;  /* 0x0000002f29137c23 */ /* 0x010fe40008000013 */
[----:B------:R-:W3:Y:S03]  /*24480*/  LDL.LU R41, [R1+0x3cc] ;  /* 0x0003cc0001297983 */ /* 0x000ee60000300800 */
[----:B------:R-:W-:-:S05]  /*24490*/  F2FP.SATFINITE.E4M3.F32.PACK_AB_MERGE_C R19, RZ, R19, RZ ;  /* 0x00000013ff13723e */ /* 0x000fca00048070ff */
[----:B------:R1:W-:Y:S01]  /*244a0*/  @!P4 STG.E.U8 desc[UR52][R36.64+0x1], R19 ;  /* 0x000001132400c986 */ /* 0x0003e2000c101134 */
[----:B0-----:R-:W-:Y:S01]  /*244b0*/  @!P6 IADD3 R88, P0, P4, R22, UR8, R20 ;  /* 0x000000081658ec10 */ /* 0x001fe2000fc1e014 */
[----:B-1----:R-:W-:-:S04]  /*244c0*/  @!P6 IMAD R19, R11, 0x180, RZ ;  /* 0x000001800b13e824 */ /* 0x002fc800078e02ff */
[----:B------:R-:W-:-:S05]  /*244d0*/  @!P6 IMAD.IADD R19, R23, 0x1, R19 ;  /* 0x000000011713e824 */ /* 0x000fca00078e0213 */
[----:B------:R-:W-:Y:S02]  /*244e0*/  @!P6 IADD3.X R89, R19, UR7, R21, P0, P4 ;  /* 0x000000071359ec10 */ /* 0x000fe400087e8415 */
[----:B------:R-:W-:Y:S02]  /*244f0*/  ISETP.LT.OR P0, PT, R30, 0x9, !P1 ;  /* 0x000000091e00780c */ /* 0x000fe40004f01670 */
[----:B------:R-:W-:-:S11]  /*24500*/  PRMT R19, RZ, 0x7610, R19 ;  /* 0x00007610ff137816 */ /* 0x000fd60000000013 */
[----:B------:R-:W4:Y:S01]  /*24510*/  @!P0 LDG.E.U8 R19, desc[UR52][R14.64+0x8] ;  /* 0x000008340e138981 */ /* 0x000f22000c1e1100 */
[----:B------:R-:W0:Y:S02]  /*24520*/  @!P0 LDC.64 R20, c[0x0][0x5c0] ;  /* 0x00017000ff148b82 */ /* 0x000e240000000a00 */
[----:B0-----:R-:W-:-:S04]  /*24530*/  @!P0 IADD3 R20, P4, P5, R24, UR6, R20 ;  /* 0x0000000618148c10 */ /* 0x001fc8000fd9e014 */
[----:B------:R-:W-:Y:S02]  /*24540*/  @!P0 IADD3.X R21, R31, UR5, R21, P4, P5 ;  /* 0x000000051f158c10 */ /* 0x000fe4000a7ea415 */
[----:B----4-:R-:W-:-:S04]  /*24550*/  LOP3.LUT R19, R19, 0xff, RZ, 0xc0, !PT ;  /* 0x000000ff13137812 */ /* 0x010fc800078ec0ff */
[----:B------:R-:W-:-:S05]  /*24560*/  F2FP.F16.E4M3.UNPACK_B R19, R19 ;  /* 0x00000013ff13723e */ /* 0x000fca00020006ff */
[----:B------:R-:W-:-:S05]  /*24570*/  HADD2.F32 R19, -RZ, R19.H0_H0 ;  /* 0x20000013ff137230 */ /* 0x000fca0000004100 */
[----:B------:R-:W-:-:S04]  /*24580*/  FMUL R19, R19, UR46 ;  /* 0x0000002e13137c20 */ /* 0x000fc80008400000 */
[----:B--2---:R-:W-:Y:S01]  /*24590*/  FFMA R19, R40, UR47, R19 ;  /* 0x0000002f28137c23 */ /* 0x004fe20008000013 */
[----:B------:R-:W-:Y:S01]  /*245a0*/  IMAD.U32 R22, RZ, RZ, UR7 ;  /* 0x00000007ff167e24 */ /* 0x000fe2000f8e00ff */
[----:B------:R-:W2:Y:S03]  /*245b0*/  LDL.LU R40, [R1+0x3d0] ;  /* 0x0003d00001287983 */ /* 0x000ea60000300800 */
[----:B------:R-:W-:-:S05]  /*245c0*/  F2FP.SATFINITE.E4M3.F32.PACK_AB_MERGE_C R19, RZ, R19, RZ ;  /* 0x00000013ff13723e */ /* 0x000fca00048070ff */
[----:B------:R0:W-:Y:S01]  /*245d0*/  @!P0 STG.E.U8 desc[UR52][R20.64+0x8], R19 ;  /* 0x0000081314008986 */ /* 0x0001e2000c101134 */
[----:B------:R-:W-:Y:S02]  /*245e0*/  ISETP.LT.OR P0, PT, R30, 0xa, !P1 ;  /* 0x0000000a1e00780c */ /* 0x000fe40004f01670 */
[----:B0-----:R-:W-:-:S11]  /*245f0*/  PRMT R19, RZ, 0x7610, R19 ;  /* 0x00007610ff137816 */ /* 0x001fd60000000013 */
[----:B------:R-:W0:Y:S01]  /*24600*/  @!P0 LDC.64 R20, c[0x0][0x5c0] ;  /* 0x00017000ff148b82 */ /* 0x000e220000000a00 */
[----:B------:R-:W4:Y:S01]  /*24610*/  @!P0 LDG.E.U8 R19, desc[UR52][R14.64+0x9] ;  /* 0x000009340e138981 */ /* 0x000f22000c1e1100 */
[----:B0-----:R-:W-:-:S04]  /*24620*/  @!P0 IADD3 R20, P4, P5, R24, UR6, R20 ;  /* 0x0000000618148c10 */ /* 0x001fc8000fd9e014 */
[----:B------:R-:W-:Y:S02]  /*24630*/  @!P0 IADD3.X R21, R31, UR5, R21, P4, P5 ;  /* 0x000000051f158c10 */ /* 0x000fe4000a7ea415 */
[----:B------:R-:W-:Y:S02]  /*24640*/  ISETP.LT.OR P4, PT, R30, 0x9, !P2 ;  /* 0x000000091e00780c */ /* 0x000fe40005781670 */
[----:B----4-:R-:W-:-:S04]  /*24650*/  LOP3.LUT R19, R19, 0xff, RZ, 0xc0, !PT ;  /* 0x000000ff13137812 */ /* 0x010fc800078ec0ff */
[----:B------:R-:W-:-:S05]  /*24660*/  F2FP.F16.E4M3.UNPACK_B R19, R19 ;  /* 0x00000013ff13723e */ /* 0x000fca00020006ff */
[----:B------:R-:W-:-:S05]  /*24670*/  HADD2.F32 R19, -RZ, R19.H0_H0 ;  /* 0x20000013ff137230 */ /* 0x000fca0000004100 */
[----:B------:R-:W-:-:S04]  /*24680*/  FMUL R19, R19, UR46 ;  /* 0x0000002e13137c20 */ /* 0x000fc80008400000 */
[----:B---3--:R-:W-:Y:S01]  /*24690*/  FFMA R19, R41, UR47, R19 ;  /* 0x0000002f29137c23 */ /* 0x008fe20008000013 */
[----:B------:R-:W-:Y:S01]  /*246a0*/  LOP3.LUT R18, R18, 0xfffffffd, RZ, 0xc0, !PT ;  /* 0xfffffffd12127812 */ /* 0x000fe200078ec0ff */
[----:B------:R-:W-:Y:S01]  /*246b0*/  IMAD.U32 R35, RZ, RZ, UR7 ;  /* 0x00000007ff237e24 */ /* 0x000fe2000f8e00ff */
[----:B------:R-:W-:Y:S01]  /*246c0*/  LOP3.LUT R0, R0, 0xfdffffff, RZ, 0xc0, !PT ;  /* 0xfdffffff00007812 */ /* 0x000fe200078ec0ff */
[----:B------:R-:W3:Y:S01]  /*246d0*/  LDL.LU R41, [R1+0x3d4] ;  /* 0x0003d40001297983 */ /* 0x000ee20000300800 */
[----:B------:R-:W-:-:S05]  /*246e0*/  F2FP.SATFINITE.E4M3.F32.PACK_AB_MERGE_C R19, RZ, R19, RZ ;  /* 0x00000013ff13723e */ /* 0x000fca00048070ff */
[----:B------:R0:W-:Y:S02]  /*246f0*/  @!P0 STG.E.U8 desc[UR52][R20.64+0x9], R19 ;  /* 0x0000091314008986 */ /* 0x0001e4000c101134 */
[----:B0-----:R-:W0:Y:S01]  /*24700*/  @!P4 LDC.64 R20, c[0x0][0x5c0] ;  /* 0x00017000ff14cb82 */ /* 0x001e220000000a00 */
[----:B------:R-:W-:-:S05]  /*24710*/  IMAD.U32 R19, RZ, RZ, UR8 ;  /* 0x00000008ff137e24 */ /* 0x000fca000f8e00ff */
[----:B------:R-:W-:-:S04]  /*24720*/  @!P4 IADD3 R19, P0, P5, R19, UR6, R24 ;  /* 0x000000061313cc10 */ /* 0x000fc8000fd1e018 */
[----:B------:R-:W-:Y:S02]  /*24730*/  @!P4 IADD3.X R22, R22, UR5, R31, P0, P5 ;  /* 0x000000051616cc10 */ /* 0x000fe400087ea41f */
[----:B0-----:R-:W-:Y:S02]  /*24740*/  @!P4 IADD3 R20, P0, R19, R20, RZ ;  /* 0x000000141314c210 */ /* 0x001fe40007f1e0ff */
[----:B------:R-:W-:-:S06]  /*24750*/  PRMT R19, RZ, 0x7610, R19 ;  /* 0x00007610ff137816 */ /* 0x000fcc0000000013 */
[----:B------:R-:W4:Y:S01]  /*24760*/  @!P4 LDG.E.U8 R19, desc[UR52][R16.64+0x8] ;  /* 0x000008341013c981 */ /* 0x000f22000c1e1100 */
[----:B------:R-:W-:Y:S01]  /*24770*/  @!P4 IMAD.X R21, R22, 0x1, R21, P0 ;  /* 0x000000011615c824 */ /* 0x000fe200000e0615 */
[----:B------:R-:W-:Y:S02]  /*24780*/  ISETP.LT.OR P0, PT, R30, 0xa, !P2 ;  /* 0x0000000a1e00780c */ /* 0x000fe40005701670 */
[----:B------:R-:W-:Y:S02]  /*24790*/  @P1 LOP3.LUT R18, R18, 0x2, RZ, 0xfc, !PT ;  /* 0x0000000212121812 */ /* 0x000fe400078efcff */
[----:B------:R-:W-:-:S09]  /*247a0*/  ISETP.LT.OR P1, PT, R30, 0x2a, !P3 ;  /* 0x0000002a1e00780c */ /* 0x000fd20005f21670 */
[----:B------:R-:W0:Y:S01]  /*247b0*/  @!P0 LDC.64 R36, c[0x0][0x5c0] ;  /* 0x00017000ff248b82 */ /* 0x000e220000000a00 */
[----:B------:R-:W-:Y:S01]  /*247c0*/  IMAD.U32 R22, RZ, RZ, UR8 ;  /* 0x00000008ff167e24 */ /* 0x000fe2000f8e00ff */
[----:B------:R-:W-:-:S04]  /*247d0*/  @P6 LOP3.LUT R0, R0, 0x2000000, RZ, 0xfc, !PT ;  /* 0x0200000000006812 */ /* 0x000fc800078efcff */
[----:B------:R-:W-:Y:S01]  /*247e0*/  @!P0 IADD3 R22, P5, P6, R22, UR6, R24 ;  /* 0x0000000616168c10 */ /* 0x000fe2000febe018 */
[----:B------:R-:W-:-:S03]  /*247f0*/  @!P1 IMAD.MOV.U32 R23, RZ, RZ, R31 ;  /* 0x000000ffff179224 */ /* 0x000fc600078e001f */
[----:B------:R-:W-:Y:S02]  /*24800*/  @!P0 IADD3.X R35, R35, UR5, R31, P5, P6 ;  /* 0x0000000523238c10 */ /* 0x000fe4000afec41f */
[----:B----4-:R-:W-:-:S04]  /*24810*/  LOP3.LUT R19, R19, 0xff, RZ, 0xc0, !PT ;  /* 0x000000ff13137812 */ /* 0x010fc800078ec0ff */
        /* <DEDUP_REMOVED lines=17> */
[----:B------:R-:W4:Y:S01]  /*24930*/  @!P0 LDG.E.U8 R19, desc[UR52][R16.64+0x9] ;  /* 0x0000093410138981 */ /* 0x000f22000c1e1100 */
        /* <DEDUP_REMOVED lines=8> */
[----:B----4-:R-:W-:-:S04]  /*249c0*/  LOP3.LUT R19, R19, 0xff, RZ, 0xc0, !PT ;  /* 0x000000ff13137812 */ /* 0x010fc800078ec0ff */
[----:B------:R-:W-:-:S05]  /*249d0*/  F2FP.F16.E4M3.UNPACK_B R19, R19 ;  /* 0x00000013ff13723e */ /* 0x000fca00020006ff */
[----:B------:R-:W-:-:S05]  /*249e0*/  HADD2.F32 R19, -RZ, R19.H0_H0 ;  /* 0x20000013ff137230 */ /* 0x000fca0000004100 */
[----:B------:R-:W-:-:S04]  /*249f0*/  FMUL R19, R19, UR46 ;  /* 0x0000002e13137c20 */ /* 0x000fc80008400000 */
[----:B---3--:R-:W-:Y:S02]  /*24a00*/  FFMA R19, R41, UR47, R19 ;  /* 0x0000002f29137c23 */ /* 0x008fe40008000013 */
        /* <DEDUP_REMOVED lines=55> */
[--C-:B------:R-:W-:Y:S01]  /*24d80*/  @!P1 IMAD.MOV.U32 R23, RZ, RZ, R31.reuse ;  /* 0x000000ffff179224 */ /* 0x100fe200078e001f */
[----:B------:R-:W-:Y:S02]  /*24d90*/  LOP3.LUT R0, R0, 0xf7ffffff, RZ, 0xc0, !PT ;  /* 0xf7ffffff00007812 */ /* 0x000fe400078ec0ff */
[----:B------:R-:W-:Y:S02]  /*24da0*/  @!P0 IADD3.X R35, R35, UR5, R31, P5, P6 ;  /* 0x0000000523238c10 */ /* 0x000fe4000afec41f */
[----:B------:R-:W-:Y:S02]  /*24db0*/  @P1 LOP3.LUT R0, R0, 0x8000000, RZ, 0xfc, !PT ;  /* 0x0800000000001812 */ /* 0x000fe400078efcff */
[----:B----4-:R-:W-:-:S04]  /*24dc0*/  LOP3.LUT R19, R19, 0xff, RZ, 0xc0, !PT ;  /* 0x000000ff13137812 */ /* 0x010fc800078ec0ff */
[----:B------:R-:W-:-:S05]  /*24dd0*/  F2FP.F16.E4M3.UNPACK_B R19, R19 ;  /* 0x00000013ff13723e */ /* 0x000fca00020006ff */
[----:B------:R-:W-:-:S05]  /*24de0*/  HADD2.F32 R19, -RZ, R19.H0_H0 ;  /* 0x20000013ff137230 */ /* 0x000fca0000004100 */
[----:B------:R-:W-:-:S04]  /*24df0*/  FMUL R19, R19, UR46 ;  /* 0x0000002e13137c20 */ /* 0x000fc80008400000 */
[----:B--2---:R-:W-:Y:S02]  /*24e00*/  FFMA R19, R40, UR47, R19 ;  /* 0x0000002f28137c23 */ /* 0x004fe40008000013 */
        /* <DEDUP_REMOVED lines=11> */
[----:B------:R-:W-:Y:S02]  /*24ec0*/  LOP3.LUT P1, RZ, R18, 0x1, RZ, 0xc0, !PT ;  /* 0x0000000112ff7812 */ /* 0x000fe4000782c0ff */
[----:B------:R-:W-:-:S06]  /*24ed0*/  PRMT R18, RZ, 0x7610, R18 ;  /* 0x00007610ff127816 */ /* 0x000fcc0000000012 */
[----:B------:R-:W4:Y:S01]  /*24ee0*/  @!P0 LDG.E.U8 R18, desc[UR52][R16.64+0x11] ;  /* 0x0000113410128981 */ /* 0x000f22000c1e1100 */
[----:B------:R-:W-:Y:S01]  /*24ef0*/  ISETP.LT.OR P6, PT, R30, 0x39, !P3 ;  /* 0x000000391e00780c */ /* 0x000fe20005fc1670 */
[----:B------:R-:W-:-:S12]  /*24f00*/  @!P0 IMAD.X R37, R35, 0x1, R37, P4 ;  /* 0x0000000123258824 */ /* 0x000fd800020e0625 */
[----:B------:R-:W-:Y:S02]  /*24f10*/  @!P6 IMAD.MOV.U32 R20, RZ, RZ, R24 ;  /* 0x000000ffff14e224 */ /* 0x000fe400078e0018 */
[----:B------:R-:W-:Y:S02]  /*24f20*/  @!P6 IMAD.MOV.U32 R21, RZ, RZ, R31 ;  /* 0x000000ffff15e224 */ /* 0x000fe400078e001f */
[----:B------:R-:W-:Y:S02]  /*24f30*/  @!P6 IMAD R22, R11, 0x180, RZ ;  /* 0x000001800b16e824 */ /* 0x000fe400078e02ff */
[----:B------:R-:W-:-:S04]  /*24f40*/  @!P6 IMAD.WIDE.U32 R20, R10, 0x180, R20 ;  /* 0x000001800a14e825 */ /* 0x000fc800078e0014 */
[----:B------:R-:W-:Y:S01]  /*24f50*/  @!P6 IMAD.IADD R21, R21, 0x1, R22 ;  /* 0x000000011515e824 */ /* 0x000fe200078e0216 */
[----:B----4-:R-:W-:-:S04]  /*24f60*/  LOP3.LUT R18, R18, 0xff, RZ, 0xc0, !PT ;  /* 0x000000ff12127812 */ /* 0x010fc800078ec0ff */
[----:B------:R-:W-:-:S05]  /*24f70*/  F2FP.F16.E4M3.UNPACK_B R18, R18 ;  /* 0x00000012ff12723e */ /* 0x000fca00020006ff */
[----:B------:R-:W-:-:S05]  /*24f80*/  HADD2.F32 R18, -RZ, R18.H0_H0 ;  /* 0x20000012ff127230 */ /* 0x000fca0000004100 */
[----:B------:R-:W-:-:S04]  /*24f90*/  FMUL R18, R18, UR46 ;  /* 0x0000002e12127c20 */ /* 0x000fc80008400000 */
[----:B---3--:R-:W-:Y:S02]  /*24fa0*/  FFMA R18, R41, UR47, R18 ;  /* 0x0000002f29127c23 */ /* 0x008fe40008000012 */
[----:B------:R-:W3:Y:S03]  /*24fb0*/  LDL.LU R41, [R1+0x3ec] ;  /* 0x0003ec0001297983 */ /* 0x000ee60000300800 */
[----:B------:R-:W-:-:S05]  /*24fc0*/  F2FP.SATFINITE.E4M3.F32.PACK_AB_MERGE_C R18, RZ, R18, RZ ;  /* 0x00000012ff12723e */ /* 0x000fca00048070ff */
[----:B------:R0:W-:Y:S02]  /*24fd0*/  @!P0 STG.E.U8 desc[UR52][R36.64+0x11], R18 ;  /* 0x0000111224008986 */ /* 0x0001e4000c101134 */
[----:B0-----:R-:W0:Y:S02]  /*24fe0*/  @!P6 LDC.64 R18, c[0x0][0x5c0] ;  /* 0x00017000ff12eb82 */ /* 0x001e240000000a00 */
[----:B0-----:R-:W-:-:S04]  /*24ff0*/  @!P6 IADD3 R104, P0, P4, R20, UR8, R18 ;  /* 0x000000081468ec10 */ /* 0x001fc8000fc1e012 */
[----:B------:R-:W-:Y:S02]  /*25000*/  @!P6 IADD3.X R105, R21, UR7, R19, P0, P4 ;  /* 0x000000071569ec10 */ /* 0x000fe400087e8413 */
[----:B------:R-:W-:Y:S02]  /*25010*/  ISETP.LT.OR P0, PT, R30, 0x19, !P1 ;  /* 0x000000191e00780c */ /* 0x000fe40004f01670 */
[----:B------:R-:W-:-:S11]  /*25020*/  PRMT R18, RZ, 0x7610, R18 ;  /* 0x00007610ff127816 */ /* 0x000fd60000000012 */
[----:B------:R-:W4:Y:S02]  /*25030*/  @!P0 LDG.E.U8 R18, desc[UR52][R14.64+0x18] ;  /* 0x000018340e128981 */ /* 0x000f24000c1e1100 */
[----:B----4-:R-:W-:-:S04]  /*25040*/  LOP3.LUT R18, R18, 0xff, RZ, 0xc0, !PT ;  /* 0x000000ff12127812 */ /* 0x010fc800078ec0ff */
[----:B------:R-:W-:-:S05]  /*25050*/  F2FP.F16.E4M3.UNPACK_B R18, R18 ;  /* 0x00000012ff12723e */ /* 0x000fca00020006ff */
[----:B------:R-:W-:-:S05]  /*25060*/  HADD2.F32 R18, -RZ, R18.H0_H0 ;  /* 0x20000012ff127230 */ /* 0x000fca0000004100 */
[----:B------:R-:W-:-:S04]  /*25070*/  FMUL R18, R18, UR46 ;  /* 0x0000002e12127c20 */ /* 0x000fc80008400000 */
[----:B--2---:R-:W-:Y:S02]  /*25080*/  FFMA R20, R40, UR47, R18 ;  /* 0x0000002f28147c23 */ /* 0x004fe40008000012 */
[----:B------:R-:W0:Y:S01]  /*25090*/  @!P0 LDC.64 R18, c[0x0][0x5c0] ;  /* 0x00017000ff128b82 */ /* 0x000e220000000a00 */
[----:B------:R-:W-:Y:S01]  /*250a0*/  IMAD.U32 R21, RZ, RZ, UR7 ;  /* 0x00000007ff157e24 */ /* 0x000fe2000f8e00ff */
[----:B------:R-:W2:Y:S01]  /*250b0*/  LDL.LU R40, [R1+0x3f0] ;  /* 0x0003f00001287983 */ /* 0x000ea20000300800 */
[----:B------:R-:W-:Y:S02]  /*250c0*/  F2FP.SATFINITE.E4M3.F32.PACK_AB_MERGE_C R20, RZ, R20, RZ ;  /* 0x00000014ff14723e */ /* 0x000fe400048070ff */
[----:B0-----:R-:W-:-:S04]  /*250d0*/  @!P0 IADD3 R18, P4, P5, R24, UR6, R18 ;  /* 0x0000000618128c10 */ /* 0x001fc8000fd9e012 */
[----:B------:R-:W-:-:S05]  /*250e0*/  @!P0 IADD3.X R19, R31, UR5, R19, P4, P5 ;  /* 0x000000051f138c10 */ /* 0x000fca000a7ea413 */
[----:B------:R0:W-:Y:S01]  /*250f0*/  @!P0 STG.E.U8 desc[UR52][R18.64+0x18], R20 ;  /* 0x0000181412008986 */ /* 0x0001e2000c101134 */
[----:B------:R-:W-:Y:S02]  /*25100*/  ISETP.LT.OR P0, PT, R30, 0x1a, !P1 ;  /* 0x0000001a1e00780c */ /* 0x000fe40004f01670 */
[----:B0-----:R-:W-:-:S11]  /*25110*/  PRMT R20, RZ, 0x7610, R20 ;  /* 0x00007610ff147816 */ /* 0x001fd60000000014 */
[----:B------:R-:W0:Y:S01]  /*25120*/  @!P0 LDC.64 R18, c[0x0][0x5c0] ;  /* 0x00017000ff128b82 */ /* 0x000e220000000a00 */
[----:B------:R-:W4:Y:S01]  /*25130*/  @!P0 LDG.E.U8 R20, desc[UR52][R14.64+0x19] ;  /* 0x000019340e148981 */ /* 0x000f22000c1e1100 */
[----:B0-----:R-:W-:-:S04]  /*25140*/  @!P0 IADD3 R18, P4, P5, R24, UR6, R18 ;  /* 0x0000000618128c10 */ /* 0x001fc8000fd9e012 */
[----:B------:R-:W-:Y:S02]  /*25150*/  @!P0 IADD3.X R19, R31, UR5, R19, P4, P5 ;  /* 0x000000051f138c10 */ /* 0x000fe4000a7ea413 */
        /* <DEDUP_REMOVED lines=8> */
[----:B------:R-:W-:Y:S01]  /*251e0*/  IMAD.U32 R35, RZ, RZ, UR7 ;  /* 0x00000007ff237e24 */ /* 0x000fe2000f8e00ff */
[----:B------:R-:W-:Y:S01]  /*251f0*/  F2FP.SATFINITE.E4M3.F32.PACK_AB_MERGE_C R20, RZ, R20, RZ ;  /* 0x00000014ff14723e */ /* 0x000fe200048070ff */
[----:B------:R-:W3:Y:S04]  /*25200*/  LDL.LU R41, [R1+0x3f4] ;  /* 0x0003f40001297983 */ /* 0x000ee80000300800 */
[----:B------:R0:W-:Y:S01]  /*25210*/  @!P0 STG.E.U8 desc[UR52][R18.64+0x19], R20 ;  /* 0x0000191412008986 */ /* 0x0001e2000c101134 */
[----:B------:R-:W-:-:S13]  /*25220*/  ISETP.LT.OR P0, PT, R30, 0x19, !P2 ;  /* 0x000000191e00780c */ /* 0x000fda0005701670 */
        /* <DEDUP_REMOVED lines=9> */
[----:B------:R-:W-:Y:S02]  /*252c0*/  ISETP.GE.AND P2, PT, R9, 0x101, PT ;  /* 0x000001010900780c */ /* 0x000fe40003f46270 */
[----:B------:R-:W-:Y:S02]  /*252d0*/  @P6 LOP3.LUT R0, R0, 0x10000000, RZ, 0xfc, !PT ;  /* 0x1000000000006812 */ /* 0x000fe400078efcff */
[----:B------:R-:W-:-:S07]  /*252e0*/  @P1 LOP3.LUT R32, R32, 0x10000000, RZ, 0xfc, !PT ;  /* 0x1000000020201812 */ /* 0x000fce00078efcff */
[----:B------:R-:W-:-:S04]  /*252f0*/  @!P4 IADD3 R22, P5, P6, R22, UR6, R24 ;  /* 0x000000061616cc10 */ /* 0x000fc8000febe018 */
[----:B------:R-:W-:Y:S02]  /*25300*/  @!P4 IADD3.X R35, R35, UR5, R31, P5, P6 ;  /* 0x000000052323cc10 */ /* 0x000fe4000afec41f */
[----:B----4-:R-:W-:-:S04]  /*25310*/  LOP3.LUT R20, R20, 0xff, RZ, 0xc0, !PT ;  /* 0x000000ff14147812 */ /* 0x010fc800078ec0ff */
[----:B------:R-:W-:-:S05]  /*25320*/  F2FP.F16.E4M3.UNPACK_B R20, R20 ;  /* 0x00000014ff14723e */ /* 0x000fca00020006ff */
[----:B------:R-:W-:-:S05]  /*25330*/  HADD2.F32 R20, -RZ, R20.H0_H0 ;  /* 0x20000014ff147230 */ /* 0x000fca0000004100 */
[----:B------:R-:W-:-:S04]  /*25340*/  FMUL R20, R20, UR46 ;  /* 0x0000002e14147c20 */ /* 0x000fc80008400000 */
[----:B--2---:R-:W-:Y:S02]  /*25350*/  FFMA R20, R40, UR47, R20 ;  /* 0x0000002f28147c23 */ /* 0x004fe40008000014 */
[----:B------:R-:W2:Y:S03]  /*25360*/  LDL.LU R40, [R1+0x3f8] ;  /* 0x0003f80001287983 */ /* 0x000ea60000300800 */
[----:B------:R-:W-:-:S05]  /*25370*/  F2FP.SATFINITE.E4M3.F32.PACK_AB_MERGE_C R20, RZ, R20, RZ ;  /* 0x00000014ff14723e */ /* 0x000fca00048070ff */
[----:B------:R0:W-:Y:S01]  /*25380*/  @!P0 STG.E.U8 desc[UR52][R18.64+0x18], R20 ;  /* 0x0000181412008986 */ /* 0x0001e2000c101134 */
[----:B------:R-:W-:Y:S01]  /*25390*/  ISETP.LT.OR P0, PT, R30, 0x1, !P2 ;  /* 0x000000011e00780c */ /* 0x000fe20005701670 */
[----:B0-----:R-:W0:-:S12]  /*253a0*/  @!P4 LDC.64 R20, c[0x0][0x5c0] ;  /* 0x00017000ff14cb82 */ /* 0x001e180000000a00 */
[----:B------:R-:W1:Y:S01]  /*253b0*/  @!P0 LDC.64 R18, c[0x0][0x5c0] ;  /* 0x00017000ff128b82 */ /* 0x000e620000000a00 */
[----:B0-----:R-:W-:Y:S02]  /*253c0*/  @!P4 IADD3 R20, P5, R22, R20, RZ ;  /* 0x000000141614c210 */ /* 0x001fe40007fbe0ff */
[--C-:B-1----:R-:W-:Y:S02]  /*253d0*/  @!P0 IADD3 R22, P1, P6, R24, UR11, R18.reuse ;  /* 0x0000000b18168c10 */ /* 0x102fe4000fe3e012 */
[----:B------:R-:W-:-:S06]  /*253e0*/  PRMT R18, RZ, 0x7610, R18 ;  /* 0x00007610ff127816 */ /* 0x000fcc0000000012 */
[----:B------:R-:W4:Y:S01]  /*253f0*/  @!P4 LDG.E.U8 R18, desc[UR52][R16.64+0x19] ;  /* 0x000019341012c981 */ /* 0x000f22000c1e1100 */
[----:B------:R-:W-:Y:S01]  /*25400*/  @!P4 IMAD.X R21, R35, 0x1, R21, P5 ;  /* 0x000000012315c824 */ /* 0x000fe200028e0615 */
[----:B------:R-:W-:Y:S02]  /*25410*/  @!P0 IADD3.X R23, R31, UR10, R19, P1, P6 ;  /* 0x0000000a1f178c10 */ /* 0x000fe40008fec413 */
        /* <DEDUP_REMOVED lines=8> */
[----:B0-----:R-:W-:-:S05]  /*254a0*/  IADD3 R18, P4, R33, 0x100, RZ ;  /* 0x0000010021127810 */ /* 0x001fca0007f9e0ff */
[----:B------:R-:W-:-:S04]  /*254b0*/  IMAD.X R20, RZ, RZ, R43, P4 ;  /* 0x000000ffff147224 */ /* 0x000fc800020e062b */
[----:B------:R-:W-:-:S04]  /*254c0*/  IMAD R20, R20, UR12, RZ ;  /* 0x0000000c14147c24 */ /* 0x000fc8000f8e02ff */
[C---:B------:R-:W-:Y:S02]  /*254d0*/  IMAD R20, R18.reuse, UR13, R20 ;  /* 0x0000000d12147c24 */ /* 0x040fe4000f8e0214 */
[----:B------:R-:W-:-:S03]  /*254e0*/  IMAD.WIDE.U32 R18, R18, UR12, R28 ;  /* 0x0000000c12127c25 */ /* 0x000fc6000f8e001c */
[----:B------:R-:W-:-:S04]  /*254f0*/  IADD3 R18, P4, R18, UR14, RZ ;  /* 0x0000000e12127c10 */ /* 0x000fc8000ff9e0ff */
[--C-:B------:R-:W-:Y:S02]  /*25500*/  IADD3.X R19, R19, UR15, R20.reuse, P4, !PT ;  /* 0x0000000f13137c10 */ /* 0x100fe4000a7fe414 */
[----:B------:R-:W-:-:S06]  /*25510*/  PRMT R20, RZ, 0x7610, R20 ;  /* 0x00007610ff147816 */ /* 0x000fcc0000000014 */
[----:B------:R-:W4:Y:S01]  /*25520*/  @!P0 LDG.E.U8 R20, desc[UR52][R18.64] ;  /* 0x0000003412148981 */ /* 0x000f22000c1e1100 */
[----:B------:R-:W-:Y:S02]  /*25530*/  ISETP.LT.OR P4, PT, R30, 0x2, !P2 ;  /* 0x000000021e00780c */ /* 0x000fe40005781670 */
[----:B----4-:R-:W-:-:S04]  /*25540*/  LOP3.LUT R20, R20, 0xff, RZ, 0xc0, !PT ;  /* 0x000000ff14147812 */ /* 0x010fc800078ec0ff */
[----:B------:R-:W-:-:S05]  /*25550*/  F2FP.F16.E4M3.UNPACK_B R20, R20 ;  /* 0x00000014ff14723e */ /* 0x000fca00020006ff */
[----:B------:R-:W-:-:S05]  /*25560*/  HADD2.F32 R20, -RZ, R20.H0_H0 ;  /* 0x20000014ff147230 */ /* 0x000fca0000004100 */
[----:B------:R-:W-:-:S04]  /*25570*/  FMUL R20, R20, UR46 ;  /* 0x0000002e14147c20 */ /* 0x000fc80008400000 */
[----:B--2---:R-:W-:Y:S02]  /*25580*/  FFMA R35, R40, UR47, R20 ;  /* 0x0000002f28237c23 */ /* 0x004fe40008000014 */
[----:B------:R-:W0:Y:S01]  /*25590*/  @!P4 LDC.64 R20, c[0x0][0x5c0] ;  /* 0x00017000ff14cb82 */ /* 0x000e220000000a00 */
[----:B------:R-:W-:Y:S01]  /*255a0*/  ISETP.GE.AND P1, PT, R9, 0x109, PT ;  /* 0x000001090900780c */ /* 0x000fe20003f26270 */
[----:B------:R-:W2:Y:S01]  /*255b0*/  LDL.LU R40, [R1+0x400] ;  /* 0x0004000001287983 */ /* 0x000ea20000300800 */
[----:B------:R-:W-:Y:S01]  /*255c0*/  F2FP.SATFINITE.E4M3.F32.PACK_AB_MERGE_C R35, RZ, R35, RZ ;  /* 0x00000023ff23723e */ /* 0x000fe200048070ff */
[----:B------:R-:W-:Y:S01]  /*255d0*/  IMAD.U32 R36, RZ, RZ, UR7 ;  /* 0x00000007ff247e24 */ /* 0x000fe2000f8e00ff */
[----:B------:R-:W-:Y:S01]  /*255e0*/  LOP3.LUT R32, R32, 0x7fffffff, RZ, 0xc0, !PT ;  /* 0x7fffffff20207812 */ /* 0x000fe200078ec0ff */
[----:B------:R-:W4:Y:S04]  /*255f0*/  LDL.LU R60, [R1+0x404] ;  /* 0x00040400013c7983 */ /* 0x000f280000300800 */
[----:B------:R1:W-:Y:S02]  /*25600*/  @!P0 STG.E.U8 desc[UR52][R22.64], R35 ;  /* 0x0000002316008986 */ /* 0x0003e4000c101134 */
[----:B-1----:R-:W-:-:S06]  /*25610*/  PRMT R22, RZ, 0x7610, R22 ;  /* 0x00007610ff167816 */ /* 0x002fcc0000000016 */
[----:B------:R-:W3:Y:S01]  /*25620*/  @!P4 LDG.E.U8 R22, desc[UR52][R18.64+0x1] ;  /* 0x000001341216c981 */ /* 0x000ee2000c1e1100 */
[----:B0-----:R-:W-:-:S04]  /*25630*/  @!P4 IADD3 R20, P5, P6, R24, UR11, R20 ;  /* 0x0000000b1814cc10 */ /* 0x001fc8000febe014 */
[----:B------:R-:W-:Y:S02]  /*25640*/  @!P4 IADD3.X R21, R31, UR10, R21, P5, P6 ;  /* 0x0000000a1f15cc10 */ /* 0x000fe4000afec415 */
[----:B------:R-:W-:Y:S01]  /*25650*/  ISETP.LT.OR P0, PT, R30, 0x1, !P1 ;  /* 0x000000011e00780c */ /* 0x000fe20004f01670 */
[----:B------:R-:W-:-:S12]  /*25660*/  IMAD.U32 R35, RZ, RZ, UR8 ;  /* 0x00000008ff237e24 */ /* 0x000fd8000f8e00ff */
[----:B------:R-:W-:Y:S02]  /*25670*/  @!P0 IADD3 R35, P5, P6, R35, UR11, R24 ;  /* 0x0000000b23238c10 */ /* 0x000fe4000febe018 */
[----:B---3--:R-:W-:-:S04]  /*25680*/  LOP3.LUT R22, R22, 0xff, RZ, 0xc0, !PT ;  /* 0x000000ff16167812 */ /* 0x008fc800078ec0ff */
[----:B------:R-:W-:-:S05]  /*25690*/  F2FP.F16.E4M3.UNPACK_B R22, R22 ;  /* 0x00000016ff16723e */ /* 0x000fca00020006ff */
[----:B------:R-:W-:-:S05]  /*256a0*/  HADD2.F32 R22, -RZ, R22.H0_H0 ;  /* 0x20000016ff167230 */ /* 0x000fca0000004100 */
[----:B------:R-:W-:-:S04]  /*256b0*/  FMUL R22, R22, UR46 ;  /* 0x0000002e16167c20 */ /* 0x000fc80008400000 */
[----:B------:R-:W-:Y:S01]  /*256c0*/  FFMA R22, R41, UR47, R22 ;  /* 0x0000002f29167c23 */ /* 0x000fe20008000016 */
[----:B------:R-:W-:Y:S01]  /*256d0*/  @!P0 IADD3.X R36, R36, UR10, R31, P5, P6 ;  /* 0x0000000a24248c10 */ /* 0x000fe2000afec41f */
        /* <DEDUP_REMOVED lines=9> */
[----:B------:R-:W-:Y:S02]  /*25770*/  IADD3.X R21, R21, UR15, R22, P4, !PT ;  /* 0x0000000f15157c10 */ /* 0x000fe4000a7fe416 */
[----:B------:R-:W0:Y:S02]  /*25780*/  @!P0 LDC.64 R22, c[0x0][0x5c0] ;  /* 0x00017000ff168b82 */ /* 0x000e240000000a00 */
[----:B0-----:R-:W-:Y:S02]  /*25790*/  @!P0 IADD3 R22, P4, R35, R22, RZ ;  /* 0x0000001623168210 */ /* 0x001fe40007f9e0ff */
[----:B------:R-:W-:-:S06]  /*257a0*/  PRMT R35, RZ, 0x7610, R35 ;  /* 0x00007610ff237816 */ /* 0x000fcc0000000023 */
[----:B------:R-:W2:Y:S01]  /*257b0*/  @!P0 LDG.E.U8 R35, desc[UR52][R20.64] ;  /* 0x0000003414238981 */ /* 0x000ea2000c1e1100 */
[----:B------:R-:W-:Y:S01]  /*257c0*/  @!P0 IMAD.X R23, R36, 0x1, R23, P4 ;  /* 0x0000000124178824 */ /* 0x000fe200020e0617 */
[----:B------:R-:W-:Y:S02]  /*257d0*/  ISETP.LT.OR P4, PT, R30, 0x2, !P1 ;  /* 0x000000021e00780c */ /* 0x000fe40004f81670 */
[----:B------:R-:W-:Y:S02]  /*257e0*/  @P2 LOP3.LUT R32, R32, 0x80000000, RZ, 0xfc, !PT ;  /* 0x8000000020202812 */ /* 0x000fe400078efcff */
[----:B------:R-:W-:-:S09]  /*257f0*/  ISETP.LT.OR P2, PT, R30, 0x3a, !P3 ;  /* 0x0000003a1e00780c */ /* 0x000fd20005f41670 */
[----:B------:R-:W0:Y:S01]  /*25800*/  @!P4 LDC.64 R38, c[0x0][0x5c0] ;  /* 0x00017000ff26cb82 */ /* 0x000e220000000a00 */
[----:B------:R-:W-:-:S05]  /*25810*/  IMAD.U32 R36, RZ, RZ, UR8 ;  /* 0x00000008ff247e24 */ /* 0x000fca000f8e00ff */
[----:B------:R-:W-:Y:S01]  /*25820*/  @!P4 IADD3 R36, P5, P6, R36, UR11, R24 ;  /* 0x0000000b2424cc10 */ /* 0x000fe2000febe018 */
[----:B------:R-:W-:Y:S01]  /*25830*/  @!P2 IMAD.MOV.U32 R37, RZ, RZ, R31 ;  /* 0x000000ffff25a224 */ /* 0x000fe200078e001f */
[----:B--2---:R-:W-:-:S04]  /*25840*/  LOP3.LUT R35, R35, 0xff, RZ, 0xc0, !PT ;  /* 0x000000ff23237812 */ /* 0x004fc800078ec0ff */
[----:B------:R-:W-:-:S05]  /*25850*/  F2FP.F16.E4M3.UNPACK_B R35, R35 ;  /* 0x00000023ff23723e */ /* 0x000fca00020006ff */
[----:B------:R-:W-:-:S05]  /*25860*/  HADD2.F32 R35, -RZ, R35.H0_H0 ;  /* 0x20000023ff237230 */ /* 0x000fca0000004100 */
[----:B------:R-:W-:-:S04]  /*25870*/  FMUL R35, R35, UR46 ;  /* 0x0000002e23237c20 */ /* 0x000fc80008400000 */
[----:B------:R-:W-:-:S05]  /*25880*/  FFMA R35, R40, UR47, R35 ;  /* 0x0000002f28237c23 */ /* 0x000fca0008000023 */
[----:B------:R-:W-:-:S05]  /*25890*/  F2FP.SATFINITE.E4M3.F32.PACK_AB_MERGE_C R35, RZ, R35, RZ ;  /* 0x00000023ff23723e */ /* 0x000fca00048070ff */
[----:B------:R1:W-:Y:S02]  /*258a0*/  @!P0 STG.E.U8 desc[UR52][R22.64], R35 ;  /* 0x0000002316008986 */ /* 0x0003e4000c101134 */
[----:B-1----:R-:W1:Y:S01]  /*258b0*/  @!P2 LDC.64 R22, c[0x0][0x5c0] ;  /* 0x00017000ff16ab82 */ /* 0x002e620000000a00 */
[----:B0-----:R-:W-:Y:S01]  /*258c0*/  @!P4 IADD3 R38, P0, R36, R38, RZ ;  /* 0x000000262426c210 */ /* 0x001fe20007f1e0ff */
[----:B------:R-:W-:Y:S02]  /*258d0*/  @!P2 IMAD.MOV.U32 R36, RZ, RZ, R24 ;  /* 0x000000ffff24a224 */ /* 0x000fe400078e0018 */
[----:B------:R-:W-:Y:S02]  /*258e0*/  IMAD.U32 R40, RZ, RZ, UR7 ;  /* 0x00000007ff287e24 */ /* 0x000fe4000f8e00ff */
[----:B------:R-:W-:-:S03]  /*258f0*/  @!P2 IMAD.WIDE.U32 R36, R10, 0x180, R36 ;  /* 0x000001800a24a825 */ /* 0x000fc600078e0024 */
[----:B------:R-:W-:Y:S02]  /*25900*/  @!P4 IADD3.X R40, R40, UR10, R31, P5, P6 ;  /* 0x0000000a2828cc10 */ /* 0x000fe4000afec41f */
[--C-:B-1----:R-:W-:Y:S02]  /*25910*/  @!P2 IADD3 R102, P5, P6, R36, UR8, R22.reuse ;  /* 0x000000082466ac10 */ /* 0x102fe4000febe016 */
[----:B------:R-:W-:-:S06]  /*25920*/  PRMT R22, RZ, 0x7610, R22 ;  /* 0x00007610ff167816 */ /* 0x000fcc0000000016 */
[----:B------:R-:W2:Y:S01]  /*25930*/  @!P4 LDG.E.U8 R22, desc[UR52][R20.64+0x1] ;  /* 0x000001341416c981 */ /* 0x000ea2000c1e1100 */
[----:B------:R-:W-:-:S04]  /*25940*/  @!P2 IMAD R35, R11, 0x180, RZ ;  /* 0x000001800b23a824 */ /* 0x000fc800078e02ff */
[----:B------:R-:W-:-:S05]  /*25950*/  @!P2 IMAD.IADD R35, R37, 0x1, R35 ;  /* 0x000000012523a824 */ /* 0x000fca00078e0223 */
[----:B------:R-:W-:Y:S02]  /*25960*/  @!P2 IADD3.X R103, R35, UR7, R23, P5, P6 ;  /* 0x000000072367ac10 */ /* 0x000fe4000afec417 */
[----:B------:R-:W-:Y:S01]  /*25970*/  ISETP.LT.OR P6, PT, R30, 0x41, !P3 ;  /* 0x000000411e00780c */ /* 0x000fe20005fc1670 */
[----:B------:R-:W-:Y:S01]  /*25980*/  @!P4 IMAD.X R39, R40, 0x1, R39, P0 ;  /* 0x000000012827c824 */ /* 0x000fe200000e0627 */
[----:B------:R-:W-:-:S11]  /*25990*/  LOP3.LUT R0, R0, 0xfbffffff, RZ, 0xc0, !PT ;  /* 0xfbffffff00007812 */ /* 0x000fd600078ec0ff */
[----:B------:R-:W-:Y:S02]  /*259a0*/  @!P6 IMAD.MOV.U32 R36, RZ, RZ, R24 ;  /* 0x000000ffff24e224 */ /* 0x000fe400078e0018 */
[----:B------:R-:W-:Y:S02]  /*259b0*/  @!P6 IMAD.MOV.U32 R37, RZ, RZ, R31 ;  /* 0x000000ffff25e224 */ /* 0x000fe400078e001f */
[----:B------:R-:W-:Y:S02]  /*259c0*/  @!P6 IMAD R35, R11, 0x180, RZ ;  /* 0x000001800b23e824 */ /* 0x000fe400078e02ff */
[----:B------:R-:W-:Y:S01]  /*259d0*/  @!P6 IMAD.WIDE.U32 R36, R10, 0x180, R36 ;  /* 0x000001800a24e825 */ /* 0x000fe200078e0024 */
[----:B------:R-:W-:-:S03]  /*259e0*/  @P2 LOP3.LUT R0, R0, 0x4000000, RZ, 0xfc, !PT ;  /* 0x0400000000002812 */ /* 0x000fc600078efcff */
[----:B------:R-:W-:Y:S01]  /*259f0*/  @!P6 IMAD.IADD R35, R37, 0x1, R35 ;  /* 0x000000012523e824 */ /* 0x000fe200078e0223 */
[----:B------:R-:W-:Y:S02]  /*25a00*/  LOP3.LUT P2, RZ, R32, 0x80000000, RZ, 0xc0, !PT ;  /* 0x8000000020ff7812 */ /* 0x000fe4000784c0ff */
[----:B--2---:R-:W-:-:S04]  /*25a10*/  LOP3.LUT R22, R22, 0xff, RZ, 0xc0, !PT ;  /* 0x000000ff16167812 */ /* 0x004fc800078ec0ff */
[----:B------:R-:W-:-:S05]  /*25a20*/  F2FP.F16.E4M3.UNPACK_B R22, R22 ;  /* 0x00000016ff16723e */ /* 0x000fca00020006ff */
[----:B------:R-:W-:-:S05]  /*25a30*/  HADD2.F32 R22, -RZ, R22.H0_H0 ;  /* 0x20000016ff167230 */ /* 0x000fca0000004100 */
[----:B------:R-:W-:-:S04]  /*25a40*/  FMUL R22, R22, UR46 ;  /* 0x0000002e16167c20 */ /* 0x000fc80008400000 */
[----:B----4-:R-:W-:Y:S02]  /*25a50*/  FFMA R22, R60, UR47, R22 ;  /* 0x0000002f3c167c23 */ /* 0x010fe40008000016 */
[----:B------:R-:W2:Y:S03]  /*25a60*/  LDL.LU R60, [R1+0x40c] ;  /* 0x00040c00013c7983 */ /* 0x000ea60000300800 */
        /* <DEDUP_REMOVED lines=12> */
[----:B---3--:R-:W-:Y:S02]  /*25b30*/  FFMA R35, R41, UR47, R22 ;  /* 0x0000002f29237c23 */ /* 0x008fe40008000016 */
[----:B------:R-:W0:Y:S01]  /*25b40*/  @!P0 LDC.64 R22, c[0x0][0x5c0] ;  /* 0x00017000ff168b82 */ /* 0x000e220000000a00 */
[----:B------:R-:W-:Y:S01]  /*25b50*/  IMAD.U32 R36, RZ, RZ, UR7 ;  /* 0x00000007ff247e24 */ /* 0x000fe2000f8e00ff */
[----:B------:R-:W3:Y:S01]  /*25b60*/  LDL.LU R41, [R1+0x410] ;  /* 0x0004100001297983 */ /* 0x000ee20000300800 */
        /* <DEDUP_REMOVED lines=15> */
[----:B--2---:R-:W-:Y:S01]  /*25c60*/  FFMA R35, R60, UR47, R35 ;  /* 0x0000002f3c237c23 */ /* 0x004fe20008000023 */
[----:B------:R-:W-:Y:S02]  /*25c70*/  LOP3.LUT R32, R32, 0xbfffffff, RZ, 0xc0, !PT ;  /* 0xbfffffff20207812 */ /* 0x000fe400078ec0ff */
[----:B------:R-:W-:Y:S01]  /*25c80*/  LOP3.LUT R2, R2, 0xfffeffff, RZ, 0xc0, !PT ;  /* 0xfffeffff02027812 */ /* 0x000fe200078ec0ff */
[----:B------:R-:W-:Y:S01]  /*25c90*/  IMAD.U32 R40, RZ, RZ, UR7 ;  /* 0x00000007ff287e24 */ /* 0x000fe2000f8e00ff */
[----:B------:R-:W-:Y:S01]  /*25ca0*/  F2FP.SATFINITE.E4M3.F32.PACK_AB_MERGE_C R35, RZ, R35, RZ ;  /* 0x00000023ff23723e */ /* 0x000fe200048070ff */
[----:B------:R-:W2:Y:S04]  /*25cb0*/  LDL.LU R60, [R1+0x414] ;  /* 0x00041400013c7983 */ /* 0x000ea80000300800 */
        /* <DEDUP_REMOVED lines=22> */
[----:B---3--:R-:W-:Y:S01]  /*25e20*/  FFMA R35, R41, UR47, R35 ;  /* 0x0000002f29237c23 */ /* 0x008fe20008000023 */
[----:B------:R-:W-:Y:S01]  /*25e30*/  LOP3.LUT R2, R2, 0xfffffbff, RZ, 0xc0, !PT ;  /* 0xfffffbff02027812 */ /* 0x000fe200078ec0ff */
[----:B------:R-:W3:Y:S03]  /*25e40*/  LDL.LU R41, [R1+0x418] ;  /* 0x0004180001297983 */ /* 0x000ee60000300800 */
[----:B------:R-:W-:-:S05]  /*25e50*/  F2FP.SATFINITE.E4M3.F32.PACK_AB_MERGE_C R35, RZ, R35, RZ ;  /* 0x00000023ff23723e */ /* 0x000fca00048070ff */
[----:B------:R1:W-:Y:S02]  /*25e60*/  @!P4 STG.E.U8 desc[UR52][R22.64+0x8], R35 ;  /* 0x000008231600c986 */ /* 0x0003e4000c101134 */
[----:B-1----:R-:W1:Y:S01]  /*25e70*/  @!P2 LDC.64 R22, c[0x0][0x5c0] ;  /* 0x00017000ff16ab82 */ /* 0x002e620000000a00 */
[----:B0-----:R-:W-:Y:S01]  /*25e80*/  @!P0 IADD3 R38, P4, R36, R38, RZ ;  /* 0x0000002624268210 */ /* 0x001fe20007f9e0ff */
[----:B------:R-:W-:-:S04]  /*25e90*/  @!P2 IMAD.MOV.U32 R36, RZ, RZ, R24 ;  /* 0x000000ffff24a224 */ /* 0x000fc800078e0018 */
[----:B------:R-:W-:-:S03]  /*25ea0*/  @!P2 IMAD.WIDE.U32 R36, R10, 0x180, R36 ;  /* 0x000001800a24a825 */ /* 0x000fc600078e0024 */
[--C-:B-1----:R-:W-:Y:S02]  /*25eb0*/  @!P2 IADD3 R142, P5, P6, R36, UR8, R22.reuse ;  /* 0x00000008248eac10 */ /* 0x102fe4000febe016 */
[----:B------:R-:W-:-:S06]  /*25ec0*/  PRMT R22, RZ, 0x7610, R22 ;  /* 0x00007610ff167816 */ /* 0x000fcc0000000016 */
[----:B------:R-:W4:Y:S01]  /*25ed0*/  @!P0 LDG.E.U8 R22, desc[UR52][R20.64+0x9] ;  /* 0x0000093414168981 */ /* 0x000f22000c1e1100 */
[----:B------:R-:W-:-:S04]  /*25ee0*/  @!P2 IMAD R35, R11, 0x180, RZ ;  /* 0x000001800b23a824 */ /* 0x000fc800078e02ff */
[----:B------:R-:W-:-:S05]  /*25ef0*/  @!P2 IMAD.IADD R35, R37, 0x1, R35 ;  /* 0x000000012523a824 */ /* 0x000fca00078e0223 */
[----:B------:R-:W-:Y:S02]  /*25f00*/  @!P2 IADD3.X R143, R35, UR7, R23, P5, P6 ;  /* 0x00000007238fac10 */ /* 0x000fe4000afec417 */
[----:B------:R-:W-:Y:S01]  /*25f10*/  ISETP.LT.OR P6, PT, R30, 0x49, !P3 ;  /* 0x000000491e00780c */ /* 0x000fe20005fc1670 */
[----:B------:R-:W-:Y:S01]  /*25f20*/  @!P0 IMAD.X R39, R40, 0x1, R39, P4 ;  /* 0x0000000128278824 */ /* 0x000fe200020e0627 */
[----:B------:R-:W-:-:S11]  /*25f30*/  @P2 LOP3.LUT R2, R2, 0x400, RZ, 0xfc, !PT ;  /* 0x0000040002022812 */ /* 0x000fd600078efcff */
[----:B------:R-:W-:Y:S02]  /*25f40*/  @!P6 IMAD.MOV.U32 R36, RZ, RZ, R24 ;  /* 0x000000ffff24e224 */ /* 0x000fe400078e0018 */
[----:B------:R-:W-:Y:S02]  /*25f50*/  @!P6 IMAD.MOV.U32 R37, RZ, RZ, R31 ;  /* 0x000000ffff25e224 */ /* 0x000fe400078e001f */
[----:B------:R-:W-:Y:S02]  /*25f60*/  @!P6 IMAD R35, R11, 0x180, RZ ;  /* 0x000001800b23e824 */ /* 0x000fe400078e02ff */
[----:B------:R-:W-:Y:S01]  /*25f70*/  @!P6 IMAD.WIDE.U32 R36, R10, 0x180, R36 ;  /* 0x000001800a24e825 */ /* 0x000fe200078e0024 */
[----:B------:R-:W-:-:S03]  /*25f80*/  LOP3.LUT P2, RZ, R32, 0x40000000, RZ, 0xc0, !PT ;  /* 0x4000000020ff7812 */ /* 0x000fc6000784c0ff */
[----:B------:R-:W-:Y:S01]  /*25f90*/  @!P6 IMAD.IADD R35, R37, 0x1, R35 ;  /* 0x000000012523e824 */ /* 0x000fe200078e0223 */
        /* <DEDUP_REMOVED lines=38> */
[----:B------:R-:W-:Y:S01]  /*26200*/  ISETP.LT.OR P2, PT, R30, 0x4a, !P3 ;  /* 0x0000004a1e00780c */ /* 0x000fe20005f41670 */
[----:B------:R-:W-:Y:S01]  /*26210*/  IMAD.U32 R40, RZ, RZ, UR7 ;  /* 0x00000007ff287e24 */ /* 0x000fe2000f8e00ff */
[----:B------:R-:W-:Y:S01]  /*26220*/  LOP3.LUT R2, R2, 0xffff7fff, RZ, 0xc0, !PT ;  /* 0xffff7fff02027812 */ /* 0x000fe200078ec0ff */
[----:B------:R-:W2:Y:S01]  /*26230*/  LDL.LU R60, [R1+0x424] ;  /* 0x00042400013c7983 */ /* 0x000ea20000300800 */
        /* <DEDUP_REMOVED lines=10> */
[----:B------:R-:W-:-:S13]  /*262e0*/  ISETP.LT.OR P0, PT, R30, 0x12, !P1 ;  /* 0x000000121e00780c */ /* 0x000fda0004f01670 */
        /* <DEDUP_REMOVED lines=26> */
[----:B------:R-:W-:-:S11]  /*26490*/  ISETP.GE.AND P6, PT, R9, 0x101, PT ;  /* 0x000001010900780c */ /* 0x000fd60003fc6270 */
        /* <DEDUP_REMOVED lines=19> */
[----:B------:R-:W4:Y:S01]  /*265d0*/  @!P0 LDG.E.U8 R22, desc[UR52][R18.64+0x18] ;  /* 0x0000183412168981 */ /* 0x000f22000c1e1100 */
[----:B------:R-:W-:-:S04]  /*265e0*/  @P2 LOP3.LUT R2, R2, 0x200, RZ, 0xfc, !PT ;  /* 0x0000020002022812 */ /* 0x000fc800078efcff */
[----:B------:R-:W-:-:S04]  /*265f0*/  LOP3.LUT R2, R2, 0xffffbfff, RZ, 0xc0, !PT ;  /* 0xffffbfff02027812 */ /* 0x000fc800078ec0ff */
[----:B------:R-:W-:Y:S02]  /*26600*/  @P5 LOP3.LUT R2, R2, 0x4000, RZ, 0xfc, !PT ;  /* 0x0000400002025812 */ /* 0x000fe400078efcff */
        /* <DEDUP_REMOVED lines=36> */
[----:B----4-:R-:W-:-:S04]  /*26850*/  LOP3.LUT R35, R35, 0xff, RZ, 0xc0, !PT ;  /* 0x000000ff23237812 */ /* 0x010fc800078ec0ff */
[----:B------:R-:W-:-:S05]  /*26860*/  F2FP.F16.E4M3.UNPACK_B R35, R35 ;  /* 0x00000023ff23723e */ /* 0x000fca00020006ff */
[----:B------:R-:W-:-:S05]  /*26870*/  HADD2.F32 R35, -RZ, R35.H0_H0 ;  /* 0x20000023ff237230 */ /* 0x000fca0000004100 */
[----:B------:R-:W-:-:S04]  /*26880*/  FMUL R35, R35, UR46 ;  /* 0x0000002e23237c20 */ /* 0x000fc80008400000 */
[----:B---3--:R-:W-:Y:S01]  /*26890*/  FFMA R35, R41, UR47, R35 ;  /* 0x0000002f29237c23 */ /* 0x008fe20008000023 */
[----:B------:R-:W-:Y:S01]  /*268a0*/  IMAD.U32 R36, RZ, RZ, UR8 ;  /* 0x00000008ff247e24 */ /* 0x000fe2000f8e00ff */
[----:B------:R-:W3:Y:S03]  /*268b0*/  LDL.LU R41, [R1+0x438] ;  /* 0x0004380001297983 */ /* 0x000ee60000300800 */
[----:B------:R-:W-:-:S05]  /*268c0*/  F2FP.SATFINITE.E4M3.F32.PACK_AB_MERGE_C R35, RZ, R35, RZ ;  /* 0x00000023ff23723e */ /* 0x000fca00048070ff */
[----:B------:R0:W-:Y:S02]  /*268d0*/  @!P0 STG.E.U8 desc[UR52][R22.64+0x18], R35 ;  /* 0x0000182316008986 */ /* 0x0001e4000c101134 */
[----:B0-----:R-:W-:Y:S01]  /*268e0*/  PRMT R35, RZ, 0x7610, R35 ;  /* 0x00007610ff237816 */ /* 0x001fe20000000023 */
[----:B------:R-:W0:Y:S05]  /*268f0*/  @!P4 LDC.64 R22, c[0x0][0x5c0] ;  /* 0x00017000ff16cb82 */ /* 0x000e2a0000000a00 */
[----:B------:R-:W4:Y:S01]  /*26900*/  @!P4 LDG.E.U8 R35, desc[UR52][R20.64+0x19] ;  /* 0x000019341423c981 */ /* 0x000f22000c1e1100 */
[----:B------:R-:W-:Y:S01]  /*26910*/  IMAD.U32 R37, RZ, RZ, UR7 ;  /* 0x00000007ff257e24 */ /* 0x000fe2000f8e00ff */
[----:B------:R-:W-:-:S04]  /*26920*/  @!P4 IADD3 R36, P5, P6, R36, UR11, R24 ;  /* 0x0000000b2424cc10 */ /* 0x000fc8000febe018 */
[----:B------:R-:W-:Y:S02]  /*26930*/  @!P4 IADD3.X R37, R37, UR10, R31, P5, P6 ;  /* 0x0000000a2525cc10 */ /* 0x000fe4000afec41f */
[----:B0-----:R-:W-:-:S05]  /*26940*/  @!P4 IADD3 R22, P0, R36, R22, RZ ;  /* 0x000000162416c210 */ /* 0x001fca0007f1e0ff */
[----:B------:R-:W-:Y:S01]  /*26950*/  @!P4 IMAD.X R23, R37, 0x1, R23, P0 ;  /* 0x000000012517c824 */ /* 0x000fe200000e0617 */
[----:B------:R-:W-:Y:S02]  /*26960*/  ISETP.GE.AND P0, PT, R9, 0x181, PT ;  /* 0x000001810900780c */ /* 0x000fe40003f06270 */
[----:B----4-:R-:W-:-:S04]  /*26970*/  LOP3.LUT R35, R35, 0xff, RZ, 0xc0, !PT ;  /* 0x000000ff23237812 */ /* 0x010fc800078ec0ff */
[----:B------:R-:W-:-:S05]  /*26980*/  F2FP.F16.E4M3.UNPACK_B R35, R35 ;  /* 0x00000023ff23723e */ /* 0x000fca00020006ff */
[----:B------:R-:W-:-:S05]  /*26990*/  HADD2.F32 R35, -RZ, R35.H0_H0 ;  /* 0x20000023ff237230 */ /* 0x000fca0000004100 */
[----:B------:R-:W-:-:S04]  /*269a0*/  FMUL R35, R35, UR46 ;  /* 0x0000002e23237c20 */ /* 0x000fc80008400000 */
[----:B--2---:R-:W-:Y:S01]  /*269b0*/  FFMA R35, R60, UR47, R35 ;  /* 0x0000002f3c237c23 */ /* 0x004fe20008000023 */
[----:B------:R-:W-:Y:S01]  /*269c0*/  ISETP.LT.OR P1, PT, R30, 0x52, !P3 ;  /* 0x000000521e00780c */ /* 0x000fe20005f21670 */
[----:B------:R-:W2:Y:S03]  /*269d0*/  LDL.LU R60, [R1+0x43c] ;  /* 0x00043c00013c7983 */ /* 0x000ea60000300800 */
[----:B------:R-:W-:-:S05]  /*269e0*/  F2FP.SATFINITE.E4M3.F32.PACK_AB_MERGE_C R35, RZ, R35, RZ ;  /* 0x00000023ff23723e */ /* 0x000fca00048070ff */
[----:B------:R0:W-:Y:S01]  /*269f0*/  @!P4 STG.E.U8 desc[UR52][R22.64+0x19], R35 ;  /* 0x000019231600c986 */ /* 0x0001e2000c101134 */
[----:B------:R-:W-:-:S13]  /*26a00*/  ISETP.LT.OR P4, PT, R30, 0x1, !P0 ;  /* 0x000000011e00780c */ /* 0x000fda0004781670 */
[----:B0-----:R-:W0:Y:S01]  /*26a10*/  @!P4 LDC.64 R22, c[0x0][0x5c0] ;  /* 0x00017000ff16cb82 */ /* 0x001e220000000a00 */
[----:B------:R-:W-:Y:S02]  /*26a20*/  @!P4 IMAD.MOV.U32 R36, RZ, RZ, R24 ;  /* 0x000000ffff24c224 */ /* 0x000fe400078e0018 */
[----:B------:R-:W-:Y:S02]  /*26a30*/  @!P4 IMAD.MOV.U32 R37, RZ, RZ, R31 ;  /* 0x000000ffff25c224 */ /* 0x000fe400078e001f */
[----:B------:R-:W-:-:S04]  /*26a40*/  @!P4 IMAD.WIDE.U32 R36, R10, 0x180, R36 ;  /* 0x000001800a24c825 */ /* 0x000fc800078e0024 */
[----:B------:R-:W-:Y:S01]  /*26a50*/  @!P4 IMAD R35, R11, 0x180, RZ ;  /* 0x000001800b23c824 */ /* 0x000fe200078e02ff */
[----:B0-----:R-:W-:-:S04]  /*26a60*/  @!P4 IADD3 R36, P5, R36, R22, RZ ;  /* 0x000000162424c210 */ /* 0x001fc80007fbe0ff */
[----:B------:R-:W-:Y:S02]  /*26a70*/  @!P4 IADD3.X R37, R23, R37, R35, P5, !PT ;  /* 0x000000251725c210 */ /* 0x000fe40002ffe423 */
[----:B------:R-:W-:-:S05]  /*26a80*/  IADD3 R22, P5, R33, 0x180, RZ ;  /* 0x0000018021167810 */ /* 0x000fca0007fbe0ff */
[----:B------:R-:W-:-:S04]  /*26a90*/  IMAD.X R35, RZ, RZ, R43, P5 ;  /* 0x000000ffff237224 */ /* 0x000fc800028e062b */
[----:B------:R-:W-:-:S04]  /*26aa0*/  IMAD R35, R35, UR12, RZ ;  /* 0x0000000c23237c24 */ /* 0x000fc8000f8e02ff */
[C---:B------:R-:W-:Y:S02]  /*26ab0*/  IMAD R35, R22.reuse, UR13, R35 ;  /* 0x0000000d16237c24 */ /* 0x040fe4000f8e0223 */
[----:B------:R-:W-:-:S03]  /*26ac0*/  IMAD.WIDE.U32 R22, R22, UR12, R28 ;  /* 0x0000000c16167c25 */ /* 0x000fc6000f8e001c */
[----:B------:R-:W-:-:S04]  /*26ad0*/  IADD3 R22, P5, R22, UR14, RZ ;  /* 0x0000000e16167c10 */ /* 0x000fc8000ffbe0ff */
[--C-:B------:R-:W-:Y:S02]  /*26ae0*/  IADD3.X R23, R23, UR15, R35.reuse, P5, !PT ;  /* 0x0000000f17177c10 */ /* 0x100fe4000affe423 */
[----:B------:R-:W-:-:S06]  /*26af0*/  PRMT R35, RZ, 0x7610, R35 ;  /* 0x00007610ff237816 */ /* 0x000fcc0000000023 */
[----:B------:R-:W4:Y:S02]  /*26b00*/  @!P4 LDG.E.U8 R35, desc[UR52][R22.64] ;  /* 0x000000341623c981 */ /* 0x000f24000c1e1100 */
[----:B----4-:R-:W-:-:S04]  /*26b10*/  LOP3.LUT R35, R35, 0xff, RZ, 0xc0, !PT ;  /* 0x000000ff23237812 */ /* 0x010fc800078ec0ff */
[----:B------:R-:W-:-:S05]  /*26b20*/  F2FP.F16.E4M3.UNPACK_B R35, R35 ;  /* 0x00000023ff23723e */ /* 0x000fca00020006ff */
[----:B------:R-:W-:-:S05]  /*26b30*/  HADD2.F32 R35, -RZ, R35.H0_H0 ;  /* 0x20000023ff237230 */ /* 0x000fca0000004100 */
[----:B------:R-:W-:-:S04]  /*26b40*/  FMUL R35, R35, UR46 ;  /* 0x0000002e23237c20 */ /* 0x000fc80008400000 */
[----:B---3--:R-:W-:-:S05]  /*26b50*/  FFMA R35, R41, UR47, R35 ;  /* 0x0000002f29237c23 */ /* 0x008fca0008000023 */
        /* <DEDUP_REMOVED lines=10> */
[----:B------:R-:W0:Y:S01]  /*26c00*/  @!P1 LDC.64 R36, c[0x0][0x5c0] ;  /* 0x00017000ff249b82 */ /* 0x000e220000000a00 */
[----:B------:R-:W-:Y:S02]  /*26c10*/  @!P1 IMAD.MOV.U32 R38, RZ, RZ, R24 ;  /* 0x000000ffff269224 */ /* 0x000fe400078e0018 */
[----:B------:R-:W-:Y:S02]  /*26c20*/  @!P1 IMAD.MOV.U32 R39, RZ, RZ, R31 ;  /* 0x000000ffff279224 */ /* 0x000fe400078e001f */
[----:B------:R-:W-:Y:S02]  /*26c30*/  @!P1 IMAD R35, R11, 0x180, RZ ;  /* 0x000001800b239824 */ /* 0x000fe400078e02ff */
[----:B------:R-:W-:-:S04]  /*26c40*/  @!P1 IMAD.WIDE.U32 R38, R10, 0x180, R38 ;  /* 0x000001800a269825 */ /* 0x000fc800078e0026 */
[----:B------:R-:W-:Y:S01]  /*26c50*/  @!P1 IMAD.IADD R35, R39, 0x1, R35 ;  /* 0x0000000127239824 */ /* 0x000fe200078e0223 */
[----:B0-----:R-:W-:-:S04]  /*26c60*/  @!P1 IADD3 R130, P5, P6, R38, UR8, R36 ;  /* 0x0000000826829c10 */ /* 0x001fc8000febe024 */
[----:B------:R-:W-:Y:S02]  /*26c70*/  @!P1 IADD3.X R131, R35, UR7, R37, P5, P6 ;  /* 0x0000000723839c10 */ /* 0x000fe4000afec425 */
[----:B------:R-:W-:-:S06]  /*26c80*/  PRMT R35, RZ, 0x7610, R35 ;  /* 0x00007610ff237816 */ /* 0x000fcc0000000023 */
[----:B------:R-:W3:Y:S01]  /*26c90*/  @!P4 LDG.E.U8 R35, desc[UR52][R22.64+0x1] ;  /* 0x000001341623c981 */ /* 0x000ee2000c1e1100 */
[----:B------:R-:W-:-:S04]  /*26ca0*/  LOP3.LUT R2, R2, 0xffffffbf, RZ, 0xc0, !PT ;  /* 0xffffffbf02027812 */ /* 0x000fc800078ec0ff */
[----:B------:R-:W-:Y:S02]  /*26cb0*/  @P1 LOP3.LUT R2, R2, 0x40, RZ, 0xfc, !PT ;  /* 0x0000004002021812 */ /* 0x000fe400078efcff */
[----:B------:R-:W-:-:S13]  /*26cc0*/  ISETP.LT.OR P1, PT, R30, 0x59, !P3 ;  /* 0x000000591e00780c */ /* 0x000fda0005f21670 */
[----:B------:R-:W0:Y:S01]  /*26cd0*/  @!P1 LDC.64 R36, c[0x0][0x5c0] ;  /* 0x00017000ff249b82 */ /* 0x000e220000000a00 */
[----:B------:R-:W-:Y:S02]  /*26ce0*/  @!P1 IMAD.MOV.U32 R38, RZ, RZ, R24 ;  /* 0x000000ffff269224 */ /* 0x000fe400078e0018 */
[----:B------:R-:W-:Y:S02]  /*26cf0*/  @!P1 IMAD.MOV.U32 R39, RZ, RZ, R31 ;  /* 0x000000ffff279224 */ /* 0x000fe400078e001f */
[----:B------:R-:W-:Y:S01]  /*26d00*/  @!P1 IMAD.WIDE.U32 R38, R10, 0x180, R38 ;  /* 0x000001800a269825 */ /* 0x000fe200078e0026 */
[----:B------:R-:W-:-:S04]  /*26d10*/  LOP3.LUT R2, R2, 0xfffffeff, RZ, 0xc0, !PT ;  /* 0xfffffeff02027812 */ /* 0x000fc800078ec0ff */
[----:B------:R-:W-:Y:S02]  /*26d20*/  @P1 LOP3.LUT R2, R2, 0x100, RZ, 0xfc, !PT ;  /* 0x0000010002021812 */ /* 0x000fe400078efcff */
[----:B0-----:R-:W-:Y:S02]  /*26d30*/  @!P1 IADD3 R136, P5, P6, R38, UR8, R36 ;  /* 0x0000000826889c10 */ /* 0x001fe4000febe024 */
[----:B------:R-:W-:Y:S02]  /*26d40*/  LOP3.LUT R2, R2, 0xffffff7f, RZ, 0xc0, !PT ;  /* 0xffffff7f02027812 */ /* 0x000fe400078ec0ff */
[----:B------:R-:W-:Y:S02]  /*26d50*/  LOP3.LUT P3, RZ, R0, 0x2, RZ, 0xc0, !PT ;  /* 0x0000000200ff7812 */ /* 0x000fe4000786c0ff */
[----:B---3--:R-:W-:-:S04]  /*26d60*/  LOP3.LUT R35, R35, 0xff, RZ, 0xc0, !PT ;  /* 0x000000ff23237812 */ /* 0x008fc800078ec0ff */
[----:B------:R-:W-:-:S05]  /*26d70*/  F2FP.F16.E4M3.UNPACK_B R35, R35 ;  /* 0x00000023ff23723e */ /* 0x000fca00020006ff */
[----:B------:R-:W-:-:S05]  /*26d80*/  HADD2.F32 R35, -RZ, R35.H0_H0 ;  /* 0x20000023ff237230 */ /* 0x000fca0000004100 */
[----:B------:R-:W-:-:S04]  /*26d90*/  FMUL R35, R35, UR46 ;  /* 0x0000002e23237c20 */ /* 0x000fc80008400000 */
[----:B--2---:R-:W-:Y:S01]  /*26da0*/  FFMA R42, R60, UR47, R35 ;  /* 0x0000002f3c2a7c23 */ /* 0x004fe20008000023 */
[----:B------:R-:W-:Y:S01]  /*26db0*/  @!P1 IMAD R35, R11, 0x180, RZ ;  /* 0x000001800b239824 */ /* 0x000fe200078e02ff */
[----:B------:R-:W2:Y:S03]  /*26dc0*/  LDL.LU R60, [R1+0x440] ;  /* 0x00044000013c7983 */ /* 0x000ea60000300800 */
[----:B------:R-:W-:Y:S01]  /*26dd0*/  @!P1 IMAD.IADD R35, R39, 0x1, R35 ;  /* 0x0000000127239824 */ /* 0x000fe200078e0223 */
[----:B------:R-:W-:Y:S01]  /*26de0*/  F2FP.SATFINITE.E4M3.F32.PACK_AB_MERGE_C R42, RZ, R42, RZ ;  /* 0x0000002aff2a723e */ /* 0x000fe200048070ff */
[----:B------:R-:W3:Y:S03]  /*26df0*/  LDL.LU R61, [R1+0x444] ;  /* 0x00044400013d7983 */ /* 0x000ee60000300800 */
[----:B------:R-:W-:-:S02]  /*26e00*/  @!P1 IADD3.X R137, R35, UR7, R37, P5, P6 ;  /* 0x0000000723899c10 */ /* 0x000fc4000afec425 */
[----:B------:R-:W-:-:S04]  /*26e10*/  ISETP.GE.AND P6, PT, R9, 0x189, PT ;  /* 0x000001890900780c */ /* 0x000fc80003fc6270 */
[----:B------:R-:W-:-:S13]  /*26e20*/  ISETP.LT.OR P1, PT, R30, 0x5a, !P6 ;  /* 0x0000005a1e00780c */ /* 0x000fda0007721670 */
[----:B------:R-:W0:Y:S01]  /*26e30*/  @!P1 LDC.64 R36, c[0x0][0x5c0] ;  /* 0x00017000ff249b82 */ /* 0x000e220000000a00 */
[----:B------:R-:W-:Y:S02]  /*26e40*/  @!P1 IMAD.MOV.U32 R38, RZ, RZ, R24 ;  /* 0x000000ffff269224 */ /* 0x000fe400078e0018 */
[----:B------:R-:W-:Y:S02]  /*26e50*/  @!P1 IMAD.MOV.U32 R39, RZ, RZ, R31 ;  /* 0x000000ffff279224 */ /* 0x000fe400078e001f */
[----:B------:R-:W-:Y:S02]  /*26e60*/  @!P1 IMAD R35, R11, 0x180, RZ ;  /* 0x000001800b239824 */ /* 0x000fe400078e02ff */
[----:B------:R-:W-:Y:S01]  /*26e70*/  @!P1 IMAD.WIDE.U32 R38, R10, 0x180, R38 ;  /* 0x000001800a269825 */ /* 0x000fe200078e0026 */
[----:B------:R1:W-:Y:S03]  /*26e80*/  @!P4 STG.E.U8 desc[UR52][R40.64+0x1], R42 ;  /* 0x0000012a2800c986 */ /* 0x0003e6000c101134 */
[----:B------:R-:W-:Y:S01]  /*26e90*/  @!P1 IMAD.IADD R35, R39, 0x1, R35 ;  /* 0x0000000127239824 */ /* 0x000fe200078e0223 */
[----:B------:R-:W-:-:S02]  /*26ea0*/  @P1 LOP3.LUT R2, R2, 0x80, RZ, 0xfc, !PT ;  /* 0x0000008002021812 */ /* 0x000fc400078efcff */
[----:B0-----:R-:W-:-:S04]  /*26eb0*/  @!P1 IADD3 R138, P4, P5, R38, UR8, R36 ;  /* 0x00000008268a9c10 */ /* 0x001fc8000fd9e024 */
[----:B------:R-:W-:Y:S02]  /*26ec0*/  @!P1 IADD3.X R139, R35, UR7, R37, P4, P5 ;  /* 0x00000007238b9c10 */ /* 0x000fe4000a7ea425 */
[----:B------:R-:W-:-:S13]  /*26ed0*/  ISETP.LT.OR P1, PT, R30, 0x61, !P6 ;  /* 0x000000611e00780c */ /* 0x000fda0007721670 */
[----:B------:R-:W0:Y:S01]  /*26ee0*/  @!P1 LDC.64 R36, c[0x0][0x5c0] ;  /* 0x00017000ff249b82 */ /* 0x000e220000000a00 */
[----:B------:R-:W-:Y:S01]  /*26ef0*/  @!P1 IMAD.MOV.U32 R38, RZ, RZ, R24 ;  /* 0x000000ffff269224 */ /* 0x000fe200078e0018 */
[----:B------:R-:W-:Y:S01]  /*26f00*/  IADD3 R35, P4, R33, 0x188, RZ ;  /* 0x0000018821237810 */ /* 0x000fe20007f9e0ff */
[----:B------:R-:W-:Y:S02]  /*26f10*/  @!P1 IMAD.MOV.U32 R39, RZ, RZ, R31 ;  /* 0x000000ffff279224 */ /* 0x000fe400078e001f */
[----:B-1----:R-:W-:Y:S02]  /*26f20*/  @!P1 IMAD R40, R11, 0x180, RZ ;  /* 0x000001800b289824 */ /* 0x002fe400078e02ff */
[----:B------:R-:W-:-:S04]  /*26f30*/  @!P1 IMAD.WIDE.U32 R38, R10, 0x180, R38 ;  /* 0x000001800a269825 */ /* 0x000fc800078e0026 */
[----:B------:R-:W-:Y:S02]  /*26f40*/  IMAD.X R41, RZ, RZ, R43, P4 ;  /* 0x000000ffff297224 */ /* 0x000fe400020e062b */
[----:B------:R-:W-:Y:S02]  /*26f50*/  @!P1 IMAD.IADD R39, R39, 0x1, R40 ;  /* 0x0000000127279824 */ /* 0x000fe400078e0228 */
[----:B------:R-:W-:Y:S01]  /*26f60*/  IMAD.WIDE.U32 R28, R35, UR12, R28 ;  /* 0x0000000c231c7c25 */ /* 0x000fe2000f8e001c */
[----:B0-----:R-:W-:-:S03]  /*26f70*/  @!P1 IADD3 R4, P4, P5, R38, UR8, R36 ;  /* 0x0000000826049c10 */ /* 0x001fc6000fd9e024 */
[----:B------:R-:W-:Y:S01]  /*26f80*/  IMAD R36, R41, UR12, RZ ;  /* 0x0000000c29247c24 */ /* 0x000fe2000f8e02ff */
[----:B------:R-:W-:-:S03]  /*26f90*/  @!P1 IADD3.X R5, R39, UR7, R37, P4, P5 ;  /* 0x0000000727059c10 */ /* 0x000fc6000a7ea425 */
[----:B------:R-:W-:Y:S01]  /*26fa0*/  IMAD R35, R35, UR13, R36 ;  /* 0x0000000d23237c24 */ /* 0x000fe2000f8e0224 */
[----:B------:R-:W-:-:S04]  /*26fb0*/  IADD3 R28, P4, R28, UR14, RZ ;  /* 0x0000000e1c1c7c10 */ /* 0x000fc8000ff9e0ff */
[--C-:B------:R-:W-:Y:S02]  /*26fc0*/  IADD3.X R29, R29, UR15, R35.reuse, P4, !PT ;  /* 0x0000000f1d1d7c10 */ /* 0x100fe4000a7fe423 */
[----:B------:R-:W-:-:S06]  /*26fd0*/  PRMT R35, RZ, 0x7610, R35 ;  /* 0x00007610ff237816 */ /* 0x000fcc0000000023 */
[----:B------:R-:W4:Y:S01]  /*26fe0*/  @!P3 LDG.E.U8 R35, desc[UR52][R28.64] ;  /* 0x000000341c23b981 */ /* 0x000f22000c1e1100 */
[----:B------:R-:W-:-:S03]  /*26ff0*/  LOP3.LUT R33, R33, 0xffffefff, RZ, 0xc0, !PT ;  /* 0xffffefff21217812 */ /* 0x000fc600078ec0ff */
[----:B------:R0:W-:Y:S01]  /*27000*/  @!P1 STL.64 [R1+0x18], R4 ;  /* 0x0000180401009387 */ /* 0x0001e20000100a00 */
[----:B------:R-:W-:Y:S02]  /*27010*/  @P1 LOP3.LUT R33, R33, 0x1000, RZ, 0xfc, !PT ;  /* 0x0000100021211812 */ /* 0x000fe400078efcff */
[----:B------:R-:W-:-:S13]  /*27020*/  ISETP.LT.OR P1, PT, R30, 0x62, !P6 ;  /* 0x000000621e00780c */ /* 0x000fda0007721670 */
[----:B------:R-:W0:Y:S01]  /*27030*/  @!P1 LDC.64 R36, c[0x0][0x5c0] ;  /* 0x00017000ff249b82 */ /* 0x000e220000000a00 */
[----:B------:R-:W-:Y:S02]  /*27040*/  @!P1 IMAD.MOV.U32 R38, RZ, RZ, R24 ;  /* 0x000000ffff269224 */ /* 0x000fe400078e0018 */
[----:B------:R-:W-:Y:S01]  /*27050*/  @!P1 IMAD.MOV.U32 R39, RZ, RZ, R31 ;  /* 0x000000ffff279224 */ /* 0x000fe200078e001f */
[----:B------:R-:W-:Y:S01]  /*27060*/  LOP3.LUT P2, RZ, R32, 0x20000000, RZ, 0xc0, !PT ;  /* 0x2000000020ff7812 */ /* 0x000fe2000784c0ff */
[----:B------:R-:W-:-:S03]  /*27070*/  @!P1 IMAD.WIDE.U32 R38, R10, 0x180, R38 ;  /* 0x000001800a269825 */ /* 0x000fc600078e0026 */
[----:B0-----:R-:W-:Y:S02]  /*27080*/  @!P1 IADD3 R4, P4, P5, R38, UR8, R36 ;  /* 0x0000000826049c10 */ /* 0x001fe4000fd9e024 */
[----:B----4-:R-:W-:-:S04]  /*27090*/  LOP3.LUT R35, R35, 0xff, RZ, 0xc0, !PT ;  /* 0x000000ff23237812 */ /* 0x010fc800078ec0ff */
[----:B------:R-:W-:-:S05]  /*270a0*/  F2FP.F16.E4M3.UNPACK_B R35, R35 ;  /* 0x00000023ff23723e */ /* 0x000fca00020006ff */
[----:B------:R-:W-:-:S05]  /*270b0*/  HADD2.F32 R35, -RZ, R35.H0_H0 ;  /* 0x20000023ff237230 */ /* 0x000fca0000004100 */
[----:B------:R-:W-:-:S04]  /*270c0*/  FMUL R35, R35, UR46 ;  /* 0x0000002e23237c20 */ /* 0x000fc80008400000 */
[----:B--2---:R-:W-:Y:S01]  /*270d0*/  FFMA R40, R60, UR47, R35 ;  /* 0x0000002f3c287c23 */ /* 0x004fe20008000023 */
[----:B------:R-:W-:Y:S01]  /*270e0*/  @!P1 IMAD R35, R11, 0x180, RZ ;  /* 0x000001800b239824 */ /* 0x000fe200078e02ff */
[----:B------:R-:W-:Y:S01]  /*270f0*/  LOP3.LUT R33, R33, 0xfffff7ff, RZ, 0xc0, !PT ;  /* 0xfffff7ff21217812 */ /* 0x000fe200078ec0ff */
[----:B------:R-:W2:Y:S02]  /*27100*/  LDL.LU R60, [R1+0x448] ;  /* 0x00044800013c7983 */ /* 0x000ea40000300800 */
[----:B------:R-:W-:-:S05]  /*27110*/  @!P1 IMAD.IADD R35, R39, 0x1, R35 ;  /* 0x0000000127239824 */ /* 0x000fca00078e0223 */
[----:B------:R-:W-:Y:S02]  /*27120*/  @!P1 IADD3.X R5, R35, UR7, R37, P4, P5 ;  /* 0x0000000723059c10 */ /* 0x000fe4000a7ea425 */
[----:B------:R-:W-:Y:S02]  /*27130*/  F2FP.SATFINITE.E4M3.F32.PACK_AB_MERGE_C R37, RZ, R40, RZ ;  /* 0x00000028ff25723e */ /* 0x000fe400048070ff */
[----:B------:R-:W-:-:S03]  /*27140*/  PRMT R35, RZ, 0x7610, R35 ;  /* 0x00007610ff237816 */ /* 0x000fc60000000023 */
[----:B------:R0:W-:Y:S04]  /*27150*/  @!P3 STG.E.U8 desc[UR52][R46.64], R37 ;  /* 0x000000252e00b986 */ /* 0x0001e8000c101134 */
[----:B------:R-:W4:Y:S01]  /*27160*/  @!P2 LDG.E.U8 R35, desc[UR52][R28.64+0x1] ;  /* 0x000001341c23a981 */ /* 0x000f22000c1e1100 */
[----:B------:R-:W-:-:S03]  /*27170*/  @P1 LOP3.LUT R33, R33, 0x800, RZ, 0xfc, !PT ;  /* 0x0000080021211812 */ /* 0x000fc600078efcff */
[----:B------:R-:W-:Y:S01]  /*27180*/  @!P1 STL.64 [R1+0x10], R4 ;  /* 0x0000100401009387 */ /* 0x000fe20000100a00 */
[----:B------:R-:W-:Y:S02]  /*27190*/  ISETP.LT.OR P1, PT, R30, 0x69, !P6 ;  /* 0x000000691e00780c */ /* 0x000fe40007721670 */
[----:B----4-:R-:W-:-:S04]  /*271a0*/  LOP3.LUT R35, R35, 0xff, RZ, 0xc0, !PT ;  /* 0x000000ff23237812 */ /* 0x010fc800078ec0ff */
[----:B------:R-:W-:-:S05]  /*271b0*/  F2FP.F16.E4M3.UNPACK_B R35, R35 ;  /* 0x00000023ff23723e */ /* 0x000fca00020006ff */
[----:B------:R-:W-:-:S05]  /*271c0*/  HADD2.F32 R35, -RZ, R35.H0_H0 ;  /* 0x20000023ff237230 */ /* 0x000fca0000004100 */
[----:B------:R-:W-:-:S04]  /*271d0*/  FMUL R35, R35, UR46 ;  /* 0x0000002e23237c20 */ /* 0x000fc80008400000 */
[----:B---3--:R-:W-:Y:S01]  /*271e0*/  FFMA R35, R61, UR47, R35 ;  /* 0x0000002f3d237c23 */ /* 0x008fe20008000023 */
[----:B------:R-:W-:Y:S01]  /*271f0*/  ISETP.LT.OR P3, PT, R30, 0x6a, !P6 ;  /* 0x0000006a1e00780c */ /* 0x000fe20007761670 */
[----:B------:R-:W3:Y:S03]  /*27200*/  LDL.LU R61, [R1+0x44c] ;  /* 0x00044c00013d7983 */ /* 0x000ee60000300800 */
[----:B------:R-:W-:-:S05]  /*27210*/  F2FP.SATFINITE.E4M3.F32.PACK_AB_MERGE_C R35, RZ, R35, RZ ;  /* 0x00000023ff23723e */ /* 0x000fca00048070ff */
[----:B------:R1:W-:Y:S01]  /*27220*/  @!P2 STG.E.U8 desc[UR52][R44.64+0x1], R35 ;  /* 0x000001232c00a986 */ /* 0x0003e2000c101134 */
[----:B------:R-:W-:-:S13]  /*27230*/  ISETP.LT.OR P2, PT, R30, 0x9, !P0 ;  /* 0x000000091e00780c */ /* 0x000fda0004741670 */
[----:B0-----:R-:W0:Y:S01]  /*27240*/  @!P2 LDC.64 R36, c[0x0][0x5c0] ;  /* 0x00017000ff24ab82 */ /* 0x001e220000000a00 */
[----:B------:R-:W-:Y:S02]  /*27250*/  @!P2 IMAD.MOV.U32 R38, RZ, RZ, R24 ;  /* 0x000000ffff26a224 */ /* 0x000fe400078e0018 */
[----:B------:R-:W-:Y:S02]  /*27260*/  @!P2 IMAD.MOV.U32 R39, RZ, RZ, R31 ;  /* 0x000000ffff27a224 */ /* 0x000fe400078e001f */
[----:B------:R-:W-:-:S04]  /*27270*/  @!P2 IMAD.WIDE.U32 R38, R10, 0x180, R38 ;  /* 0x000001800a26a825 */ /* 0x000fc800078e0026 */
[----:B-1----:R-:W-:Y:S01]  /*27280*/  @!P2 IMAD R35, R11, 0x180, RZ ;  /* 0x000001800b23a824 */ /* 0x002fe200078e02ff */
        /* <DEDUP_REMOVED lines=11> */
[----:B------:R-:W4:Y:S04]  /*27340*/  @!P2 LDG.E.U8 R35, desc[UR52][R22.64+0x8] ;  /* 0x000008341623a981 */ /* 0x000f28000c1e1100 */
[----:B------:R-:W-:Y:S01]  /*27350*/  @!P1 STL.64 [R1+0x90], R4 ;  /* 0x0000900401009387 */ /* 0x000fe20000100a00 */
        /* <DEDUP_REMOVED lines=8> */
[----:B------:R0:W-:Y:S01]  /*273e0*/  @!P2 STG.E.U8 desc[UR52][R40.64+0x8], R35 ;  /* 0x000008232800a986 */ /* 0x0001e2000c101134 */
[----:B------:R-:W-:-:S13]  /*273f0*/  ISETP.LT.OR P2, PT, R30, 0xa, !P0 ;  /* 0x0000000a1e00780c */ /* 0x000fda0004741670 */
[----:B------:R-:W1:Y:S01]  /*27400*/  @!P2 LDC.64 R36, c[0x0][0x5c0] ;  /* 0x00017000ff24ab82 */ /* 0x000e620000000a00 */
[----:B------:R-:W-:Y:S02]  /*27410*/  @!P2 IMAD.MOV.U32 R38, RZ, RZ, R24 ;  /* 0x000000ffff26a224 */ /* 0x000fe400078e0018 */
[----:B------:R-:W-:Y:S02]  /*27420*/  @!P2 IMAD.MOV.U32 R39, RZ, RZ, R31 ;  /* 0x000000ffff27a224 */ /* 0x000fe400078e001f */
[----:B------:R-:W-:-:S04]  /*27430*/  @!P2 IMAD.WIDE.U32 R38, R10, 0x180, R38 ;  /* 0x000001800a26a825 */ /* 0x000fc800078e0026 */
[----:B0-----:R-:W-:Y:S01]  /*27440*/  @!P2 IMAD R35, R11, 0x180, RZ ;  /* 0x000001800b23a824 */ /* 0x001fe200078e02ff */
[----:B-1----:R-:W-:-:S04]  /*27450*/  @!P2 IADD3 R40, P4, R38, R36, RZ ;  /* 0x000000242628a210 */ /* 0x002fc80007f9e0ff */
        /* <DEDUP_REMOVED lines=10> */
[----:B------:R-:W4:Y:S01]  /*27500*/  @!P2 LDG.E.U8 R35, desc[UR52][R22.64+0x9] ;  /* 0x000009341623a981 */ /* 0x000f22000c1e1100 */
[----:B------:R-:W-:-:S13]  /*27510*/  ISETP.LT.OR P5, PT, R30, 0x71, !P6 ;  /* 0x000000711e00780c */ /* 0x000fda00077a1670 */
[----:B------:R-:W0:Y:S01]  /*27520*/  @!P5 LDC.64 R36, c[0x0][0x5c0] ;  /* 0x00017000ff24db82 */ /* 0x000e220000000a00 */
[----:B------:R-:W-:Y:S02]  /*27530*/  @!P5 IMAD.MOV.U32 R38, RZ, RZ, R24 ;  /* 0x000000ffff26d224 */ /* 0x000fe400078e0018 */
[----:B------:R-:W-:Y:S01]  /*27540*/  @!P5 IMAD.MOV.U32 R39, RZ, RZ, R31 ;  /* 0x000000ffff27d224 */ /* 0x000fe200078e001f */
[----:B------:R-:W-:Y:S01]  /*27550*/  @P1 LOP3.LUT R33, R33, 0x10000, RZ, 0xfc, !PT ;  /* 0x0001000021211812 */ /* 0x000fe200078efcff */
[----:B------:R-:W-:Y:S01]  /*27560*/  @!P5 IMAD.WIDE.U32 R38, R10, 0x180, R38 ;  /* 0x000001800a26d825 */ /* 0x000fe200078e0026 */
[----:B------:R-:W-:Y:S02]  /*27570*/  LOP3.LUT P1, RZ, R0, 0x8, RZ, 0xc0, !PT ;  /* 0x0000000800ff7812 */ /* 0x000fe4000782c0ff */
        /* <DEDUP_REMOVED lines=8> */
[----:B------:R1:W-:Y:S01]  /*27600*/  @!P2 STG.E.U8 desc[UR52][R40.64+0x9], R35 ;  /* 0x000009232800a986 */ /* 0x0003e2000c101134 */
[----:B0-----:R-:W-:Y:S01]  /*27610*/  @!P5 IADD3 R42, P2, P4, R38, UR8, R36 ;  /* 0x00000008262adc10 */ /* 0x001fe2000fc5e024 */
[----:B-1----:R-:W-:-:S04]  /*27620*/  @!P5 IMAD R35, R11, 0x180, RZ ;  /* 0x000001800b23d824 */ /* 0x002fc800078e02ff */
[----:B------:R-:W-:-:S05]  /*27630*/  @!P5 IMAD.IADD R35, R39, 0x1, R35 ;  /* 0x000000012723d824 */ /* 0x000fca00078e0223 */
[----:B------:R-:W-:Y:S02]  /*27640*/  @!P5 IADD3.X R43, R35, UR7, R37, P2, P4 ;  /* 0x00000007232bdc10 */ /* 0x000fe400097e8425 */
[----:B------:R-:W-:-:S06]  /*27650*/  PRMT R35, RZ, 0x7610, R35 ;  /* 0x00007610ff237816 */ /* 0x000fcc0000000023 */
[----:B------:R-:W4:Y:S01]  /*27660*/  @!P1 LDG.E.U8 R35, desc[UR52][R28.64+0x8] ;  /* 0x000008341c239981 */ /* 0x000f22000c1e1100 */
[----:B------:R-:W-:-:S04]  /*27670*/  @P3 LOP3.LUT R33, R33, 0x8000, RZ, 0xfc, !PT ;  /* 0x0000800021213812 */ /* 0x000fc800078efcff */
[----:B------:R-:W-:Y:S01]  /*27680*/  LOP3.LUT R33, R33, 0xfff7ffff, RZ, 0xc0, !PT ;  /* 0xfff7ffff21217812 */ /* 0x000fe200078ec0ff */
[----:B------:R0:W-:Y:S03]  /*27690*/  @!P5 STL.64 [R1+0xa0], R42 ;  /* 0x0000a02a0100d387 */ /* 0x0001e60000100a00 */
        /* <DEDUP_REMOVED lines=22> */
[----:B------:R-:W-:-:S13]  /*27800*/  ISETP.LT.OR P2, PT, R30, 0x11, !P0 ;  /* 0x000000111e00780c */ /* 0x000fda0004741670 */
[----:B0-----:R-:W0:Y:S01]  /*27810*/  @!P2 LDC.64 R36, c[0x0][0x5c0] ;  /* 0x00017000ff24ab82 */ /* 0x001e220000000a00 */
[----:B------:R-:W-:Y:S01]  /*27820*/  @!P2 IMAD.MOV.U32 R38, RZ, RZ, R24 ;  /* 0x000000ffff26a224 */ /* 0x000fe200078e0018 */
[----:B------:R-:W-:Y:S01]  /*27830*/  ISETP.LT.OR P1, PT, R30, 0x79, !P6 ;  /* 0x000000791e00780c */ /* 0x000fe20007721670 */
[----:B------:R-:W-:Y:S02]  /*27840*/  @!P2 IMAD.MOV.U32 R39, RZ, RZ, R31 ;  /* 0x000000ffff27a224 */ /* 0x000fe400078e001f */
[----:B------:R-:W-:-:S03]  /*27850*/  @!P2 IMAD.WIDE.U32 R38, R10, 0x180, R38 ;  /* 0x000001800a26a825 */ /* 0x000fc600078e0026 */
[----:B0-----:R-:W-:-:S07]  /*27860*/  @!P2 IADD3 R40, P4, R38, R36, RZ ;  /* 0x000000242628a210 */ /* 0x001fce0007f9e0ff */
[----:B------:R-:W-:Y:S01]  /*27870*/  @!P1 IMAD.MOV.U32 R38, RZ, RZ, R24 ;  /* 0x000000ffff269224 */ /* 0x000fe200078e0018 */
[----:B------:R-:W-:Y:S01]  /*27880*/  @P5 LOP3.LUT R33, R33, 0x40000, RZ, 0xfc, !PT ;  /* 0x0004000021215812 */ /* 0x000fe200078efcff */
[----:B------:R-:W-:Y:S01]  /*27890*/  @!P5 STL.64 [R1+0x98], R42 ;  /* 0x0000982a0100d387 */ /* 0x000fe20000100a00 */
        /* <DEDUP_REMOVED lines=9> */
[----:B0-----:R-:W-:-:S05]  /*27930*/  @!P2 IMAD R35, R11, 0x180, RZ ;  /* 0x000001800b23a824 */ /* 0x001fca00078e02ff */
[----:B------:R-:W-:Y:S02]  /*27940*/  @!P2 IADD3.X R41, R37, R39, R35, P4, !PT ;  /* 0x000000272529a210 */ /* 0x000fe400027fe423 */
[----:B------:R-:W0:Y:S01]  /*27950*/  @!P1 LDC.64 R36, c[0x0][0x5c0] ;  /* 0x00017000ff249b82 */ /* 0x000e220000000a00 */
        /* <DEDUP_REMOVED lines=39> */
[----:B------:R0:W-:Y:S01]  /*27bd0*/  @!P1 STL.64 [R1+0xa8], R42 ;  /* 0x0000a82a01009387 */ /* 0x0001e20000100a00 */
[----:B------:R-:W-:-:S13]  /*27be0*/  ISETP.LT.OR P1, PT, R30, 0x81, !P6 ;  /* 0x000000811e00780c */ /* 0x000fda0007721670 */
[----:B------:R-:W0:Y:S01]  /*27bf0*/  @!P1 LDC.64 R36, c[0x0][0x5c0] ;  /* 0x00017000ff249b82 */ /* 0x000e220000000a00 */
[----:B------:R-:W-:Y:S02]  /*27c00*/  @!P1 IMAD.MOV.U32 R38, RZ, RZ, R24 ;  /* 0x000000ffff269224 */ /* 0x000fe400078e0018 */
[----:B------:R-:W-:Y:S01]  /*27c10*/  @!P1 IMAD.MOV.U32 R39, RZ, RZ, R31 ;  /* 0x000000ffff279224 */ /* 0x000fe200078e001f */
[----:B------:R-:W-:Y:S01]  /*27c20*/  LOP3.LUT P5, RZ, R0, 0x100, RZ, 0xc0, !PT ;  /* 0x0000010000ff7812 */ /* 0x000fe200078ac0ff */
[----:B------:R-:W-:Y:S01]  /*27c30*/  @!P1 IMAD.WIDE.U32 R38, R10, 0x180, R38 ;  /* 0x000001800a269825 */ /* 0x000fe200078e0026 */
        /* <DEDUP_REMOVED lines=30> */
[----:B------:R-:W2:Y:S03]  /*27e20*/  LDL.LU R60, [R1+0x468] ;  /* 0x00046800013c7983 */ /* 0x000ea60000300800 */
        /* <DEDUP_REMOVED lines=8> */
[----:B------:R-:W-:Y:S02]  /*27eb0*/  @!P2 IMAD.MOV.U32 R38, RZ, RZ, R24 ;  /* 0x000000ffff26a224 */ /* 0x000fe400078e0018 */
[----:B------:R-:W-:Y:S02]  /*27ec0*/  @!P2 IMAD.MOV.U32 R39, RZ, RZ, R31 ;  /* 0x000000ffff27a224 */ /* 0x000fe400078e001f */
[----:B------:R-:W-:-:S03]  /*27ed0*/  @!P2 IMAD.WIDE.U32 R38, R10, 0x180, R38 ;  /* 0x000001800a26a825 */ /* 0x000fc600078e0026 */
[----:B0-----:R-:W-:Y:S01]  /*27ee0*/  @!P2 IADD3 R40, P4, R38, R36, RZ ;  /* 0x000000242628a210 */ /* 0x001fe20007f9e0ff */
[----:B------:R-:W-:Y:S01]  /*27ef0*/  @!P1 STL.64 [R1+0xc0], R42 ;  /* 0x0000c02a01009387 */ /* 0x000fe20000100a00 */
[----:B----4-:R-:W-:-:S04]  /*27f00*/  LOP3.LUT R35, R35, 0xff, RZ, 0xc0, !PT ;  /* 0x000000ff23237812 */ /* 0x010fc800078ec0ff */
[----:B------:R-:W-:-:S05]  /*27f10*/  F2FP.F16.E4M3.UNPACK_B R35, R35 ;  /* 0x00000023ff23723e */ /* 0x000fca00020006ff */
[----:B------:R-:W-:-:S05]  /*27f20*/  HADD2.F32 R35, -RZ, R35.H0_H0 ;  /* 0x20000023ff237230 */ /* 0x000fca0000004100 */
[----:B------:R-:W-:-:S04]  /*27f30*/  FMUL R35, R35, UR46 ;  /* 0x0000002e23237c20 */ /* 0x000fc80008400000 */
[----:B---3--:R-:W-:-:S05]  /*27f40*/  FFMA R35, R61, UR47, R35 ;  /* 0x0000002f3d237c23 */ /* 0x008fca0008000023 */
[----:B------:R-:W-:-:S05]  /*27f50*/  F2FP.SATFINITE.E4M3.F32.PACK_AB_MERGE_C R35, RZ, R35, RZ ;  /* 0x00000023ff23723e */ /* 0x000fca00048070ff */
[----:B------:R0:W-:Y:S01]  /*27f60*/  @!P3 STG.E.U8 desc[UR52][R48.64+0x11], R35 ;  /* 0x000011233000b986 */ /* 0x0001e2000c101134 */
[----:B------:R-:W-:Y:S01]  /*27f70*/  ISETP.LT.OR P3, PT, R30, 0x89, !P6 ;  /* 0x000000891e00780c */ /* 0x000fe20007761670 */
[----:B0-----:R-:W-:-:S05]  /*27f80*/  @!P2 IMAD R35, R11, 0x180, RZ ;  /* 0x000001800b23a824 */ /* 0x001fca00078e02ff */
[----:B------:R-:W-:-:S07]  /*27f90*/  @!P2 IADD3.X R41, R37, R39, R35, P4, !PT ;  /* 0x000000272529a210 */ /* 0x000fce00027fe423 */
        /* <DEDUP_REMOVED lines=11> */
[----:B------:R-:W-:-:S04]  /*28050*/  @P1 LOP3.LUT R3, R3, 0x40, RZ, 0xfc, !PT ;  /* 0x0000004003031812 */ /* 0x000fc800078efcff */
[----:B------:R-:W-:Y:S01]  /*28060*/  LOP3.LUT R3, R3, 0xffffffdf, RZ, 0xc0, !PT ;  /* 0xffffffdf03037812 */ /* 0x000fe200078ec0ff */
[----:B------:R-:W-:Y:S03]  /*28070*/  @!P3 STL.64 [R1+0xd0], R42 ;  /* 0x0000d02a0100b387 */ /* 0x000fe60000100a00 */
[----:B------:R-:W-:Y:S01]  /*28080*/  @P3 LOP3.LUT R3, R3, 0x20, RZ, 0xfc, !PT ;  /* 0x0000002003033812 */ /* 0x000fe200078efcff */
[----:B------:R-:W4:Y:S01]  /*28090*/  LDL.LU R61, [R1+0x46c] ;  /* 0x00046c00013d7983 */ /* 0x000f220000300800 */
[----:B------:R-:W-:Y:S02]  /*280a0*/  ISETP.LT.OR P3, PT, R30, 0x8a, !P6 ;  /* 0x0000008a1e00780c */ /* 0x000fe40007761670 */
        /* <DEDUP_REMOVED lines=35> */
[----:B---3--:R-:W-:-:S04]  /*282e0*/  LOP3.LUT R35, R35, 0xff, RZ, 0xc0, !PT ;  /* 0x000000ff23237812 */ /* 0x008fc800078ec0ff */
[----:B------:R-:W-:-:S05]  /*282f0*/  F2FP.F16.E4M3.UNPACK_B R35, R35 ;  /* 0x00000023ff23723e */ /* 0x000fca00020006ff */
[----:B------:R-:W-:-:S05]  /*28300*/  HADD2.F32 R35, -RZ, R35.H0_H0 ;  /* 0x20000023ff237230 */ /* 0x000fca0000004100 */
[----:B------:R-:W-:-:S04]  /*28310*/  FMUL R35, R35, UR46 ;  /* 0x0000002e23237c20 */ /* 0x000fc80008400000 */
[----:B----4-:R-:W-:-:S05]  /*28320*/  FFMA R35, R61, UR47, R35 ;  /* 0x0000002f3d237c23 */ /* 0x010fca0008000023 */
[----:B------:R-:W-:-:S05]  /*28330*/  F2FP.SATFINITE.E4M3.F32.PACK_AB_MERGE_C R35, RZ, R35, RZ ;  /* 0x00000023ff23723e */ /* 0x000fca00048070ff */
[----:B------:R1:W-:Y:S01]  /*28340*/  @!P2 STG.E.U8 desc[UR52][R40.64+0x19], R35 ;  /* 0x000019232800a986 */ /* 0x0003e2000c101134 */
[----:B0-----:R-:W-:Y:S01]  /*28350*/  @!P3 IADD3 R42, P2, P4, R38, UR8, R36 ;  /* 0x00000008262abc10 */ /* 0x001fe2000fc5e024 */
[----:B-1----:R-:W-:-:S04]  /*28360*/  @!P3 IMAD R35, R11, 0x180, RZ ;  /* 0x000001800b23b824 */ /* 0x002fc800078e02ff */
[----:B------:R-:W-:-:S05]  /*28370*/  @!P3 IMAD.IADD R35, R39, 0x1, R35 ;  /* 0x000000012723b824 */ /* 0x000fca00078e0223 */
[----:B------:R-:W-:Y:S02]  /*28380*/  @!P3 IADD3.X R43, R35, UR7, R37, P2, P4 ;  /* 0x00000007232bbc10 */ /* 0x000fe400097e8425 */
[----:B------:R-:W-:-:S06]  /*28390*/  PRMT R35, RZ, 0x7610, R35 ;  /* 0x00007610ff237816 */ /* 0x000fcc0000000023 */
[----:B------:R-:W3:Y:S01]  /*283a0*/  @!P5 LDG.E.U8 R35, desc[UR52][R28.64+0x18] ;  /* 0x000018341c23d981 */ /* 0x000ee2000c1e1100 */
[----:B------:R-:W-:-:S03]  /*283b0*/  LOP3.LUT R3, R3, 0xffffffef, RZ, 0xc0, !PT ;  /* 0xffffffef03037812 */ /* 0x000fc600078ec0ff */
[----:B------:R0:W-:Y:S01]  /*283c0*/  @!P3 STL.64 [R1+0xe0], R42 ;  /* 0x0000e02a0100b387 */ /* 0x0001e20000100a00 */
[----:B------:R-:W-:Y:S02]  /*283d0*/  @P3 LOP3.LUT R3, R3, 0x10, RZ, 0xfc, !PT ;  /* 0x0000001003033812 */ /* 0x000fe400078efcff */
[----:B------:R-:W-:Y:S01]  /*283e0*/  ISETP.LT.OR P3, PT, R30, 0x92, !P6 ;  /* 0x000000921e00780c */ /* 0x000fe20007761670 */
[----:B------:R-:W4:-:S12]  /*283f0*/  LDL.LU R61, [R1+0x474] ;  /* 0x00047400013d7983 */ /* 0x000f180000300800 */
[----:B------:R-:W0:Y:S01]  /*28400*/  @!P3 LDC.64 R36, c[0x0][0x5c0] ;  /* 0x00017000ff24bb82 */ /* 0x000e220000000a00 */
[----:B------:R-:W-:Y:S02]  /*28410*/  @!P3 IMAD.MOV.U32 R38, RZ, RZ, R24 ;  /* 0x000000ffff26b224 */ /* 0x000fe400078e0018 */
[----:B------:R-:W-:Y:S02]  /*28420*/  @!P3 IMAD.MOV.U32 R39, RZ, RZ, R31 ;  /* 0x000000ffff27b224 */ /* 0x000fe400078e001f */
[----:B------:R-:W-:-:S03]  /*28430*/  @!P3 IMAD.WIDE.U32 R38, R10, 0x180, R38 ;  /* 0x000001800a26b825 */ /* 0x000fc600078e0026 */
[----:B0-----:R-:W-:Y:S02]  /*28440*/  @!P3 IADD3 R42, P2, P4, R38, UR8, R36 ;  /* 0x00000008262abc10 */ /* 0x001fe4000fc5e024 */
[C---:B------:R-:W-:Y:S02]  /*28450*/  LOP3.LUT P1, RZ, R32.reuse, 0x10000000, RZ, 0xc0, !PT ;  /* 0x1000000020ff7812 */ /* 0x040fe4000782c0ff */
[----:B------:R-:W-:-:S04]  /*28460*/  LOP3.LUT R32, R32, 0xfff7ffff, RZ, 0xc0, !PT ;  /* 0xfff7ffff20207812 */ /* 0x000fc800078ec0ff */
[----:B------:R-:W-:Y:S02]  /*28470*/  @P0 LOP3.LUT R32, R32, 0x80000, RZ, 0xfc, !PT ;  /* 0x0008000020200812 */ /* 0x000fe400078efcff */
[----:B------:R-:W-:Y:S02]  /*28480*/  LOP3.LUT P0, RZ, R0, 0x10, RZ, 0xc0, !PT ;  /* 0x0000001000ff7812 */ /* 0x000fe4000780c0ff */
[----:B---3--:R-:W-:-:S04]  /*28490*/  LOP3.LUT R35, R35, 0xff, RZ, 0xc0, !PT ;  /* 0x000000ff23237812 */ /* 0x008fc800078ec0ff */
[----:B------:R-:W-:-:S05]  /*284a0*/  F2FP.F16.E4M3.UNPACK_B R35, R35 ;  /* 0x00000023ff23723e */ /* 0x000fca00020006ff */
[----:B------:R-:W-:-:S05]  /*284b0*/  HADD2.F32 R35, -RZ, R35.H0_H0 ;  /* 0x20000023ff237230 */ /* 0x000fca0000004100 */
[----:B------:R-:W-:-:S04]  /*284c0*/  FMUL R35, R35, UR46 ;  /* 0x0000002e23237c20 */ /* 0x000fc80008400000 */
[----:B--2---:R-:W-:Y:S02]  /*284d0*/  FFMA R40, R60, UR47, R35 ;  /* 0x0000002f3c287c23 */ /* 0x004fe40008000023 */
[----:B------:R-:W2:Y:S03]  /*284e0*/  LDL.LU R60, [R1+0x478] ;  /* 0x00047800013c7983 */ /* 0x000ea60000300800 */
[----:B------:R-:W-:Y:S01]  /*284f0*/  F2FP.SATFINITE.E4M3.F32.PACK_AB_MERGE_C R40, RZ, R40, RZ ;  /* 0x00000028ff28723e */ /* 0x000fe200048070ff */
[----:B------:R-:W-:-:S04]  /*28500*/  @!P3 IMAD R35, R11, 0x180, RZ ;  /* 0x000001800b23b824 */ /* 0x000fc800078e02ff */
[----:B------:R-:W-:Y:S01]  /*28510*/  @!P5 STG.E.U8 desc[UR52][R58.64+0x18], R40 ;  /* 0x000018283a00d986 */ /* 0x000fe2000c101134 */
[----:B------:R-:W-:Y:S01]  /*28520*/  ISETP.LT.OR P5, PT, R30, 0x99, !P6 ;  /* 0x000000991e00780c */ /* 0x000fe200077a1670 */
[----:B------:R-:W-:-:S05]  /*28530*/  @!P3 IMAD.IADD R35, R39, 0x1, R35 ;  /* 0x000000012723b824 */ /* 0x000fca00078e0223 */
[----:B------:R-:W-:-:S07]  /*28540*/  @!P3 IADD3.X R43, R35, UR7, R37, P2, P4 ;  /* 0x00000007232bbc10 */ /* 0x000fce00097e8425 */
[----:B------:R-:W0:Y:S01]  /*28550*/  @!P5 LDC.64 R36, c[0x0][0x5c0] ;  /* 0x00017000ff24db82 */ /* 0x000e220000000a00 */
[----:B------:R-:W-:Y:S02]  /*28560*/  @!P5 IMAD.MOV.U32 R38, RZ, RZ, R24 ;  /* 0x000000ffff26d224 */ /* 0x000fe400078e0018 */
[----:B------:R-:W-:Y:S02]  /*28570*/  @!P5 IMAD.MOV.U32 R39, RZ, RZ, R31 ;  /* 0x000000ffff27d224 */ /* 0x000fe400078e001f */
[----:B------:R-:W-:Y:S02]  /*28580*/  @!P5 IMAD R35, R11, 0x180, RZ ;  /* 0x000001800b23d824 */ /* 0x000fe400078e02ff */
[----:B------:R-:W-:Y:S01]  /*28590*/  @!P5 IMAD.WIDE.U32 R38, R10, 0x180, R38 ;  /* 0x000001800a26d825 */ /* 0x000fe200078e0026 */
[----:B------:R0:W-:Y:S03]  /*285a0*/  @!P3 STL.64 [R1+0xd8], R42 ;  /* 0x0000d82a0100b387 */ /* 0x0001e60000100a00 */
        /* <DEDUP_REMOVED lines=9> */
[----:B------:R-:W-:Y:S02]  /*28640*/  @P5 LOP3.LUT R3, R3, 0x4, RZ, 0xfc, !PT ;  /* 0x0000000403035812 */ /* 0x000fe400078efcff */
[----:B------:R-:W-:-:S13]  /*28650*/  ISETP.LT.OR P5, PT, R30, 0x9a, !P6 ;  /* 0x0000009a1e00780c */ /* 0x000fda00077a1670 */
[----:B------:R-:W0:Y:S01]  /*28660*/  @!P5 LDC.64 R36, c[0x0][0x5c0] ;  /* 0x00017000ff24db82 */ /* 0x000e220000000a00 */
[----:B------:R-:W-:Y:S02]  /*28670*/  @!P5 IMAD.MOV.U32 R38, RZ, RZ, R24 ;  /* 0x000000ffff26d224 */ /* 0x000fe400078e0018 */
[----:B------:R-:W-:Y:S02]  /*28680*/  @!P5 IMAD.MOV.U32 R39, RZ, RZ, R31 ;  /* 0x000000ffff27d224 */ /* 0x000fe400078e001f */
[----:B------:R-:W-:-:S03]  /*28690*/  @!P5 IMAD.WIDE.U32 R38, R10, 0x180, R38 ;  /* 0x000001800a26d825 */ /* 0x000fc600078e0026 */
[----:B0-----:R-:W-:Y:S02]  /*286a0*/  @!P5 IADD3 R40, P2, P4, R38, UR8, R36 ;  /* 0x000000082628dc10 */ /* 0x001fe4000fc5e024 */
        /* <DEDUP_REMOVED lines=8> */
[----:B------:R-:W-:Y:S01]  /*28730*/  ISETP.GE.AND P0, PT, R9, 0x1, PT ;  /* 0x000000010900780c */ /* 0x000fe20003f06270 */
[----:B0-----:R-:W-:-:S04]  /*28740*/  @!P5 IMAD R35, R11, 0x180, RZ ;  /* 0x000001800b23d824 */ /* 0x001fc800078e02ff */
[----:B------:R-:W-:-:S05]  /*28750*/  @!P5 IMAD.IADD R35, R39, 0x1, R35 ;  /* 0x000000012723d824 */ /* 0x000fca00078e0223 */
[----:B------:R-:W-:Y:S02]  /*28760*/  @!P5 IADD3.X R41, R35, UR7, R37, P2, P4 ;  /* 0x000000072329dc10 */ /* 0x000fe400097e8425 */
[----:B------:R-:W-:Y:S02]  /*28770*/  ISETP.LT.OR P2, PT, R30, 0x21, !P0 ;  /* 0x000000211e00780c */ /* 0x000fe40004741670 */
[----:B------:R-:W-:-:S11]  /*28780*/  PRMT R35, RZ, 0x7610, R35 ;  /* 0x00007610ff237816 */ /* 0x000fd60000000023 */
[----:B------:R-:W4:Y:S01]  /*28790*/  @!P2 LDG.E.U8 R35, desc[UR52][R26.64+0x20] ;  /* 0x000020341a23a981 */ /* 0x000f22000c1e1100 */
[----:B------:R-:W0:Y:S02]  /*287a0*/  @!P2 LDC.64 R36, c[0x0][0x5c0] ;  /* 0x00017000ff24ab82 */ /* 0x000e240000000a00 */
[----:B0-----:R-:W-:-:S05]  /*287b0*/  @!P2 IADD3 R36, P4, R24, R36, RZ ;  /* 0x000000241824a210 */ /* 0x001fca0007f9e0ff */
[----:B------:R-:W-:Y:S01]  /*287c0*/  @!P2 IMAD.X R37, R31, 0x1, R37, P4 ;  /* 0x000000011f25a824 */ /* 0x000fe200020e0625 */
[----:B----4-:R-:W-:-:S04]  /*287d0*/  LOP3.LUT R35, R35, 0xff, RZ, 0xc0, !PT ;  /* 0x000000ff23237812 */ /* 0x010fc800078ec0ff */
[----:B------:R-:W-:-:S05]  /*287e0*/  F2FP.F16.E4M3.UNPACK_B R35, R35 ;  /* 0x00000023ff23723e */ /* 0x000fca00020006ff */
[----:B------:R-:W-:-:S05]  /*287f0*/  HADD2.F32 R35, -RZ, R35.H0_H0 ;  /* 0x20000023ff237230 */ /* 0x000fca0000004100 */
[----:B------:R-:W-:-:S04]  /*28800*/  FMUL R35, R35, UR46 ;  /* 0x0000002e23237c20 */ /* 0x000fc80008400000 */
[----:B--2---:R-:W-:-:S05]  /*28810*/  FFMA R35, R60, UR47, R35 ;  /* 0x0000002f3c237c23 */ /* 0x004fca0008000023 */
[----:B------:R-:W-:-:S05]  /*28820*/  F2FP.SATFINITE.E4M3.F32.PACK_AB_MERGE_C R35, RZ, R35, RZ ;  /* 0x00000023ff23723e */ /* 0x000fca00048070ff */
[----:B------:R0:W-:Y:S01]  /*28830*/  @!P2 STG.E.U8 desc[UR52][R36.64+0x20], R35 ;  /* 0x000020232400a986 */ /* 0x0001e2000c101134 */
[----:B------:R-:W-:Y:S02]  /*28840*/  ISETP.LT.OR P2, PT, R30, 0x22, !P0 ;  /* 0x000000221e00780c */ /* 0x000fe40004741670 */
[----:B0-----:R-:W-:-:S11]  /*28850*/  PRMT R35, RZ, 0x7610, R35 ;  /* 0x00007610ff237816 */ /* 0x001fd60000000023 */
[----:B------:R-:W0:Y:S01]  /*28860*/  @!P2 LDC.64 R36, c[0x0][0x5c0] ;  /* 0x00017000ff24ab82 */ /* 0x000e220000000a00 */
[----:B------:R-:W2:Y:S01]  /*28870*/  @!P2 LDG.E.U8 R35, desc[UR52][R26.64+0x21] ;  /* 0x000021341a23a981 */ /* 0x000ea2000c1e1100 */
[----:B------:R-:W-:-:S03]  /*28880*/  LOP3.LUT R33, R33, 0x7fffffff, RZ, 0xc0, !PT ;  /* 0x7fffffff21217812 */ /* 0x000fc600078ec0ff */
[----:B------:R-:W-:Y:S01]  /*28890*/  @!P5 STL.64 [R1+0xe8], R40 ;  /* 0x0000e8280100d387 */ /* 0x000fe20000100a00 */
[----:B------:R-:W-:Y:S02]  /*288a0*/  @P5 LOP3.LUT R33, R33, 0x80000000, RZ, 0xfc, !PT ;  /* 0x8000000021215812 */ /* 0x000fe400078efcff */
[----:B------:R-:W-:Y:S01]  /*288b0*/  ISETP.LT.OR P5, PT, R30, 0xa1, !P6 ;  /* 0x000000a11e00780c */ /* 0x000fe200077a1670 */
[----:B------:R-:W4:Y:S01]  /*288c0*/  LDL.LU R60, [R1+0x480] ;  /* 0x00048000013c7983 */ /* 0x000f220000300800 */
[----:B0-----:R-:W-:-:S05]  /*288d0*/  @!P2 IADD3 R36, P4, R24, R36, RZ ;  /* 0x000000241824a210 */ /* 0x001fca0007f9e0ff */
[----:B------:R-:W-:-:S06]  /*288e0*/  @!P2 IMAD.X R37, R31, 0x1, R37, P4 ;  /* 0x000000011f25a824 */ /* 0x000fcc00020e0625 */
[----:B------:R-:W-:Y:S02]  /*288f0*/  @!P5 IMAD.MOV.U32 R38, RZ, RZ, R24 ;  /* 0x000000ffff26d224 */ /* 0x000fe400078e0018 */
[----:B------:R-:W-:Y:S02]  /*28900*/  @!P5 IMAD.MOV.U32 R39, RZ, RZ, R31 ;  /* 0x000000ffff27d224 */ /* 0x000fe400078e001f */
[----:B------:R-:W-:Y:S01]  /*28910*/  @!P5 IMAD.WIDE.U32 R38, R10, 0x180, R38 ;  /* 0x000001800a26d825 */ /* 0x000fe200078e0026 */
[----:B------:R-:W-:Y:S02]  /*28920*/  LOP3.LUT P3, RZ, R32, 0x8000000, RZ, 0xc0, !PT ;  /* 0x0800000020ff7812 */ /* 0x000fe4000786c0ff */
[----:B--2---:R-:W-:-:S04]  /*28930*/  LOP3.LUT R35, R35, 0xff, RZ, 0xc0, !PT ;  /* 0x000000ff23237812 */ /* 0x004fc800078ec0ff */
[----:B------:R-:W-:-:S05]  /*28940*/  F2FP.F16.E4M3.UNPACK_B R35, R35 ;  /* 0x00000023ff23723e */ /* 0x000fca00020006ff */
[----:B------:R-:W-:-:S05]  /*28950*/  HADD2.F32 R35, -RZ, R35.H0_H0 ;  /* 0x20000023ff237230 */ /* 0x000fca0000004100 */
[----:B------:R-:W-:-:S04]  /*28960*/  FMUL R35, R35, UR46 ;  /* 0x0000002e23237c20 */ /* 0x000fc80008400000 */
[----:B---3--:R-:W-:Y:S01]  /*28970*/  FFMA R35, R61, UR47, R35 ;  /* 0x0000002f3d237c23 */ /* 0x008fe20008000023 */
[----:B------:R-:W-:Y:S01]  /*28980*/  LOP3.LUT R3, R3, 0xfffeffff, RZ, 0xc0, !PT ;  /* 0xfffeffff03037812 */ /* 0x000fe200078ec0ff */
[----:B------:R-:W2:Y:S03]  /*28990*/  LDL.LU R61, [R1+0x484] ;  /* 0x00048400013d7983 */ /* 0x000ea60000300800 */
[----:B------:R-:W-:-:S05]  /*289a0*/  F2FP.SATFINITE.E4M3.F32.PACK_AB_MERGE_C R35, RZ, R35, RZ ;  /* 0x00000023ff23723e */ /* 0x000fca00048070ff */
[----:B------:R0:W-:Y:S02]  /*289b0*/  @!P2 STG.E.U8 desc[UR52][R36.64+0x21], R35 ;  /* 0x000021232400a986 */ /* 0x0001e4000c101134 */
[----:B0-----:R-:W0:Y:S01]  /*289c0*/  @!P5 LDC.64 R36, c[0x0][0x5c0] ;  /* 0x00017000ff24db82 */ /* 0x001e220000000a00 */
[----:B------:R-:W-:-:S04]  /*289d0*/  @!P5 IMAD R35, R11, 0x180, RZ ;  /* 0x000001800b23d824 */ /* 0x000fc800078e02ff */
[----:B------:R-:W-:Y:S01]  /*289e0*/  @!P5 IMAD.IADD R35, R39, 0x1, R35 ;  /* 0x000000012723d824 */ /* 0x000fe200078e0223 */
[----:B0-----:R-:W-:-:S04]  /*289f0*/  @!P5 IADD3 R40, P2, P4, R38, UR8, R36 ;  /* 0x000000082628dc10 */ /* 0x001fc8000fc5e024 */
[----:B------:R-:W-:Y:S02]  /*28a00*/  @!P5 IADD3.X R41, R35, UR7, R37, P2, P4 ;  /* 0x000000072329dc10 */ /* 0x000fe400097e8425 */
[----:B------:R-:W-:Y:S02]  /*28a10*/  ISETP.LT.OR P2, PT, R30, 0x21, !P3 ;  /* 0x000000211e00780c */ /* 0x000fe40005f41670 */
[----:B------:R-:W-:-:S11]  /*28a20*/  PRMT R35, RZ, 0x7610, R35 ;  /* 0x00007610ff237816 */ /* 0x000fd60000000023 */
[----:B------:R-:W3:Y:S01]  /*28a30*/  @!P2 LDG.E.U8 R35, desc[UR52][R12.64+0x20] ;  /* 0x000020340c23a981 */ /* 0x000ee2000c1e1100 */
[----:B------:R-:W0:Y:S01]  /*28a40*/  @!P2 LDC.64 R36, c[0x0][0x5c0] ;  /* 0x00017000ff24ab82 */ /* 0x000e220000000a00 */
[----:B------:R-:W-:Y:S02]  /*28a50*/  @P5 LOP3.LUT R3, R3, 0x10000, RZ, 0xfc, !PT ;  /* 0x0001000003035812 */ /* 0x000fe400078efcff */
[----:B------:R-:W-:Y:S01]  /*28a60*/  @!P5 STL.64 [R1+0x130], R40 ;  /* 0x000130280100d387 */ /* 0x000fe20000100a00 */
[----:B0-----:R-:W-:-:S04]  /*28a70*/  @!P2 IADD3 R36, P4, P5, R24, UR8, R36 ;  /* 0x000000081824ac10 */ /* 0x001fc8000fd9e024 */
[----:B------:R-:W-:Y:S02]  /*28a80*/  @!P2 IADD3.X R37, R31, UR7, R37, P4, P5 ;  /* 0x000000071f25ac10 */ /* 0x000fe4000a7ea425 */
        /* <DEDUP_REMOVED lines=14> */
[----:B------:R-:W-:-:S13]  /*28b70*/  ISETP.LT.OR P5, PT, R30, 0xa2, !P6 ;  /* 0x000000a21e00780c */ /* 0x000fda00077a1670 */
[----:B------:R-:W-:Y:S02]  /*28b80*/  @!P5 IMAD.MOV.U32 R38, RZ, RZ, R24 ;  /* 0x000000ffff26d224 */ /* 0x000fe400078e0018 */
[----:B------:R-:W-:Y:S02]  /*28b90*/  @!P5 IMAD.MOV.U32 R39, RZ, RZ, R31 ;  /* 0x000000ffff27d224 */ /* 0x000fe400078e001f */
[----:B------:R-:W-:Y:S01]  /*28ba0*/  @!P5 IMAD.WIDE.U32 R38, R10, 0x180, R38 ;  /* 0x000001800a26d825 */ /* 0x000fe200078e0026 */
        /* <DEDUP_REMOVED lines=23> */
[----:B---3--:R-:W-:-:S05]  /*28d20*/  FFMA R35, R60, UR47, R35 ;  /* 0x0000002f3c237c23 */ /* 0x008fca0008000023 */
[----:B------:R-:W-:-:S05]  /*28d30*/  F2FP.SATFINITE.E4M3.F32.PACK_AB_MERGE_C R35, RZ, R35, RZ ;  /* 0x00000023ff23723e */ /* 0x000fca00048070ff */
[----:B------:R0:W-:Y:S01]  /*28d40*/  @!P2 STG.E.U8 desc[UR52][R36.64+0x28], R35 ;  /* 0x000028232400a986 */ /* 0x0001e2000c101134 */
[----:B------:R-:W-:Y:S02]  /*28d50*/  ISETP.LT.OR P2, PT, R30, 0x2a, !P0 ;  /* 0x0000002a1e00780c */ /* 0x000fe40004741670 */
[----:B0-----:R-:W-:-:S11]  /*28d60*/  PRMT R35, RZ, 0x7610, R35 ;  /* 0x00007610ff237816 */ /* 0x001fd60000000023 */
[----:B------:R-:W0:Y:S01]  /*28d70*/  @!P2 LDC.64 R36, c[0x0][0x5c0] ;  /* 0x00017000ff24ab82 */ /* 0x000e220000000a00 */
[----:B------:R-:W3:Y:S01]  /*28d80*/  @!P2 LDG.E.U8 R35, desc[UR52][R26.64+0x29] ;  /* 0x000029341a23a981 */ /* 0x000ee2000c1e1100 */
        /* <DEDUP_REMOVED lines=163> */
[----:B------:R-:W-:Y:S02]  /*297c0*/  @!P0 IMAD.MOV.U32 R38, RZ, RZ, R24 ;  /* 0x000000ffff268224 */ /* 0x000fe400078e0018 */
[----:B------:R-:W-:Y:S02]  /*297d0*/  @!P0 IMAD.MOV.U32 R39, RZ, RZ, R31 ;  /* 0x000000ffff278224 */ /* 0x000fe400078e001f */
[----:B------:R-:W-:Y:S01]  /*297e0*/  @!P0 IMAD.WIDE.U32 R38, R10, 0x180, R38 ;  /* 0x000001800a268825 */ /* 0x000fe200078e0026 */
[----:B------:R-:W-:Y:S04]  /*297f0*/  @!P5 STL.64 [R1+0x108], R40 ;  /* 0x000108280100d387 */ /* 0x000fe80000100a00 */
[----:B------:R-:W4:Y:S01]  /*29800*/  LDL.LU R60, [R1+0x4b0] ;  /* 0x0004b000013c7983 */ /* 0x000f220000300800 */
        /* <DEDUP_REMOVED lines=19> */
[----:B0-----:R-:W-:-:S04]  /*29940*/  @!P2 IADD3 R36, P4, P5, R24, UR8, R36 ;  /* 0x000000081824ac10 */ /* 0x001fc8000fd9e024 */
[----:B------:R-:W-:Y:S02]  /*29950*/  @!P2 IADD3.X R37, R31, UR7, R37, P4, P5 ;  /* 0x000000071f25ac10 */ /* 0x000fe4000a7ea425 */
[----:B---3--:R-:W-:-:S04]  /*29960*/  LOP3.LUT R35, R35, 0xff, RZ, 0xc0, !PT ;  /* 0x000000ff23237812 */ /* 0x008fc800078ec0ff */
[----:B------:R-:W-:-:S05]  /*29970*/  F2FP.F16.E4M3.UNPACK_B R35, R35 ;  /* 0x00000023ff23723e */ /* 0x000fca00020006ff */
[----:B------:R-:W-:-:S05]  /*29980*/  HADD2.F32 R35, -RZ, R35.H0_H0 ;  /* 0x20000023ff237230 */ /* 0x000fca0000004100 */
[----:B------:R-:W-:-:S04]  /*29990*/  FMUL R35, R35, UR46 ;  /* 0x0000002e23237c20 */ /* 0x000fc80008400000 */
[----:B----4-:R-:W-:-:S05]  /*299a0*/  FFMA R35, R60, UR47, R35 ;  /* 0x0000002f3c237c23 */ /* 0x010fca0008000023 */
        /* <DEDUP_REMOVED lines=11> */
[----:B0-----:R-:W-:-:S04]  /*29a60*/  @!P2 IADD3 R36, P4, P5, R24, UR8, R36 ;  /* 0x000000081824ac10 */ /* 0x001fc8000fd9e024 */
[----:B------:R-:W-:-:S07]  /*29a70*/  @!P2 IADD3.X R37, R31, UR7, R37, P4, P5 ;  /* 0x000000071f25ac10 */ /* 0x000fce000a7ea425 */
[----:B------:R-:W-:Y:S02]  /*29a80*/  @!P0 IMAD.MOV.U32 R38, RZ, RZ, R24 ;  /* 0x000000ffff268224 */ /* 0x000fe400078e0018 */
[----:B------:R-:W-:Y:S02]  /*29a90*/  @!P0 IMAD.MOV.U32 R39, RZ, RZ, R31 ;  /* 0x000000ffff278224 */ /* 0x000fe400078e001f */
[----:B------:R-:W-:Y:S01]  /*29aa0*/  @!P0 IMAD.WIDE.U32 R38, R10, 0x180, R38 ;  /* 0x000001800a268825 */ /* 0x000fe200078e0026 */
[----:B---3--:R-:W-:-:S04]  /*29ab0*/  LOP3.LUT R35, R35, 0xff, RZ, 0xc0, !PT ;  /* 0x000000ff23237812 */ /* 0x008fc800078ec0ff */
        /* <DEDUP_REMOVED lines=29> */
[----:B------:R-:W-:-:S04]  /*29c90*/  LOP3.LUT R32, R32, 0xfeffffff, RZ, 0xc0, !PT ;  /* 0xfeffffff20207812 */ /* 0x000fc800078ec0ff */
[----:B------:R-:W-:Y:S02]  /*29ca0*/  @P3 LOP3.LUT R32, R32, 0x1000000, RZ, 0xfc, !PT ;  /* 0x0100000020203812 */ /* 0x000fe400078efcff */
[----:B------:R-:W-:Y:S02]  /*29cb0*/  ISETP.GE.AND P3, PT, R9, 0x89, PT ;  /* 0x000000890900780c */ /* 0x000fe40003f66270 */
[----:B0-----:R-:W-:-:S04]  /*29cc0*/  @!P2 IADD3 R36, P4, P5, R24, UR6, R36 ;  /* 0x000000061824ac10 */ /* 0x001fc8000fd9e024 */
[----:B------:R-:W-:Y:S02]  /*29cd0*/  @!P2 IADD3.X R37, R31, UR5, R37, P4, P5 ;  /* 0x000000051f25ac10 */ /* 0x000fe4000a7ea425 */
[----:B------:R-:W-:Y:S01]  /*29ce0*/  ISETP.LT.OR P4, PT, R30, 0x21, !P3 ;  /* 0x000000211e00780c */ /* 0x000fe20005f81670 */
[----:B------:R-:W-:Y:S01]  /*29cf0*/  IMAD.U32 R38, RZ, RZ, UR7 ;  /* 0x00000007ff267e24 */ /* 0x000fe2000f8e00ff */
[----:B------:R-:W-:Y:S04]  /*29d00*/  @!P0 STL.64 [R1+0xf8], R40 ;  /* 0x0000f82801008387 */ /* 0x000fe80000100a00 */
[----:B------:R-:W4:Y:S01]  /*29d10*/  LDL.LU R60, [R1+0x4c0] ;  /* 0x0004c000013c7983 */ /* 0x000f220000300800 */
        /* <DEDUP_REMOVED lines=14> */
[----:B------:R-:W3:Y:S01]  /*29e00*/  @!P4 LDG.E.U8 R35, desc[UR52][R16.64+0x20] ;  /* 0x000020341023c981 */ /* 0x000ee2000c1e1100 */
[----:B------:R-:W-:Y:S01]  /*29e10*/  @!P4 IMAD.X R37, R38, 0x1, R37, P2 ;  /* 0x000000012625c824 */ /* 0x000fe200010e0625 */
[----:B------:R-:W-:-:S13]  /*29e20*/  ISETP.LT.OR P2, PT, R30, 0x22, !P3 ;  /* 0x000000221e00780c */ /* 0x000fda0005f41670 */
[----:B------:R-:W0:Y:S01]  /*29e30*/  @!P2 LDC.64 R38, c[0x0][0x5c0] ;  /* 0x00017000ff26ab82 */ /* 0x000e220000000a00 */
[----:B---3--:R-:W-:-:S04]  /*29e40*/  LOP3.LUT R35, R35, 0xff, RZ, 0xc0, !PT ;  /* 0x000000ff23237812 */ /* 0x008fc800078ec0ff */
[----:B------:R-:W-:-:S05]  /*29e50*/  F2FP.F16.E4M3.UNPACK_B R35, R35 ;  /* 0x00000023ff23723e */ /* 0x000fca00020006ff */
[----:B------:R-:W-:-:S05]  /*29e60*/  HADD2.F32 R35, -RZ, R35.H0_H0 ;  /* 0x20000023ff237230 */ /* 0x000fca0000004100 */
[----:B------:R-:W-:-:S04]  /*29e70*/  FMUL R35, R35, UR46 ;  /* 0x0000002e23237c20 */ /* 0x000fc80008400000 */
[----:B----4-:R-:W-:Y:S01]  /*29e80*/  FFMA R35, R60, UR47, R35 ;  /* 0x0000002f3c237c23 */ /* 0x010fe20008000023 */
[----:B------:R-:W-:Y:S01]  /*29e90*/  IMAD.U32 R40, RZ, RZ, UR8 ;  /* 0x00000008ff287e24 */ /* 0x000fe2000f8e00ff */
[----:B------:R-:W-:Y:S01]  /*29ea0*/  LOP3.LUT R33, R33, 0xf7ffffff, RZ, 0xc0, !PT ;  /* 0xf7ffffff21217812 */ /* 0x000fe200078ec0ff */
[----:B------:R-:W-:Y:S01]  /*29eb0*/  IMAD.U32 R42, RZ, RZ, UR7 ;  /* 0x00000007ff2a7e24 */ /* 0x000fe2000f8e00ff */
[----:B------:R-:W3:Y:S01]  /*29ec0*/  LDL.LU R60, [R1+0x4c8] ;  /* 0x0004c800013c7983 */ /* 0x000ee20000300800 */
[----:B------:R-:W-:-:S05]  /*29ed0*/  F2FP.SATFINITE.E4M3.F32.PACK_AB_MERGE_C R35, RZ, R35, RZ ;  /* 0x00000023ff23723e */ /* 0x000fca00048070ff */
[----:B------:R1:W-:Y:S02]  /*29ee0*/  @!P4 STG.E.U8 desc[UR52][R36.64+0x20], R35 ;  /* 0x000020232400c986 */ /* 0x0003e4000c101134 */
[----:B-1----:R-:W-:-:S06]  /*29ef0*/  PRMT R35, RZ, 0x7610, R35 ;  /* 0x00007610ff237816 */ /* 0x002fcc0000000023 */
[----:B------:R-:W4:Y:S01]  /*29f00*/  @!P2 LDG.E.U8 R35, desc[UR52][R16.64+0x21] ;  /* 0x000021341023a981 */ /* 0x000f22000c1e1100 */
[----:B------:R-:W-:Y:S02]  /*29f10*/  @!P2 IADD3 R40, P5, P6, R40, UR6, R24 ;  /* 0x000000062828ac10 */ /* 0x000fe4000febe018 */
[----:B------:R-:W-:Y:S02]  /*29f20*/  @P0 LOP3.LUT R33, R33, 0x8000000, RZ, 0xfc, !PT ;  /* 0x0800000021210812 */ /* 0x000fe400078efcff */
[----:B------:R-:W-:Y:S02]  /*29f30*/  @!P2 IADD3.X R42, R42, UR5, R31, P5, P6 ;  /* 0x000000052a2aac10 */ /* 0x000fe4000afec41f */
[----:B0-----:R-:W-:Y:S02]  /*29f40*/  @!P2 IADD3 R38, P0, R40, R38, RZ ;  /* 0x000000262826a210 */ /* 0x001fe40007f1e0ff */
[----:B------:R-:W-:-:S03]  /*29f50*/  ISETP.LT.OR P4, PT, R30, 0x29, !P1 ;  /* 0x000000291e00780c */ /* 0x000fc60004f81670 */
[----:B------:R-:W-:-:S10]  /*29f60*/  @!P2 IMAD.X R39, R42, 0x1, R39, P0 ;  /* 0x000000012a27a824 */ /* 0x000fd400000e0627 */
[----:B------:R-:W0:Y:S01]  /*29f70*/  @!P4 LDC.64 R36, c[0x0][0x5c0] ;  /* 0x00017000ff24cb82 */ /* 0x000e220000000a00 */
[----:B----4-:R-:W-:-:S04]  /*29f80*/  LOP3.LUT R35, R35, 0xff, RZ, 0xc0, !PT ;  /* 0x000000ff23237812 */ /* 0x010fc800078ec0ff */
[----:B------:R-:W-:-:S05]  /*29f90*/  F2FP.F16.E4M3.UNPACK_B R35, R35 ;  /* 0x00000023ff23723e */ /* 0x000fca00020006ff */
[----:B------:R-:W-:-:S05]  /*29fa0*/  HADD2.F32 R35, -RZ, R35.H0_H0 ;  /* 0x20000023ff237230 */ /* 0x000fca0000004100 */
[----:B------:R-:W-:-:S04]  /*29fb0*/  FMUL R35, R35, UR46 ;  /* 0x0000002e23237c20 */ /* 0x000fc80008400000 */
[----:B--2---:R-:W-:Y:S01]  /*29fc0*/  FFMA R35, R61, UR47, R35 ;  /* 0x0000002f3d237c23 */ /* 0x004fe20008000023 */
[----:B0-----:R-:W-:Y:S01]  /*29fd0*/  @!P4 IADD3 R40, P5, P6, R24, UR6, R36 ;  /* 0x000000061828cc10 */ /* 0x001fe2000febe024 */
[----:B------:R-:W2:Y:S03]  /*29fe0*/  LDL.LU R61, [R1+0x4cc] ;  /* 0x0004cc00013d7983 */ /* 0x000ea60000300800 */
[----:B------:R-:W-:-:S05]  /*29ff0*/  F2FP.SATFINITE.E4M3.F32.PACK_AB_MERGE_C R35, RZ, R35, RZ ;  /* 0x00000023ff23723e */ /* 0x000fca00048070ff */
[----:B------:R0:W-:Y:S02]  /*2a000*/  @!P2 STG.E.U8 desc[UR52][R38.64+0x21], R35 ;  /* 0x000021232600a986 */ /* 0x0001e4000c101134 */
[----:B0-----:R-:W-:-:S06]  /*2a010*/  PRMT R35, RZ, 0x7610, R35 ;  /* 0x00007610ff237816 */ /* 0x001fcc0000000023 */
[----:B------:R-:W4:Y:S01]  /*2a020*/  @!P4 LDG.E.U8 R35, desc[UR52][R14.64+0x28] ;  /* 0x000028340e23c981 */ /* 0x000f22000c1e1100 */
[----:B------:R-:W-:Y:S02]  /*2a030*/  @!P4 IADD3.X R41, R31, UR5, R37, P5, P6 ;  /* 0x000000051f29cc10 */ /* 0x000fe4000afec425 */
[----:B------:R-:W-:-:S13]  /*2a040*/  ISETP.LT.OR P5, PT, R30, 0x2a, !P1 ;  /* 0x0000002a1e00780c */ /* 0x000fda0004fa1670 */
[----:B------:R-:W0:Y:S01]  /*2a050*/  @!P5 LDC.64 R36, c[0x0][0x5c0] ;  /* 0x00017000ff24db82 */ /* 0x000e220000000a00 */
        /* <DEDUP_REMOVED lines=8> */
[----:B------:R1:W-:Y:S02]  /*2a0e0*/  @!P4 STG.E.U8 desc[UR52][R40.64+0x28], R35 ;  /* 0x000028232800c986 */ /* 0x0003e4000c101134 */
[----:B-1----:R-:W-:-:S06]  /*2a0f0*/  PRMT R35, RZ, 0x7610, R35 ;  /* 0x00007610ff237816 */ /* 0x002fcc0000000023 */
[----:B------:R-:W4:Y:S01]  /*2a100*/  @!P5 LDG.E.U8 R35, desc[UR52][R14.64+0x29] ;  /* 0x000029340e23d981 */ /* 0x000f22000c1e1100 */
[----:B0-----:R-:W-:-:S04]  /*2a110*/  @!P5 IADD3 R38, P2, P6, R24, UR6, R36 ;  /* 0x000000061826dc10 */ /* 0x001fc8000fe5e024 */
[----:B------:R-:W-:Y:S02]  /*2a120*/  @!P5 IADD3.X R39, R31, UR5, R37, P2, P6 ;  /* 0x000000051f27dc10 */ /* 0x000fe400097ec425 */
[----:B------:R-:W0:Y:S02]  /*2a130*/  @!P0 LDC.64 R36, c[0x0][0x5c0] ;  /* 0x00017000ff248b82 */ /* 0x000e240000000a00 */
[----:B0-----:R-:W-:-:S04]  /*2a140*/  @!P0 IADD3 R44, P2, P6, R24, UR6, R36 ;  /* 0x00000006182c8c10 */ /* 0x001fc8000fe5e024 */
[----:B------:R-:W-:Y:S02]  /*2a150*/  @!P0 IADD3.X R45, R31, UR5, R37, P2, P6 ;  /* 0x000000051f2d8c10 */ /* 0x000fe400097ec425 */
[----:B------:R-:W-:-:S13]  /*2a160*/  ISETP.LT.OR P2, PT, R30, 0x32, !P1 ;  /* 0x000000321e00780c */ /* 0x000fda0004f41670 */
[----:B------:R-:W0:Y:S02]  /*2a170*/  @!P2 LDC.64 R36, c[0x0][0x5c0] ;  /* 0x00017000ff24ab82 */ /* 0x000e240000000a00 */
        /* <DEDUP_REMOVED lines=11> */
[----:B------:R-:W1:Y:S01]  /*2a230*/  @!P5 LDC.64 R36, c[0x0][0x5c0] ;  /* 0x00017000ff24db82 */ /* 0x000e620000000a00 */
[----:B0-----:R-:W-:Y:S02]  /*2a240*/  IMAD.U32 R35, RZ, RZ, UR8 ;  /* 0x00000008ff237e24 */ /* 0x001fe4000f8e00ff */
[----:B------:R-:W-:-:S03]  /*2a250*/  IMAD.U32 R38, RZ, RZ, UR7 ;  /* 0x00000007ff267e24 */ /* 0x000fc6000f8e00ff */
[----:B------:R-:W-:-:S04]  /*2a260*/  @!P5 IADD3 R35, P4, P6, R35, UR6, R24 ;  /* 0x000000062323dc10 */ /* 0x000fc8000fe9e018 */
[----:B------:R-:W-:Y:S02]  /*2a270*/  @!P5 IADD3.X R38, R38, UR5, R31, P4, P6 ;  /* 0x000000052626dc10 */ /* 0x000fe4000a7ec41f */
[----:B-1----:R-:W-:Y:S02]  /*2a280*/  @!P5 IADD3 R36, P4, R35, R36, RZ ;  /* 0x000000242324d210 */ /* 0x002fe40007f9e0ff */
[----:B------:R-:W-:-:S06]  /*2a290*/  PRMT R35, RZ, 0x7610, R35 ;  /* 0x00007610ff237816 */ /* 0x000fcc0000000023 */
[----:B------:R-:W4:Y:S01]  /*2a2a0*/  @!P5 LDG.E.U8 R35, desc[UR52][R16.64+0x28] ;  /* 0x000028341023d981 */ /* 0x000f22000c1e1100 */
[----:B------:R-:W-:Y:S01]  /*2a2b0*/  @!P5 IMAD.X R37, R38, 0x1, R37, P4 ;  /* 0x000000012625d824 */ /* 0x000fe200020e0625 */
[----:B------:R-:W-:Y:S02]  /*2a2c0*/  ISETP.LT.OR P4, PT, R30, 0x2a, !P3 ;  /* 0x0000002a1e00780c */ /* 0x000fe40005f81670 */
[----:B------:R-:W-:Y:S02]  /*2a2d0*/  LOP3.LUT R32, R32, 0xfbffffff, RZ, 0xc0, !PT ;  /* 0xfbffffff20207812 */ /* 0x000fe400078ec0ff */
[----:B----4-:R-:W-:-:S09]  /*2a2e0*/  LOP3.LUT R35, R35, 0xff, RZ, 0xc0, !PT ;  /* 0x000000ff23237812 */ /* 0x010fd200078ec0ff */
[----:B------:R-:W0:Y:S01]  /*2a2f0*/  @!P4 LDC.64 R38, c[0x0][0x5c0] ;  /* 0x00017000ff26cb82 */ /* 0x000e220000000a00 */
[----:B------:R-:W-:-:S05]  /*2a300*/  F2FP.F16.E4M3.UNPACK_B R35, R35 ;  /* 0x00000023ff23723e */ /* 0x000fca00020006ff */
[----:B------:R-:W-:-:S05]  /*2a310*/  HADD2.F32 R35, -RZ, R35.H0_H0 ;  /* 0x20000023ff237230 */ /* 0x000fca0000004100 */
[----:B------:R-:W-:-:S04]  /*2a320*/  FMUL R35, R35, UR46 ;  /* 0x0000002e23237c20 */ /* 0x000fc80008400000 */
[----:B---3--:R-:W-:Y:S01]  /*2a330*/  FFMA R35, R60, UR47, R35 ;  /* 0x0000002f3c237c23 */ /* 0x008fe20008000023 */
[----:B------:R-:W-:Y:S01]  /*2a340*/  @P2 LOP3.LUT R32, R32, 0x4000000, RZ, 0xfc, !PT ;  /* 0x0400000020202812 */ /* 0x000fe200078efcff */
[----:B------:R-:W-:Y:S01]  /*2a350*/  IMAD.U32 R40, RZ, RZ, UR8 ;  /* 0x00000008ff287e24 */ /* 0x000fe2000f8e00ff */
[----:B------:R-:W-:Y:S01]  /*2a360*/  LOP3.LUT R0, R0, 0xfffffffd, RZ, 0xc0, !PT ;  /* 0xfffffffd00007812 */ /* 0x000fe200078ec0ff */
[----:B------:R-:W-:Y:S01]  /*2a370*/  IMAD.U32 R41, RZ, RZ, UR7 ;  /* 0x00000007ff297e24 */ /* 0x000fe2000f8e00ff */
[----:B------:R-:W-:Y:S01]  /*2a380*/  F2FP.SATFINITE.E4M3.F32.PACK_AB_MERGE_C R35, RZ, R35, RZ ;  /* 0x00000023ff23723e */ /* 0x000fe200048070ff */
[----:B------:R-:W3:Y:S04]  /*2a390*/  LDL.LU R60, [R1+0x4d8] ;  /* 0x0004d800013c7983 */ /* 0x000ee80000300800 */
[----:B------:R1:W-:Y:S02]  /*2a3a0*/  @!P5 STG.E.U8 desc[UR52][R36.64+0x28], R35 ;  /* 0x000028232400d986 */ /* 0x0003e4000c101134 */
[----:B-1----:R-:W-:-:S06]  /*2a3b0*/  PRMT R35, RZ, 0x7610, R35 ;  /* 0x00007610ff237816 */ /* 0x002fcc0000000023 */
[----:B------:R-:W4:Y:S01]  /*2a3c0*/  @!P4 LDG.E.U8 R35, desc[UR52][R16.64+0x29] ;  /* 0x000029341023c981 */ /* 0x000f22000c1e1100 */
[----:B------:R-:W-:-:S13]  /*2a3d0*/  ISETP.LT.OR P2, PT, R30, 0x39, !P1 ;  /* 0x000000391e00780c */ /* 0x000fda0004f41670 */
[----:B------:R-:W1:Y:S01]  /*2a3e0*/  @!P2 LDC.64 R36, c[0x0][0x5c0] ;  /* 0x00017000ff24ab82 */ /* 0x000e620000000a00 */
[----:B------:R-:W-:Y:S02]  /*2a3f0*/  @P0 LOP3.LUT R0, R0, 0x2, RZ, 0xfc, !PT ;  /* 0x0000000200000812 */ /* 0x000fe400078efcff */
[----:B------:R-:W-:Y:S02]  /*2a400*/  @!P4 IADD3 R40, P0, P6, R40, UR6, R24 ;  /* 0x000000062828cc10 */ /* 0x000fe4000fe1e018 */
[----:B------:R-:W-:Y:S02]  /*2a410*/  LOP3.LUT R0, R0, 0xfffffffb, RZ, 0xc0, !PT ;  /* 0xfffffffb00007812 */ /* 0x000fe400078ec0ff */
[----:B------:R-:W-:Y:S02]  /*2a420*/  @!P4 IADD3.X R41, R41, UR5, R31, P0, P6 ;  /* 0x000000052929cc10 */ /* 0x000fe400087ec41f */
[----:B0-----:R-:W-:Y:S02]  /*2a430*/  @!P4 IADD3 R38, P0, R40, R38, RZ ;  /* 0x000000262826c210 */ /* 0x001fe40007f1e0ff */
[----:B------:R-:W-:-:S03]  /*2a440*/  @P2 LOP3.LUT R0, R0, 0x4, RZ, 0xfc, !PT ;  /* 0x0000000400002812 */ /* 0x000fc600078efcff */
[----:B------:R-:W-:Y:S01]  /*2a450*/  @!P4 IMAD.X R39, R41, 0x1, R39, P0 ;  /* 0x000000012927c824 */ /* 0x000fe200000e0627 */
[----:B-1----:R-:W-:-:S04]  /*2a460*/  @!P2 IADD3 R46, P5, P6, R24, UR6, R36 ;  /* 0x00000006182eac10 */ /* 0x002fc8000febe024 */
[----:B------:R-:W-:Y:S02]  /*2a470*/  @!P2 IADD3.X R47, R31, UR5, R37, P5, P6 ;  /* 0x000000051f2fac10 */ /* 0x000fe4000afec425 */
[C---:B------:R-:W-:Y:S02]  /*2a480*/  LOP3.LUT P2, RZ, R32.reuse, 0x4000000, RZ, 0xc0, !PT ;  /* 0x0400000020ff7812 */ /* 0x040fe4000784c0ff */
[----:B------:R-:W-:-:S04]  /*2a490*/  LOP3.LUT R32, R32, 0xffdfffff, RZ, 0xc0, !PT ;  /* 0xffdfffff20207812 */ /* 0x000fc800078ec0ff */
        /* <DEDUP_REMOVED lines=9> */
[----:B------:R-:W-:Y:S02]  /*2a530*/  ISETP.LT.OR P4, PT, R30, 0x3a, !P1 ;  /* 0x0000003a1e00780c */ /* 0x000fe40004f81670 */
[----:B------:R-:W-:Y:S02]  /*2a540*/  LOP3.LUT P1, RZ, R0, 0x2, RZ, 0xc0, !PT ;  /* 0x0000000200ff7812 */ /* 0x000fe4000782c0ff */
[----:B0-----:R-:W-:-:S09]  /*2a550*/  PRMT R35, RZ, 0x7610, R35 ;  /* 0x00007610ff237816 */ /* 0x001fd20000000023 */
[----:B------:R-:W0:Y:S02]  /*2a560*/  @!P4 LDC.64 R36, c[0x0][0x5c0] ;  /* 0x00017000ff24cb82 */ /* 0x000e240000000a00 */
[----:B------:R-:W4:Y:S01]  /*2a570*/  @!P1 LDG.E.U8 R35, desc[UR52][R14.64+0x30] ;  /* 0x000030340e239981 */ /* 0x000f22000c1e1100 */
[----:B------:R-:W-:Y:S02]  /*2a580*/  LOP3.LUT R32, R32, 0xfdffffff, RZ, 0xc0, !PT ;  /* 0xfdffffff20207812 */ /* 0x000fe400078ec0ff */
[----:B------:R-:W-:Y:S02]  /*2a590*/  ISETP.GE.AND P0, PT, R9, 0x101, PT ;  /* 0x000001010900780c */ /* 0x000fe40003f06270 */
[----:B------:R-:W-:Y:S02]  /*2a5a0*/  @P4 LOP3.LUT R32, R32, 0x2000000, RZ, 0xfc, !PT ;  /* 0x0200000020204812 */ /* 0x000fe400078efcff */
[----:B0-----:R-:W-:-:S04]  /*2a5b0*/  @!P4 IADD3 R40, P5, P6, R24, UR6, R36 ;  /* 0x000000061828cc10 */ /* 0x001fc8000febe024 */
        /* <DEDUP_REMOVED lines=8> */
[----:B0-----:R-:W-:Y:S01]  /*2a640*/  @!P4 IADD3 R48, P5, P6, R24, UR11, R36 ;  /* 0x0000000b1830cc10 */ /* 0x001fe2000febe024 */
[----:B------:R-:W-:Y:S01]  /*2a650*/  IMAD.U32 R38, RZ, RZ, UR7 ;  /* 0x00000007ff267e24 */ /* 0x000fe2000f8e00ff */
[----:B------:R-:W3:Y:S02]  /*2a660*/  LDL.LU R60, [R1+0x4e0] ;  /* 0x0004e000013c7983 */ /* 0x000ee40000300800 */
[----:B------:R-:W-:-:S05]  /*2a670*/  F2FP.SATFINITE.E4M3.F32.PACK_AB_MERGE_C R35, RZ, R35, RZ ;  /* 0x00000023ff23723e */ /* 0x000fca00048070ff */
[----:B------:R0:W-:Y:S02]  /*2a680*/  @!P1 STG.E.U8 desc[UR52][R44.64+0x30], R35 ;  /* 0x000030232c009986 */ /* 0x0001e4000c101134 */
[----:B0-----:R-:W-:-:S06]  /*2a690*/  PRMT R35, RZ, 0x7610, R35 ;  /* 0x00007610ff237816 */ /* 0x001fcc0000000023 */
[----:B------:R-:W4:Y:S01]  /*2a6a0*/  @!P2 LDG.E.U8 R35, desc[UR52][R14.64+0x31] ;  /* 0x000031340e23a981 */ /* 0x000f22000c1e1100 */
[----:B------:R-:W-:Y:S02]  /*2a6b0*/  ISETP.LT.OR P1, PT, R30, 0x22, !P0 ;  /* 0x000000221e00780c */ /* 0x000fe40004721670 */
[----:B------:R-:W-:-:S11]  /*2a6c0*/  @!P4 IADD3.X R49, R31, UR10, R37, P5, P6 ;  /* 0x0000000a1f31cc10 */ /* 0x000fd6000afec425 */
[----:B------:R-:W0:Y:S02]  /*2a6d0*/  @!P1 LDC.64 R36, c[0x0][0x5c0] ;  /* 0x00017000ff249b82 */ /* 0x000e240000000a00 */
        /* <DEDUP_REMOVED lines=12> */
[----:B-1----:R-:W-:-:S05]  /*2a7a0*/  IMAD.U32 R35, RZ, RZ, UR8 ;  /* 0x00000008ff237e24 */ /* 0x002fca000f8e00ff */
[----:B------:R-:W-:-:S04]  /*2a7b0*/  @!P5 IADD3 R35, P2, P6, R35, UR6, R24 ;  /* 0x000000062323dc10 */ /* 0x000fc8000fe5e018 */
[----:B------:R-:W-:Y:S02]  /*2a7c0*/  @!P5 IADD3.X R38, R38, UR5, R31, P2, P6 ;  /* 0x000000052626dc10 */ /* 0x000fe400097ec41f */
[----:B0-----:R-:W-:Y:S02]  /*2a7d0*/  @!P5 IADD3 R36, P2, R35, R36, RZ ;  /* 0x000000242324d210 */ /* 0x001fe40007f5e0ff */
[----:B------:R-:W-:-:S06]  /*2a7e0*/  PRMT R35, RZ, 0x7610, R35 ;  /* 0x00007610ff237816 */ /* 0x000fcc0000000023 */
[----:B------:R-:W4:Y:S01]  /*2a7f0*/  @!P5 LDG.E.U8 R35, desc[UR52][R16.64+0x30] ;  /* 0x000030341023d981 */ /* 0x000f22000c1e1100 */
[----:B------:R-:W-:Y:S01]  /*2a800*/  @!P5 IMAD.X R37, R38, 0x1, R37, P2 ;  /* 0x000000012625d824 */ /* 0x000fe200010e0625 */
[----:B------:R-:W-:Y:S02]  /*2a810*/  ISETP.LT.OR P2, PT, R30, 0x32, !P3 ;  /* 0x000000321e00780c */ /* 0x000fe40005f41670 */
[----:B------:R-:W-:Y:S02]  /*2a820*/  LOP3.LUT R0, R0, 0xffffffef, RZ, 0xc0, !PT ;  /* 0xffffffef00007812 */ /* 0x000fe400078ec0ff */
[----:B----4-:R-:W-:Y:S01]  /*2a830*/  LOP3.LUT R35, R35, 0xff, RZ, 0xc0, !PT ;  /* 0x000000ff23237812 */ /* 0x010fe200078ec0ff */
[----:B------:R-:W-:-:S08]  /*2a840*/  IMAD.U32 R42, RZ, RZ, UR8 ;  /* 0x00000008ff2a7e24 */ /* 0x000fd0000f8e00ff */
        /* <DEDUP_REMOVED lines=8> */
[----:B------:R-:W3:Y:S01]  /*2a8d0*/  LDL.LU R60, [R1+0x4e8] ;  /* 0x0004e800013c7983 */ /* 0x000ee20000300800 */
[----:B------:R-:W-:-:S05]  /*2a8e0*/  F2FP.SATFINITE.E4M3.F32.PACK_AB_MERGE_C R35, RZ, R35, RZ ;  /* 0x00000023ff23723e */ /* 0x000fca00048070ff */
[----:B------:R1:W-:Y:S02]  /*2a8f0*/  @!P5 STG.E.U8 desc[UR52][R36.64+0x30], R35 ;  /* 0x000030232400d986 */ /* 0x0003e4000c101134 */
[----:B-1----:R-:W-:-:S06]  /*2a900*/  PRMT R35, RZ, 0x7610, R35 ;  /* 0x00007610ff237816 */ /* 0x002fcc0000000023 */
[----:B------:R-:W4:Y:S01]  /*2a910*/  @!P2 LDG.E.U8 R35, desc[UR52][R16.64+0x31] ;  /* 0x000031341023a981 */ /* 0x000f22000c1e1100 */
[----:B------:R-:W-:-:S04]  /*2a920*/  LOP3.LUT R0, R0, 0xfffffff7, RZ, 0xc0, !PT ;  /* 0xfffffff700007812 */ /* 0x000fc800078ec0ff */
[----:B------:R-:W-:Y:S02]  /*2a930*/  @P1 LOP3.LUT R0, R0, 0x8, RZ, 0xfc, !PT ;  /* 0x0000000800001812 */ /* 0x000fe400078efcff */
[----:B------:R-:W-:-:S04]  /*2a940*/  @!P2 IADD3 R42, P1, P6, R42, UR6, R24 ;  /* 0x000000062a2aac10 */ /* 0x000fc8000fe3e018 */
[----:B------:R-:W-:Y:S02]  /*2a950*/  @!P2 IADD3.X R43, R43, UR5, R31, P1, P6 ;  /* 0x000000052b2bac10 */ /* 0x000fe40008fec41f */
[----:B------:R-:W-:-:S13]  /*2a960*/  ISETP.LT.OR P1, PT, R30, 0x29, !P0 ;  /* 0x000000291e00780c */ /* 0x000fda0004721670 */
[----:B------:R-:W1:Y:S01]  /*2a970*/  @!P1 LDC.64 R36, c[0x0][0x5c0] ;  /* 0x00017000ff249b82 */ /* 0x000e620000000a00 */
[----:B0-----:R-:W-:Y:S02]  /*2a980*/  @!P2 IADD3 R38, P4, R42, R38, RZ ;  /* 0x000000262a26a210 */ /* 0x001fe40007f9e0ff */
[----:B------:R-:W-:-:S03]  /*2a990*/  @P1 LOP3.LUT R32, R32, 0x400000, RZ, 0xfc, !PT ;  /* 0x0040000020201812 */ /* 0x000fc600078efcff */
[----:B------:R-:W-:Y:S01]  /*2a9a0*/  @!P2 IMAD.X R39, R43, 0x1, R39, P4 ;  /* 0x000000012b27a824 */ /* 0x000fe200020e0627 */
[----:B-1----:R-:W-:-:S04]  /*2a9b0*/  @!P1 IADD3 R50, P5, P6, R24, UR11, R36 ;  /* 0x0000000b18329c10 */ /* 0x002fc8000febe024 */
[----:B------:R-:W-:Y:S02]  /*2a9c0*/  @!P1 IADD3.X R51, R31, UR10, R37, P5, P6 ;  /* 0x0000000a1f339c10 */ /* 0x000fe4000afec425 */
[----:B------:R-:W-:Y:S02]  /*2a9d0*/  LOP3.LUT P1, RZ, R0, 0x4, RZ, 0xc0, !PT ;  /* 0x0000000400ff7812 */ /* 0x000fe4000782c0ff */
[----:B----4-:R-:W-:-:S04]  /*2a9e0*/  LOP3.LUT R35, R35, 0xff, RZ, 0xc0, !PT ;  /* 0x000000ff23237812 */ /* 0x010fc800078ec0ff */
[----:B------:R-:W-:-:S05]  /*2a9f0*/  F2FP.F16.E4M3.UNPACK_B R35, R35 ;  /* 0x00000023ff23723e */ /* 0x000fca00020006ff */
[----:B------:R-:W-:-:S05]  /*2aa00*/  HADD2.F32 R35, -RZ, R35.H0_H0 ;  /* 0x20000023ff237230 */ /* 0x000fca0000004100 */
[----:B------:R-:W-:-:S04]  /*2aa10*/  FMUL R35, R35, UR46 ;  /* 0x0000002e23237c20 */ /* 0x000fc80008400000 */
[----:B--2---:R-:W-:Y:S01]  /*2aa20*/  FFMA R35, R61, UR47, R35 ;  /* 0x0000002f3d237c23 */ /* 0x004fe20008000023 */
[----:B------:R-:W-:Y:S01]  /*2aa30*/  LOP3.LUT P4, RZ, R32, 0x2000000, RZ, 0xc0, !PT ;  /* 0x0200000020ff7812 */ /* 0x000fe2000788c0ff */
[----:B------:R-:W2:Y:S03]  /*2aa40*/  LDL.LU R61, [R1+0x4ec] ;  /* 0x0004ec00013d7983 */ /* 0x000ea60000300800 */
[----:B------:R-:W-:-:S05]  /*2aa50*/  F2FP.SATFINITE.E4M3.F32.PACK_AB_MERGE_C R35, RZ, R35, RZ ;  /* 0x00000023ff23723e */ /* 0x000fca00048070ff */
[----:B------:R0:W-:Y:S02]  /*2aa60*/  @!P2 STG.E.U8 desc[UR52][R38.64+0x31], R35 ;  /* 0x000031232600a986 */ /* 0x0001e4000c101134 */
[----:B0-----:R-:W-:-:S06]  /*2aa70*/  PRMT R35, RZ, 0x7610, R35 ;  /* 0x00007610ff237816 */ /* 0x001fcc0000000023 */
[----:B------:R-:W4:Y:S01]  /*2aa80*/  @!P1 LDG.E.U8 R35, desc[UR52][R14.64+0x38] ;  /* 0x000038340e239981 */ /* 0x000f22000c1e1100 */
[----:B------:R-:W-:-:S13]  /*2aa90*/  ISETP.LT.OR P2, PT, R30, 0x2a, !P0 ;  /* 0x0000002a1e00780c */ /* 0x000fda0004741670 */
[----:B------:R-:W0:Y:S01]  /*2aaa0*/  @!P2 LDC.64 R36, c[0x0][0x5c0] ;  /* 0x00017000ff24ab82 */ /* 0x000e220000000a00 */
[----:B------:R-:W-:-:S04]  /*2aab0*/  LOP3.LUT R32, R32, 0xff7fffff, RZ, 0xc0, !PT ;  /* 0xff7fffff20207812 */ /* 0x000fc800078ec0ff */
[----:B------:R-:W-:Y:S02]  /*2aac0*/  @P2 LOP3.LUT R32, R32, 0x800000, RZ, 0xfc, !PT ;  /* 0x0080000020202812 */ /* 0x000fe400078efcff */
[----:B0-----:R-:W-:Y:S02]  /*2aad0*/  @!P2 IADD3 R42, P5, P6, R24, UR11, R36 ;  /* 0x0000000b182aac10 */ /* 0x001fe4000febe024 */
[----:B----4-:R-:W-:-:S04]  /*2aae0*/  LOP3.LUT R35, R35, 0xff, RZ, 0xc0, !PT ;  /* 0x000000ff23237812 */ /* 0x010fc800078ec0ff */
[----:B------:R-:W-:-:S05]  /*2aaf0*/  F2FP.F16.E4M3.UNPACK_B R35, R35 ;  /* 0x00000023ff23723e */ /* 0x000fca00020006ff */
[----:B------:R-:W-:-:S05]  /*2ab00*/  HADD2.F32 R35, -RZ, R35.H0_H0 ;  /* 0x20000023ff237230 */ /* 0x000fca0000004100 */
[----:B------:R-:W-:-:S04]  /*2ab10*/  FMUL R35, R35, UR46 ;  /* 0x0000002e23237c20 */ /* 0x000fc80008400000 */
[----:B---3--:R-:W-:Y:S01]  /*2ab20*/  FFMA R35, R60, UR47, R35 ;  /* 0x0000002f3c237c23 */ /* 0x008fe20008000023 */
[----:B------:R-:W-:Y:S01]  /*2ab30*/  @!P2 IADD3.X R43, R31, UR10, R37, P5, P6 ;  /* 0x0000000a1f2bac10 */ /* 0x000fe2000afec425 */
[----:B------:R-:W-:Y:S01]  /*2ab40*/  IMAD.U32 R38, RZ, RZ, UR7 ;  /* 0x00000007ff267e24 */ /* 0x000fe2000f8e00ff */
[----:B------:R-:W3:Y:S02]  /*2ab50*/  LDL.LU R60, [R1+0x4f0] ;  /* 0x0004f000013c7983 */ /* 0x000ee40000300800 */
[----:B------:R-:W-:-:S05]  /*2ab60*/  F2FP.SATFINITE.E4M3.F32.PACK_AB_MERGE_C R35, RZ, R35, RZ ;  /* 0x00000023ff23723e */ /* 0x000fca00048070ff */
[----:B------:R0:W-:Y:S02]  /*2ab70*/  @!P1 STG.E.U8 desc[UR52][R46.64+0x38], R35 ;  /* 0x000038232e009986 */ /* 0x0001e4000c101134 */
[----:B0-----:R-:W-:-:S06]  /*2ab80*/  PRMT R35, RZ, 0x7610, R35 ;  /* 0x00007610ff237816 */ /* 0x001fcc0000000023 */
[----:B------:R-:W4:Y:S01]  /*2ab90*/  @!P4 LDG.E.U8 R35, desc[UR52][R14.64+0x39] ;  /* 0x000039340e23c981 */ /* 0x000f22000c1e1100 */
[----:B------:R-:W-:-:S13]  /*2aba0*/  ISETP.LT.OR P2, PT, R30, 0x31, !P0 ;  /* 0x000000311e00780c */ /* 0x000fda0004741670 */
[----:B------:R-:W0:Y:S01]  /*2abb0*/  @!P2 LDC.64 R36, c[0x0][0x5c0] ;  /* 0x00017000ff24ab82 */ /* 0x000e220000000a00 */
[----:B------:R-:W-:Y:S02]  /*2abc0*/  ISETP.LT.OR P1, PT, R30, 0x32, !P0 ;  /* 0x000000321e00780c */ /* 0x000fe40004721670 */
[----:B0-----:R-:W-:-:S04]  /*2abd0*/  @!P2 IADD3 R52, P5, P6, R24, UR11, R36 ;  /* 0x0000000b1834ac10 */ /* 0x001fc8000febe024 */
[----:B------:R-:W-:-:S07]  /*2abe0*/  @!P2 IADD3.X R53, R31, UR10, R37, P5, P6 ;  /* 0x0000000a1f35ac10 */ /* 0x000fce000afec425 */
        /* <DEDUP_REMOVED lines=21> */
[----:B------:R-:W-:-:S11]  /*2ad40*/  LOP3.LUT R0, R0, 0xffffff7f, RZ, 0xc0, !PT ;  /* 0xffffff7f00007812 */ /* 0x000fd600078ec0ff */
[----:B------:R-:W0:Y:S01]  /*2ad50*/  @!P4 LDC.64 R38, c[0x0][0x5c0] ;  /* 0x00017000ff26cb82 */ /* 0x000e220000000a00 */
[----:B----4-:R-:W-:-:S04]  /*2ad60*/  LOP3.LUT R35, R35, 0xff, RZ, 0xc0, !PT ;  /* 0x000000ff23237812 */ /* 0x010fc800078ec0ff */
[----:B------:R-:W-:-:S05]  /*2ad70*/  F2FP.F16.E4M3.UNPACK_B R35, R35 ;  /* 0x00000023ff23723e */ /* 0x000fca00020006ff */
[----:B------:R-:W-:-:S05]  /*2ad80*/  HADD2.F32 R35, -RZ, R35.H0_H0 ;  /* 0x20000023ff237230 */ /* 0x000fca0000004100 */
[----:B------:R-:W-:-:S04]  /*2ad90*/  FMUL R35, R35, UR46 ;  /* 0x0000002e23237c20 */ /* 0x000fc80008400000 */
[----:B---3--:R-:W-:Y:S01]  /*2ada0*/  FFMA R35, R60, UR47, R35 ;  /* 0x0000002f3c237c23 */ /* 0x008fe20008000023 */
[----:B------:R-:W-:Y:S01]  /*2adb0*/  @P2 LOP3.LUT R0, R0, 0x80, RZ, 0xfc, !PT ;  /* 0x0000008000002812 */ /* 0x000fe200078efcff */
[----:B------:R-:W-:Y:S01]  /*2adc0*/  IMAD.U32 R40, RZ, RZ, UR8 ;  /* 0x00000008ff287e24 */ /* 0x000fe2000f8e00ff */
[----:B------:R-:W3:Y:S02]  /*2add0*/  LDL.LU R60, [R1+0x4f8] ;  /* 0x0004f800013c7983 */ /* 0x000ee40000300800 */
[----:B------:R-:W-:-:S05]  /*2ade0*/  F2FP.SATFINITE.E4M3.F32.PACK_AB_MERGE_C R35, RZ, R35, RZ ;  /* 0x00000023ff23723e */ /* 0x000fca00048070ff */
[----:B------:R1:W-:Y:S02]  /*2adf0*/  @!P5 STG.E.U8 desc[UR52][R36.64+0x38], R35 ;  /* 0x000038232400d986 */ /* 0x0003e4000c101134 */
[----:B-1----:R-:W-:-:S06]  /*2ae00*/  PRMT R35, RZ, 0x7610, R35 ;  /* 0x00007610ff237816 */ /* 0x002fcc0000000023 */
[----:B------:R-:W4:Y:S01]  /*2ae10*/  @!P4 LDG.E.U8 R35, desc[UR52][R16.64+0x39] ;  /* 0x000039341023c981 */ /* 0x000f22000c1e1100 */
[----:B------:R-:W-:Y:S01]  /*2ae20*/  LOP3.LUT R0, R0, 0xfffffffb, RZ, 0xc0, !PT ;  /* 0xfffffffb00007812 */ /* 0x000fe200078ec0ff */
[----:B------:R-:W-:-:S03]  /*2ae30*/  IMAD.U32 R41, RZ, RZ, UR7 ;  /* 0x00000007ff297e24 */ /* 0x000fc6000f8e00ff */
[----:B------:R-:W-:Y:S02]  /*2ae40*/  @P1 LOP3.LUT R0, R0, 0x4, RZ, 0xfc, !PT ;  /* 0x0000000400001812 */ /* 0x000fe400078efcff */
[----:B------:R-:W-:-:S04]  /*2ae50*/  @!P4 IADD3 R40, P1, P6, R40, UR6, R24 ;  /* 0x000000062828cc10 */ /* 0x000fc8000fe3e018 */
[----:B------:R-:W-:Y:S02]  /*2ae60*/  @!P4 IADD3.X R41, R41, UR5, R31, P1, P6 ;  /* 0x000000052929cc10 */ /* 0x000fe40008fec41f */
[----:B0-----:R-:W-:Y:S02]  /*2ae70*/  @!P4 IADD3 R38, P1, R40, R38, RZ ;  /* 0x000000262826c210 */ /* 0x001fe40007f3e0ff */
[----:B------:R-:W-:-:S03]  /*2ae80*/  LOP3.LUT P2, RZ, R0, 0x10, RZ, 0xc0, !PT ;  /* 0x0000001000ff7812 */ /* 0x000fc6000784c0ff */
[----:B------:R-:W-:Y:S01]  /*2ae90*/  @!P4 IMAD.X R39, R41, 0x1, R39, P1 ;  /* 0x000000012927c824 */ /* 0x000fe200008e0627 */
        /* <DEDUP_REMOVED lines=9> */
[----:B------:R-:W-:-:S03]  /*2af30*/  LOP3.LUT R0, R0, 0xfffffeff, RZ, 0xc0, !PT ;  /* 0xfffffeff00007812 */ /* 0x000fc600078ec0ff */
[----:B------:R-:W1:Y:S01]  /*2af40*/  @!P3 LDC.64 R36, c[0x0][0x5c0] ;  /* 0x00017000ff24bb82 */ /* 0x000e620000000a00 */
[----:B0-----:R-:W-:-:S06]  /*2af50*/  PRMT R35, RZ, 0x7610, R35 ;  /* 0x00007610ff237816 */ /* 0x001fcc0000000023 */
[----:B------:R-:W4:Y:S01]  /*2af60*/  @!P2 LDG.E.U8 R35, desc[UR52][R18.64+0x20] ;  /* 0x000020341223a981 */ /* 0x000f22000c1e1100 */
[----:B------:R-:W-:-:S04]  /*2af70*/  @P3 LOP3.LUT R0, R0, 0x100, RZ, 0xfc, !PT ;  /* 0x0000010000003812 */ /* 0x000fc800078efcff */
[----:B------:R-:W-:Y:S02]  /*2af80*/  LOP3.LUT P1, RZ, R0, 0x8, RZ, 0xc0, !PT ;  /* 0x0000000800ff7812 */ /* 0x000fe4000782c0ff */
[----:B------:R-:W-:Y:S02]  /*2af90*/  ISETP.LT.OR P0, PT, R30, 0x3a, !P0 ;  /* 0x0000003a1e00780c */ /* 0x000fe40004701670 */
[----:B-1----:R-:W-:-:S04]  /*2afa0*/  @!P3 IADD3 R54, P5, P6, R24, UR11, R36 ;  /* 0x0000000b1836bc10 */ /* 0x002fc8000febe024 */
[----:B------:R-:W-:-:S07]  /*2afb0*/  @!P3 IADD3.X R55, R31, UR10, R37, P5, P6 ;  /* 0x0000000a1f37bc10 */ /* 0x000fce000afec425 */
[----:B------:R-:W0:Y:S01]  /*2afc0*/  @!P0 LDC.64 R36, c[0x0][0x5c0] ;  /* 0x00017000ff248b82 */ /* 0x000e220000000a00 */
[----:B------:R-:W-:-:S04]  /*2afd0*/  LOP3.LUT P3, RZ, R32, 0x1000000, RZ, 0xc0, !PT ;  /* 0x0100000020ff7812 */ /* 0x000fc8000786c0ff */
[----:B------:R-:W-:Y:S02]  /*2afe0*/  ISETP.LT.OR P6, PT, R30, 0x41, !P3 ;  /* 0x000000411e00780c */ /* 0x000fe40005fc1670 */
[----:B----4-:R-:W-:-:S04]  /*2aff0*/  LOP3.LUT R35, R35, 0xff, RZ, 0xc0, !PT ;  /* 0x000000ff23237812 */ /* 0x010fc800078ec0ff */
[----:B------:R-:W-:-:S05]  /*2b000*/  F2FP.F16.E4M3.UNPACK_B R35, R35 ;  /* 0x00000023ff23723e */ /* 0x000fca00020006ff */
[----:B------:R-:W-:-:S05]  /*2b010*/  HADD2.F32 R35, -RZ, R35.H0_H0 ;  /* 0x20000023ff237230 */ /* 0x000fca0000004100 */
[----:B------:R-:W-:-:S04]  /*2b020*/  FMUL R35, R35, UR46 ;  /* 0x0000002e23237c20 */ /* 0x000fc80008400000 */
[----:B---3--:R-:W-:Y:S01]  /*2b030*/  FFMA R35, R60, UR47, R35 ;  /* 0x0000002f3c237c23 */ /* 0x008fe20008000023 */
[----:B0-----:R-:W-:Y:S01]  /*2b040*/  @!P0 IADD3 R40, P4, P5, R24, UR11, R36 ;  /* 0x0000000b18288c10 */ /* 0x001fe2000fd9e024 */
[----:B------:R-:W-:Y:S01]  /*2b050*/  IMAD.U32 R38, RZ, RZ, UR7 ;  /* 0x00000007ff267e24 */ /* 0x000fe2000f8e00ff */
[----:B------:R-:W-:Y:S01]  /*2b060*/  LOP3.LUT R32, R32, 0xffefffff, RZ, 0xc0, !PT ;  /* 0xffefffff20207812 */ /* 0x000fe200078ec0ff */
[----:B------:R-:W3:Y:S01]  /*2b070*/  LDL.LU R60, [R1+0x500] ;  /* 0x00050000013c7983 */ /* 0x000ee20000300800 */
[----:B------:R-:W-:-:S05]  /*2b080*/  F2FP.SATFINITE.E4M3.F32.PACK_AB_MERGE_C R35, RZ, R35, RZ ;  /* 0x00000023ff23723e */ /* 0x000fca00048070ff */
[----:B------:R0:W-:Y:S02]  /*2b090*/  @!P2 STG.E.U8 desc[UR52][R48.64+0x20], R35 ;  /* 0x000020233000a986 */ /* 0x0001e4000c101134 */
[----:B0-----:R-:W-:-:S06]  /*2b0a0*/  PRMT R35, RZ, 0x7610, R35 ;  /* 0x00007610ff237816 */ /* 0x001fcc0000000023 */
[----:B------:R-:W4:Y:S01]  /*2b0b0*/  @!P1 LDG.E.U8 R35, desc[UR52][R18.64+0x21] ;  /* 0x0000213412239981 */ /* 0x000f22000c1e1100 */
[----:B------:R-:W-:Y:S02]  /*2b0c0*/  @!P0 IADD3.X R41, R31, UR10, R37, P4, P5 ;  /* 0x0000000a1f298c10 */ /* 0x000fe4000a7ea425 */
[----:B------:R-:W0:Y:S01]  /*2b0d0*/  @!P6 LDC.64 R36, c[0x0][0x5c0] ;  /* 0x00017000ff24eb82 */ /* 0x000e220000000a00 */
[----:B------:R-:W-:Y:S02]  /*2b0e0*/  @P0 LOP3.LUT R32, R32, 0x100000, RZ, 0xfc, !PT ;  /* 0x0010000020200812 */ /* 0x000fe400078efcff */
[----:B------:R-:W-:Y:S02]  /*2b0f0*/  ISETP.LT.OR P0, PT, R30, 0x42, !P3 ;  /* 0x000000421e00780c */ /* 0x000fe40005f01670 */
[----:B0-----:R-:W-:-:S04]  /*2b100*/  @!P6 IADD3 R56, P4, P5, R24, UR8, R36 ;  /* 0x000000081838ec10 */ /* 0x001fc8000fd9e024 */
[----:B------:R-:W-:-:S07]  /*2b110*/  @!P6 IADD3.X R57, R31, UR7, R37, P4, P5 ;  /* 0x000000071f39ec10 */ /* 0x000fce000a7ea425 */
[----:B------:R-:W0:Y:S02]  /*2b120*/  @!P0 LDC.64 R36, c[0x0][0x5c0] ;  /* 0x00017000ff248b82 */ /* 0x000e240000000a00 */
[----:B0-----:R-:W-:-:S04]  /*2b130*/  @!P0 IADD3 R48, P4, P5, R24, UR8, R36 ;  /* 0x0000000818308c10 */ /* 0x001fc8000fd9e024 */
[----:B------:R-:W-:Y:S02]  /*2b140*/  @!P0 IADD3.X R49, R31, UR7, R37, P4, P5 ;  /* 0x000000071f318c10 */ /* 0x000fe4000a7ea425 */
[----:B------:R-:W-:-:S04]  /*2b150*/  ISETP.GE.AND P0, PT, R9, 0x109, PT ;  /* 0x000001090900780c */ /* 0x000fc80003f06270 */
        /* <DEDUP_REMOVED lines=19> */
[----:B----4-:R-:W-:-:S04]  /*2b290*/  LOP3.LUT R35, R35, 0xff, RZ, 0xc0, !PT ;  /* 0x000000ff23237812 */ /* 0x010fc800078ec0ff */
[----:B------:R-:W-:-:S05]  /*2b2a0*/  F2FP.F16.E4M3.UNPACK_B R35, R35 ;  /* 0x00000023ff23723e */ /* 0x000fca00020006ff */
[----:B------:R-:W-:-:S05]  /*2b2b0*/  HADD2.F32 R35, -RZ, R35.H0_H0 ;  /* 0x20000023ff237230 */ /* 0x000fca0000004100 */
[----:B------:R-:W-:-:S04]  /*2b2c0*/  FMUL R35, R35, UR46 ;  /* 0x0000002e23237c20 */ /* 0x000fc80008400000 */
[----:B---3--:R-:W-:Y:S01]  /*2b2d0*/  FFMA R35, R60, UR47, R35 ;  /* 0x0000002f3c237c23 */ /* 0x008fe20008000023 */
[----:B------:R-:W-:Y:S01]  /*2b2e0*/  IMAD.U32 R44, RZ, RZ, UR8 ;  /* 0x00000008ff2c7e24 */ /* 0x000fe2000f8e00ff */
[----:B------:R-:W3:Y:S03]  /*2b2f0*/  LDL.LU R60, [R1+0x508] ;  /* 0x00050800013c7983 */ /* 0x000ee60000300800 */
[----:B------:R-:W-:Y:S01]  /*2b300*/  F2FP.SATFINITE.E4M3.F32.PACK_AB_MERGE_C R35, RZ, R35, RZ ;  /* 0x00000023ff23723e */ /* 0x000fe200048070ff */
[----:B------:R-:W-:Y:S01]  /*2b310*/  IMAD.U32 R45, RZ, RZ, UR7 ;  /* 0x00000007ff2d7e24 */ /* 0x000fe2000f8e00ff */
[----:B------:R-:W-:Y:S01]  /*2b320*/  @!P4 IADD3 R44, P1, P6, R44, UR11, R24 ;  /* 0x0000000b2c2ccc10 */ /* 0x000fe2000fe3e018 */
[----:B------:R-:W4:Y:S04]  /*2b330*/  LDL.LU R63, [R1+0x50c] ;  /* 0x00050c00013f7983 */ /* 0x000f280000300800 */
[----:B------:R1:W-:Y:S01]  /*2b340*/  @!P5 STG.E.U8 desc[UR52][R36.64+0x20], R35 ;  /* 0x000020232400d986 */ /* 0x0003e2000c101134 */
[----:B------:R-:W-:-:S02]  /*2b350*/  @!P4 IADD3.X R45, R45, UR10, R31, P1, P6 ;  /* 0x0000000a2d2dcc10 */ /* 0x000fc40008fec41f */
[----:B------:R-:W-:Y:S01]  /*2b360*/  ISETP.LT.OR P2, PT, R30, 0x49, !P3 ;  /* 0x000000491e00780c */ /* 0x000fe20005f41670 */
[----:B------:R-:W4:Y:S01]  /*2b370*/  LDL.LU R62, [R1+0x510] ;  /* 0x00051000013e7983 */ /* 0x000f220000300800 */
[----:B-1----:R-:W-:Y:S02]  /*2b380*/  PRMT R35, RZ, 0x7610, R35 ;  /* 0x00007610ff237816 */ /* 0x002fe40000000023 */
[----:B0-----:R-:W-:-:S09]  /*2b390*/  @!P4 IADD3 R38, P1, R44, R38, RZ ;  /* 0x000000262c26c210 */ /* 0x001fd20007f3e0ff */
[----:B------:R-:W0:Y:S01]  /*2b3a0*/  @!P2 LDC.64 R36, c[0x0][0x5c0] ;  /* 0x00017000ff24ab82 */ /* 0x000e220000000a00 */
[----:B------:R-:W2:Y:S01]  /*2b3b0*/  @!P4 LDG.E.U8 R35, desc[UR52][R20.64+0x21] ;  /* 0x000021341423c981 */ /* 0x000ea2000c1e1100 */
[----:B------:R-:W-:Y:S01]  /*2b3c0*/  @!P4 IMAD.X R39, R45, 0x1, R39, P1 ;  /* 0x000000012d27c824 */ /* 0x000fe200008e0627 */
[----:B------:R-:W-:Y:S02]  /*2b3d0*/  LOP3.LUT P1, RZ, R32, 0x400000, RZ, 0xc0, !PT ;  /* 0x0040000020ff7812 */ /* 0x000fe4000782c0ff */
[----:B--2---:R-:W-:-:S04]  /*2b3e0*/  LOP3.LUT R35, R35, 0xff, RZ, 0xc0, !PT ;  /* 0x000000ff23237812 */ /* 0x004fc800078ec0ff */
[----:B------:R-:W-:-:S05]  /*2b3f0*/  F2FP.F16.E4M3.UNPACK_B R35, R35 ;  /* 0x00000023ff23723e */ /* 0x000fca00020006ff */
[----:B------:R-:W-:-:S05]  /*2b400*/  HADD2.F32 R35, -RZ, R35.H0_H0 ;  /* 0x20000023ff237230 */ /* 0x000fca0000004100 */
[----:B------:R-:W-:-:S04]  /*2b410*/  FMUL R35, R35, UR46 ;  /* 0x0000002e23237c20 */ /* 0x000fc80008400000 */
[----:B------:R-:W-:-:S05]  /*2b420*/  FFMA R35, R61, UR47, R35 ;  /* 0x0000002f3d237c23 */ /* 0x000fca0008000023 */
[----:B------:R-:W-:-:S05]  /*2b430*/  F2FP.SATFINITE.E4M3.F32.PACK_AB_MERGE_C R35, RZ, R35, RZ ;  /* 0x00000023ff23723e */ /* 0x000fca00048070ff */
[----:B------:R1:W-:Y:S02]  /*2b440*/  @!P4 STG.E.U8 desc[UR52][R38.64+0x21], R35 ;  /* 0x000021232600c986 */ /* 0x0003e4000c101134 */
[----:B-1----:R-:W-:-:S06]  /*2b450*/  PRMT R35, RZ, 0x7610, R35 ;  /* 0x00007610ff237816 */ /* 0x002fcc0000000023 */
[----:B------:R-:W2:Y:S01]  /*2b460*/  @!P1 LDG.E.U8 R35, desc[UR52][R18.64+0x28] ;  /* 0x0000283412239981 */ /* 0x000ea2000c1e1100 */
[----:B0-----:R-:W-:-:S04]  /*2b470*/  @!P2 IADD3 R58, P5, P6, R24, UR8, R36 ;  /* 0x00000008183aac10 */ /* 0x001fc8000febe024 */
[----:B------:R-:W-:Y:S02]  /*2b480*/  @!P2 IADD3.X R59, R31, UR7, R37, P5, P6 ;  /* 0x000000071f3bac10 */ /* 0x000fe4000afec425 */
[----:B------:R-:W-:Y:S02]  /*2b490*/  LOP3.LUT P2, RZ, R32, 0x800000, RZ, 0xc0, !PT ;  /* 0x0080000020ff7812 */ /* 0x000fe4000784c0ff */
[----:B------:R-:W-:-:S13]  /*2b4a0*/  ISETP.LT.OR P6, PT, R30, 0x4a, !P3 ;  /* 0x0000004a1e00780c */ /* 0x000fda0005fc1670 */
[----:B------:R-:W0:Y:S02]  /*2b4b0*/  @!P6 LDC.64 R36, c[0x0][0x5c0] ;  /* 0x00017000ff24eb82 */ /* 0x000e240000000a00 */
[----:B0-----:R-:W-:Y:S02]  /*2b4c0*/  @!P6 IADD3 R44, P4, P5, R24, UR8, R36 ;  /* 0x00000008182cec10 */ /* 0x001fe4000fd9e024 */
[----:B--2---:R-:W-:-:S04]  /*2b4d0*/  LOP3.LUT R35, R35, 0xff, RZ, 0xc0, !PT ;  /* 0x000000ff23237812 */ /* 0x004fc800078ec0ff */
[----:B------:R-:W-:-:S05]  /*2b4e0*/  F2FP.F16.E4M3.UNPACK_B R35, R35 ;  /* 0x00000023ff23723e */ /* 0x000fca00020006ff */
[----:B------:R-:W-:-:S05]  /*2b4f0*/  HADD2.F32 R35, -RZ, R35.H0_H0 ;  /* 0x20000023ff237230 */ /* 0x000fca0000004100 */
[----:B------:R-:W-:-:S04]  /*2b500*/  FMUL R35, R35, UR46 ;  /* 0x0000002e23237c20 */ /* 0x000fc80008400000 */
[----:B---3--:R-:W-:-:S05]  /*2b510*/  FFMA R35, R60, UR47, R35 ;  /* 0x0000002f3c237c23 */ /* 0x008fca0008000023 */
[----:B------:R-:W-:-:S05]  /*2b520*/  F2FP.SATFINITE.E4M3.F32.PACK_AB_MERGE_C R35, RZ, R35, RZ ;  /* 0x00000023ff23723e */ /* 0x000fca00048070ff */
[----:B------:R0:W-:Y:S02]  /*2b530*/  @!P1 STG.E.U8 desc[UR52][R50.64+0x28], R35 ;  /* 0x0000282332009986 */ /* 0x0001e4000c101134 */
[----:B0-----:R-:W-:-:S06]  /*2b540*/  PRMT R35, RZ, 0x7610, R35 ;  /* 0x00007610ff237816 */ /* 0x001fcc0000000023 */
[----:B------:R-:W2:Y:S01]  /*2b550*/  @!P2 LDG.E.U8 R35, desc[UR52][R18.64+0x29] ;  /* 0x000029341223a981 */ /* 0x000ea2000c1e1100 */
[----:B------:R-:W-:Y:S02]  /*2b560*/  @!P6 IADD3.X R45, R31, UR7, R37, P4, P5 ;  /* 0x000000071f2dec10 */ /* 0x000fe4000a7ea425 */
[----:B------:R-:W-:-:S13]  /*2b570*/  ISETP.LT.OR P6, PT, R30, 0x51, !P3 ;  /* 0x000000511e00780c */ /* 0x000fda0005fc1670 */
[----:B------:R-:W0:Y:S02]  /*2b580*/  @!P6 LDC.64 R36, c[0x0][0x5c0] ;  /* 0x00017000ff24eb82 */ /* 0x000e240000000a00 */
[----:B0-----:R-:W-:-:S04]  /*2b590*/  @!P6 IADD3 R60, P4, P5, R24, UR8, R36 ;  /* 0x00000008183cec10 */ /* 0x001fc8000fd9e024 */
[----:B------:R-:W-:Y:S02]  /*2b5a0*/  @!P6 IADD3.X R61, R31, UR7, R37, P4, P5 ;  /* 0x000000071f3dec10 */ /* 0x000fe4000a7ea425 */
[----:B------:R-:W-:-:S13]  /*2b5b0*/  ISETP.LT.OR P6, PT, R30, 0x52, !P3 ;  /* 0x000000521e00780c */ /* 0x000fda0005fc1670 */
[----:B------:R-:W0:Y:S02]  /*2b5c0*/  @!P6 LDC.64 R36, c[0x0][0x5c0] ;  /* 0x00017000ff24eb82 */ /* 0x000e240000000a00 */
[----:B0-----:R-:W-:-:S04]  /*2b5d0*/  @!P6 IADD3 R64, P4, P5, R24, UR8, R36 ;  /* 0x000000081840ec10 */ /* 0x001fc8000fd9e024 */
[----:B------:R-:W-:Y:S02]  /*2b5e0*/  @!P6 IADD3.X R65, R31, UR7, R37, P4, P5 ;  /* 0x000000071f41ec10 */ /* 0x000fe4000a7ea425 */
[----:B------:R-:W-:-:S13]  /*2b5f0*/  ISETP.LT.OR P4, PT, R30, 0x29, !P0 ;  /* 0x000000291e00780c */ /* 0x000fda0004781670 */
[----:B------:R-:W0:Y:S01]  /*2b600*/  @!P4 LDC.64 R36, c[0x0][0x5c0] ;  /* 0x00017000ff24cb82 */ /* 0x000e220000000a00 */
[----:B------:R-:W-:Y:S01]  /*2b610*/  IMAD.U32 R38, RZ, RZ, UR7 ;  /* 0x00000007ff267e24 */ /* 0x000fe2000f8e00ff */
        /* <DEDUP_REMOVED lines=13> */
[----:B------:R-:W3:Y:S01]  /*2b6f0*/  @!P4 LDG.E.U8 R35, desc[UR52][R20.64+0x28] ;  /* 0x000028341423c981 */ /* 0x000ee2000c1e1100 */
[----:B------:R-:W-:Y:S01]  /*2b700*/  @!P4 IMAD.X R37, R38, 0x1, R37, P2 ;  /* 0x000000012625c824 */ /* 0x000fe200010e0625 */
[----:B------:R-:W-:Y:S02]  /*2b710*/  ISETP.LT.OR P2, PT, R30, 0x2a, !P0 ;  /* 0x0000002a1e00780c */ /* 0x000fe40004741670 */
[----:B---3--:R-:W-:-:S11]  /*2b720*/  LOP3.LUT R35, R35, 0xff, RZ, 0xc0, !PT ;  /* 0x000000ff23237812 */ /* 0x008fd600078ec0ff */
[----:B------:R-:W0:Y:S01]  /*2b730*/  @!P2 LDC.64 R38, c[0x0][0x5c0] ;  /* 0x00017000ff26ab82 */ /* 0x000e220000000a00 */
[----:B------:R-:W-:-:S05]  /*2b740*/  F2FP.F16.E4M3.UNPACK_B R35, R35 ;  /* 0x00000023ff23723e */ /* 0x000fca00020006ff */
[----:B------:R-:W-:-:S05]  /*2b750*/  HADD2.F32 R35, -RZ, R35.H0_H0 ;  /* 0x20000023ff237230 */ /* 0x000fca0000004100 */
[----:B------:R-:W-:-:S04]  /*2b760*/  FMUL R35, R35, UR46 ;  /* 0x0000002e23237c20 */ /* 0x000fc80008400000 */
[----:B------:R-:W-:Y:S01]  /*2b770*/  FFMA R35, R62, UR47, R35 ;  /* 0x0000002f3e237c23 */ /* 0x000fe20008000023 */
[----:B------:R-:W-:Y:S01]  /*2b780*/  ISETP.LT.OR P0, PT, R30, 0x59, !P3 ;  /* 0x000000591e00780c */ /* 0x000fe20005f01670 */
[----:B------:R-:W-:Y:S01]  /*2b790*/  IMAD.U32 R42, RZ, RZ, UR8 ;  /* 0x00000008ff2a7e24 */ /* 0x000fe2000f8e00ff */
[----:B------:R-:W3:Y:S02]  /*2b7a0*/  LDL.LU R62, [R1+0x518] ;  /* 0x00051800013e7983 */ /* 0x000ee40000300800 */
[----:B------:R-:W-:Y:S01]  /*2b7b0*/  F2FP.SATFINITE.E4M3.F32.PACK_AB_MERGE_C R35, RZ, R35, RZ ;  /* 0x00000023ff23723e */ /* 0x000fe200048070ff */
[----:B------:R-:W-:Y:S01]  /*2b7c0*/  IMAD.U32 R43, RZ, RZ, UR7 ;  /* 0x00000007ff2b7e24 */ /* 0x000fe2000f8e00ff */
[----:B------:R-:W-:Y:S01]  /*2b7d0*/  @!P2 IADD3 R42, P5, P6, R42, UR11, R24 ;  /* 0x0000000b2a2aac10 */ /* 0x000fe2000febe018 */
[----:B------:R-:W4:Y:S04]  /*2b7e0*/  LDL.LU R68, [R1+0x51c] ;  /* 0x00051c0001447983 */ /* 0x000f280000300800 */
[----:B------:R1:W-:Y:S01]  /*2b7f0*/  @!P4 STG.E.U8 desc[UR52][R36.64+0x28], R35 ;  /* 0x000028232400c986 */ /* 0x0003e2000c101134 */
[----:B------:R-:W-:-:S02]  /*2b800*/  @!P2 IADD3.X R43, R43, UR10, R31, P5, P6 ;  /* 0x0000000a2b2bac10 */ /* 0x000fc4000afec41f */
[----:B------:R-:W-:Y:S01]  /*2b810*/  LOP3.LUT P1, RZ, R32, 0x200000, RZ, 0xc0, !PT ;  /* 0x0020000020ff7812 */ /* 0x000fe2000782c0ff */
[----:B------:R-:W4:Y:S01]  /*2b820*/  LDL.LU R69, [R1+0x520] ;  /* 0x0005200001457983 */ /* 0x000f220000300800 */
[----:B-1----:R-:W-:Y:S01]  /*2b830*/  PRMT R35, RZ, 0x7610, R35 ;  /* 0x00007610ff237816 */ /* 0x002fe20000000023 */
[----:B------:R-:W1:Y:S05]  /*2b840*/  @!P0 LDC.64 R36, c[0x0][0x5c0] ;  /* 0x00017000ff248b82 */ /* 0x000e6a0000000a00 */
[----:B------:R-:W2:Y:S01]  /*2b850*/  @!P2 LDG.E.U8 R35, desc[UR52][R20.64+0x29] ;  /* 0x000029341423a981 */ /* 0x000ea2000c1e1100 */
[----:B0-----:R-:W-:-:S05]  /*2b860*/  @!P2 IADD3 R38, P4, R42, R38, RZ ;  /* 0x000000262a26a210 */ /* 0x001fca0007f9e0ff */
[----:B------:R-:W-:Y:S01]  /*2b870*/  @!P2 IMAD.X R39, R43, 0x1, R39, P4 ;  /* 0x000000012b27a824 */ /* 0x000fe200020e0627 */
[----:B-1----:R-:W-:-:S04]  /*2b880*/  @!P0 IADD3 R66, P5, P6, R24, UR8, R36 ;  /* 0x0000000818428c10 */ /* 0x002fc8000febe024 */
[----:B------:R-:W-:Y:S02]  /*2b890*/  @!P0 IADD3.X R67, R31, UR7, R37, P5, P6 ;  /* 0x000000071f438c10 */ /* 0x000fe4000afec425 */
        /* <DEDUP_REMOVED lines=8> */
[----:B0-----:R-:W-:-:S06]  /*2b920*/  PRMT R35, RZ, 0x7610, R35 ;  /* 0x00007610ff237816 */ /* 0x001fcc0000000023 */
[----:B------:R-:W2:Y:S01]  /*2b930*/  @!P6 LDG.E.U8 R35, desc[UR52][R18.64+0x30] ;  /* 0x000030341223e981 */ /* 0x000ea2000c1e1100 */
[----:B------:R-:W-:Y:S02]  /*2b940*/  LOP3.LUT P0, RZ, R0, 0x4, RZ, 0xc0, !PT ;  /* 0x0000000400ff7812 */ /* 0x000fe4000780c0ff */
[----:B------:R-:W-:Y:S02]  /*2b950*/  ISETP.LT.OR P5, PT, R30, 0x5a, !P3 ;  /* 0x0000005a1e00780c */ /* 0x000fe40005fa1670 */
[----:B------:R-:W-:-:S11]  /*2b960*/  LOP3.LUT R32, R32, 0xfffbffff, RZ, 0xc0, !PT ;  /* 0xfffbffff20207812 */ /* 0x000fd600078ec0ff */
[----:B------:R-:W0:Y:S01]  /*2b970*/  @!P5 LDC.64 R36, c[0x0][0x5c0] ;  /* 0x00017000ff24db82 */ /* 0x000e220000000a00 */
[----:B------:R-:W-:Y:S02]  /*2b980*/  @P3 LOP3.LUT R32, R32, 0x40000, RZ, 0xfc, !PT ;  /* 0x0004000020203812 */ /* 0x000fe400078efcff */
[----:B------:R-:W-:Y:S02]  /*2b990*/  ISETP.LT.OR P3, PT, R30, 0x41, !P1 ;  /* 0x000000411e00780c */ /* 0x000fe40004f61670 */
        /* <DEDUP_REMOVED lines=11> */
[----:B------:R-:W0:Y:S01]  /*2ba50*/  @!P3 LDC.64 R36, c[0x0][0x5c0] ;  /* 0x00017000ff24bb82 */ /* 0x000e220000000a00 */
[----:B------:R-:W-:-:S04]  /*2ba60*/  LOP3.LUT R0, R0, 0xffffefff, RZ, 0xc0, !PT ;  /* 0xffffefff00007812 */ /* 0x000fc800078ec0ff */
[----:B------:R-:W-:Y:S02]  /*2ba70*/  @P3 LOP3.LUT R0, R0, 0x1000, RZ, 0xfc, !PT ;  /* 0x0000100000003812 */ /* 0x000fe400078efcff */
[----:B0-----:R-:W-:-:S04]  /*2ba80*/  @!P3 IADD3 R62, P2, P4, R24, UR6, R36 ;  /* 0x00000006183ebc10 */ /* 0x001fc8000fc5e024 */
[----:B------:R-:W-:Y:S02]  /*2ba90*/  @!P3 IADD3.X R63, R31, UR5, R37, P2, P4 ;  /* 0x000000051f3fbc10 */ /* 0x000fe400097e8425 */
[----:B------:R-:W-:-:S13]  /*2baa0*/  ISETP.LT.OR P3, PT, R30, 0x42, !P1 ;  /* 0x000000421e00780c */ /* 0x000fda0004f61670 */
[----:B------:R-:W0:Y:S01]  /*2bab0*/  @!P3 LDC.64 R36, c[0x0][0x5c0] ;  /* 0x00017000ff24bb82 */ /* 0x000e220000000a00 */
[----:B------:R-:W-:-:S04]  /*2bac0*/  LOP3.LUT R0, R0, 0xffffff7f, RZ, 0xc0, !PT ;  /* 0xffffff7f00007812 */ /* 0x000fc800078ec0ff */
[----:B------:R-:W-:Y:S02]  /*2bad0*/  @P3 LOP3.LUT R0, R0, 0x80, RZ, 0xfc, !PT ;  /* 0x0000008000003812 */ /* 0x000fe400078efcff */
[----:B0-----:R-:W-:-:S04]  /*2bae0*/  @!P3 IADD3 R52, P2, P4, R24, UR6, R36 ;  /* 0x000000061834bc10 */ /* 0x001fc8000fc5e024 */
[----:B------:R-:W-:Y:S02]  /*2baf0*/  @!P3 IADD3.X R53, R31, UR5, R37, P2, P4 ;  /* 0x000000051f35bc10 */ /* 0x000fe400097e8425 */
[----:B------:R-:W-:-:S04]  /*2bb00*/  ISETP.GE.AND P3, PT, R9, 0x109, PT ;  /* 0x000001090900780c */ /* 0x000fc80003f66270 */
        /* <DEDUP_REMOVED lines=18> */
[C---:B------:R-:W-:Y:S02]  /*2bc30*/  ISETP.LT.OR P2, PT, R30.reuse, 0x32, !P3 ;  /* 0x000000321e00780c */ /* 0x040fe40005f41670 */
[----:B------:R-:W-:-:S11]  /*2bc40*/  ISETP.LT.OR P0, PT, R30, 0x49, !P1 ;  /* 0x000000491e00780c */ /* 0x000fd60004f01670 */
[----:B------:R-:W0:Y:S01]  /*2bc50*/  @!P2 LDC.64 R38, c[0x0][0x5c0] ;  /* 0x00017000ff26ab82 */ /* 0x000e220000000a00 */
[----:B---3--:R-:W-:-:S04]  /*2bc60*/  LOP3.LUT R35, R35, 0xff, RZ, 0xc0, !PT ;  /* 0x000000ff23237812 */ /* 0x008fc800078ec0ff */
[----:B------:R-:W-:-:S05]  /*2bc70*/  F2FP.F16.E4M3.UNPACK_B R35, R35 ;  /* 0x00000023ff23723e */ /* 0x000fca00020006ff */
[----:B------:R-:W-:-:S05]  /*2bc80*/  HADD2.F32 R35, -RZ, R35.H0_H0 ;  /* 0x20000023ff237230 */ /* 0x000fca0000004100 */
[----:B------:R-:W-:-:S04]  /*2bc90*/  FMUL R35, R35, UR46 ;  /* 0x0000002e23237c20 */ /* 0x000fc80008400000 */
[----:B------:R-:W-:Y:S01]  /*2bca0*/  FFMA R35, R69, UR47, R35 ;  /* 0x0000002f45237c23 */ /* 0x000fe20008000023 */
[----:B------:R-:W-:Y:S01]  /*2bcb0*/  IMAD.U32 R42, RZ, RZ, UR8 ;  /* 0x00000008ff2a7e24 */ /* 0x000fe2000f8e00ff */
[----:B------:R-:W3:Y:S03]  /*2bcc0*/  LDL.LU R69, [R1+0x528] ;  /* 0x0005280001457983 */ /* 0x000ee60000300800 */
[----:B------:R-:W-:-:S05]  /*2bcd0*/  F2FP.SATFINITE.E4M3.F32.PACK_AB_MERGE_C R35, RZ, R35, RZ ;  /* 0x00000023ff23723e */ /* 0x000fca00048070ff */
[----:B------:R1:W-:Y:S02]  /*2bce0*/  @!P4 STG.E.U8 desc[UR52][R36.64+0x30], R35 ;  /* 0x000030232400c986 */ /* 0x0003e4000c101134 */
[----:B-1----:R-:W-:Y:S01]  /*2bcf0*/  PRMT R35, RZ, 0x7610, R35 ;  /* 0x00007610ff237816 */ /* 0x002fe20000000023 */
[----:B------:R-:W1:Y:S05]  /*2bd00*/  @!P0 LDC.64 R36, c[0x0][0x5c0] ;  /* 0x00017000ff248b82 */ /* 0x000e6a0000000a00 */
[----:B------:R-:W4:Y:S01]  /*2bd10*/  @!P2 LDG.E.U8 R35, desc[UR52][R20.64+0x31] ;  /* 0x000031341423a981 */ /* 0x000f22000c1e1100 */
[----:B------:R-:W-:Y:S01]  /*2bd20*/  IMAD.U32 R43, RZ, RZ, UR7 ;  /* 0x00000007ff2b7e24 */ /* 0x000fe2000f8e00ff */
[----:B------:R-:W-:-:S04]  /*2bd30*/  @!P2 IADD3 R42, P5, P6, R42, UR11, R24 ;  /* 0x0000000b2a2aac10 */ /* 0x000fc8000febe018 */
[----:B------:R-:W-:Y:S02]  /*2bd40*/  @!P2 IADD3.X R43, R43, UR10, R31, P5, P6 ;  /* 0x0000000a2b2bac10 */ /* 0x000fe4000afec41f */
[----:B0-----:R-:W-:-:S05]  /*2bd50*/  @!P2 IADD3 R38, P4, R42, R38, RZ ;  /* 0x000000262a26a210 */ /* 0x001fca0007f9e0ff */
        /* <DEDUP_REMOVED lines=33> */
[----:B------:R-:W-:Y:S02]  /*2bf70*/  @!P5 IADD3.X R71, R31, UR5, R37, P2, P4 ;  /* 0x000000051f47dc10 */ /* 0x000fe400097e8425 */
        /* <DEDUP_REMOVED lines=12> */
[----:B------:R-:W-:Y:S01]  /*2c040*/  F2FP.SATFINITE.E4M3.F32.PACK_AB_MERGE_C R35, RZ, R35, RZ ;  /* 0x00000023ff23723e */ /* 0x000fe200048070ff */
[----:B------:R-:W-:Y:S01]  /*2c050*/  IMAD.U32 R39, RZ, RZ, UR7 ;  /* 0x00000007ff277e24 */ /* 0x000fe2000f8e00ff */
[----:B------:R-:W4:Y:S04]  /*2c060*/  LDL.LU R74, [R1+0x538] ;  /* 0x00053800014a7983 */ /* 0x000f280000300800 */
[----:B------:R1:W-:Y:S04]  /*2c070*/  @!P0 STG.E.U8 desc[UR52][R40.64+0x39], R35 ;  /* 0x0000392328008986 */ /* 0x0003e8000c101134 */
[----:B------:R-:W4:Y:S01]  /*2c080*/  LDL.LU R75, [R1+0x53c] ;  /* 0x00053c00014b7983 */ /* 0x000f220000300800 */
        /* <DEDUP_REMOVED lines=8> */
[----:B---3--:R-:W-:-:S04]  /*2c110*/  LOP3.LUT R35, R35, 0xff, RZ, 0xc0, !PT ;  /* 0x000000ff23237812 */ /* 0x008fc800078ec0ff */
[----:B------:R-:W-:-:S05]  /*2c120*/  F2FP.F16.E4M3.UNPACK_B R35, R35 ;  /* 0x00000023ff23723e */ /* 0x000fca00020006ff */
[----:B------:R-:W-:-:S05]  /*2c130*/  HADD2.F32 R35, -RZ, R35.H0_H0 ;  /* 0x20000023ff237230 */ /* 0x000fca0000004100 */
[----:B------:R-:W-:-:S04]  /*2c140*/  FMUL R35, R35, UR46 ;  /* 0x0000002e23237c20 */ /* 0x000fc80008400000 */
[----:B------:R-:W-:-:S05]  /*2c150*/  FFMA R35, R69, UR47, R35 ;  /* 0x0000002f45237c23 */ /* 0x000fca0008000023 */
[----:B------:R-:W-:-:S05]  /*2c160*/  F2FP.SATFINITE.E4M3.F32.PACK_AB_MERGE_C R35, RZ, R35, RZ ;  /* 0x00000023ff23723e */ /* 0x000fca00048070ff */
[----:B------:R0:W-:Y:S02]  /*2c170*/  @!P2 STG.E.U8 desc[UR52][R36.64+0x38], R35 ;  /* 0x000038232400a986 */ /* 0x0001e4000c101134 */
[----:B0-----:R-:W-:Y:S01]  /*2c180*/  PRMT R35, RZ, 0x7610, R35 ;  /* 0x00007610ff237816 */ /* 0x001fe20000000023 */
[----:B------:R-:W0:Y:S05]  /*2c190*/  @!P4 LDC.64 R36, c[0x0][0x5c0] ;  /* 0x00017000ff24cb82 */ /* 0x000e2a0000000a00 */
[----:B------:R-:W3:Y:S01]  /*2c1a0*/  @!P4 LDG.E.U8 R35, desc[UR52][R20.64+0x39] ;  /* 0x000039341423c981 */ /* 0x000ee2000c1e1100 */
[----:B------:R-:W-:-:S05]  /*2c1b0*/  IMAD.U32 R38, RZ, RZ, UR8 ;  /* 0x00000008ff267e24 */ /* 0x000fca000f8e00ff */
[----:B------:R-:W-:Y:S02]  /*2c1c0*/  @!P4 IADD3 R38, P5, P6, R38, UR11, R24 ;  /* 0x0000000b2626cc10 */ /* 0x000fe4000febe018 */
[----:B------:R-:W-:Y:S02]  /*2c1d0*/  LOP3.LUT P0, RZ, R32, 0x80000, RZ, 0xc0, !PT ;  /* 0x0008000020ff7812 */ /* 0x000fe4000780c0ff */
[----:B------:R-:W-:Y:S02]  /*2c1e0*/  @!P4 IADD3.X R39, R39, UR10, R31, P5, P6 ;  /* 0x0000000a2727cc10 */ /* 0x000fe4000afec41f */
[----:B0-----:R-:W-:-:S05]  /*2c1f0*/  @!P4 IADD3 R36, P2, R38, R36, RZ ;  /* 0x000000242624c210 */ /* 0x001fca0007f5e0ff */
[----:B------:R-:W-:Y:S01]  /*2c200*/  @!P4 IMAD.X R37, R39, 0x1, R37, P2 ;  /* 0x000000012725c824 */ /* 0x000fe200010e0625 */
[----:B------:R-:W-:-:S13]  /*2c210*/  ISETP.LT.OR P2, PT, R30, 0x21, !P0 ;  /* 0x000000211e00780c */ /* 0x000fda0004741670 */
[----:B------:R-:W-:Y:S02]  /*2c220*/  @!P2 IMAD.MOV.U32 R38, RZ, RZ, R24 ;  /* 0x000000ffff26a224 */ /* 0x000fe400078e0018 */
[----:B------:R-:W-:Y:S02]  /*2c230*/  @!P2 IMAD.MOV.U32 R39, RZ, RZ, R31 ;  /* 0x000000ffff27a224 */ /* 0x000fe400078e001f */
[----:B------:R-:W-:Y:S01]  /*2c240*/  @!P2 IMAD.WIDE.U32 R38, R10, 0x180, R38 ;  /* 0x000001800a26a825 */ /* 0x000fe200078e0026 */
[----:B---3--:R-:W-:-:S04]  /*2c250*/  LOP3.LUT R35, R35, 0xff, RZ, 0xc0, !PT ;  /* 0x000000ff23237812 */ /* 0x008fc800078ec0ff */
[----:B------:R-:W-:-:S05]  /*2c260*/  F2FP.F16.E4M3.UNPACK_B R35, R35 ;  /* 0x00000023ff23723e */ /* 0x000fca00020006ff */
[----:B------:R-:W-:-:S05]  /*2c270*/  HADD2.F32 R35, -RZ, R35.H0_H0 ;  /* 0x20000023ff237230 */ /* 0x000fca0000004100 */
[----:B------:R-:W-:-:S04]  /*2c280*/  FMUL R35, R35, UR46 ;  /* 0x0000002e23237c20 */ /* 0x000fc80008400000 */
[----:B--2---:R-:W-:-:S05]  /*2c290*/  FFMA R35, R68, UR47, R35 ;  /* 0x0000002f44237c23 */ /* 0x004fca0008000023 */
[----:B------:R-:W-:-:S05]  /*2c2a0*/  F2FP.SATFINITE.E4M3.F32.PACK_AB_MERGE_C R35, RZ, R35, RZ ;  /* 0x00000023ff23723e */ /* 0x000fca00048070ff */
[----:B------:R0:W-:Y:S02]  /*2c2b0*/  @!P4 STG.E.U8 desc[UR52][R36.64+0x39], R35 ;  /* 0x000039232400c986 */ /* 0x0001e4000c101134 */
[----:B0-----:R-:W0:Y:S01]  /*2c2c0*/  @!P2 LDC.64 R36, c[0x0][0x5c0] ;  /* 0x00017000ff24ab82 */ /* 0x001e220000000a00 */
[----:B------:R-:W-:Y:S01]  /*2c2d0*/  @!P2 IMAD R35, R11, 0x180, RZ ;  /* 0x000001800b23a824 */ /* 0x000fe200078e02ff */
[----:B0-----:R-:W-:-:S04]  /*2c2e0*/  @!P2 IADD3 R38, P4, R38, R36, RZ ;  /* 0x000000242626a210 */ /* 0x001fc80007f9e0ff */
[--C-:B------:R-:W-:Y:S02]  /*2c2f0*/  @!P2 IADD3.X R39, R37, R39, R35.reuse, P4, !PT ;  /* 0x000000272527a210 */ /* 0x100fe400027fe423 */
[----:B------:R-:W-:-:S06]  /*2c300*/  PRMT R35, RZ, 0x7610, R35 ;  /* 0x00007610ff237816 */ /* 0x000fcc0000000023 */
[----:B------:R-:W2:Y:S01]  /*2c310*/  @!P2 LDG.E.U8 R35, desc[UR52][R22.64+0x20] ;  /* 0x000020341623a981 */ /* 0x000ea2000c1e1100 */
[----:B------:R-:W-:-:S13]  /*2c320*/  ISETP.LT.OR P3, PT, R30, 0x59, !P1 ;  /* 0x000000591e00780c */ /* 0x000fda0004f61670 */
[----:B------:R-:W0:Y:S02]  /*2c330*/  @!P3 LDC.64 R36, c[0x0][0x5c0] ;  /* 0x00017000ff24bb82 */ /* 0x000e240000000a00 */
[----:B0-----:R-:W-:-:S04]  /*2c340*/  @!P3 IADD3 R68, P4, P5, R24, UR6, R36 ;  /* 0x000000061844bc10 */ /* 0x001fc8000fd9e024 */
[----:B------:R-:W-:Y:S02]  /*2c350*/  @!P3 IADD3.X R69, R31, UR5, R37, P4, P5 ;  /* 0x000000051f45bc10 */ /* 0x000fe4000a7ea425 */
[----:B--2---:R-:W-:-:S04]  /*2c360*/  LOP3.LUT R35, R35, 0xff, RZ, 0xc0, !PT ;  /* 0x000000ff23237812 */ /* 0x004fc800078ec0ff */
[----:B------:R-:W-:-:S05]  /*2c370*/  F2FP.F16.E4M3.UNPACK_B R35, R35 ;  /* 0x00000023ff23723e */ /* 0x000fca00020006ff */
[----:B------:R-:W-:-:S05]  /*2c380*/  HADD2.F32 R35, -RZ, R35.H0_H0 ;  /* 0x20000023ff237230 */ /* 0x000fca0000004100 */
[----:B------:R-:W-:-:S04]  /*2c390*/  FMUL R35, R35, UR46 ;  /* 0x0000002e23237c20 */ /* 0x000fc80008400000 */
[----:B----4-:R-:W-:Y:S01]  /*2c3a0*/  FFMA R35, R74, UR47, R35 ;  /* 0x0000002f4a237c23 */ /* 0x010fe20008000023 */
[----:B------:R-:W-:Y:S01]  /*2c3b0*/  LOP3.LUT R32, R32, 0xfffdffff, RZ, 0xc0, !PT ;  /* 0xfffdffff20207812 */ /* 0x000fe200078ec0ff */
[----:B------:R-:W2:Y:S03]  /*2c3c0*/  LDL.LU R74, [R1+0x540] ;  /* 0x00054000014a7983 */ /* 0x000ea60000300800 */
[----:B------:R-:W-:Y:S01]  /*2c3d0*/  F2FP.SATFINITE.E4M3.F32.PACK_AB_MERGE_C R35, RZ, R35, RZ ;  /* 0x00000023ff23723e */ /* 0x000fe200048070ff */
[----:B------:R-:W3:Y:S04]  /*2c3e0*/  LDL.LU R83, [R1+0x544] ;  /* 0x0005440001537983 */ /* 0x000ee80000300800 */
[----:B------:R0:W-:Y:S01]  /*2c3f0*/  @!P2 STG.E.U8 desc[UR52][R38.64+0x20], R35 ;  /* 0x000020232600a986 */ /* 0x0001e2000c101134 */
[----:B------:R-:W-:-:S02]  /*2c400*/  ISETP.LT.OR P2, PT, R30, 0x22, !P0 ;  /* 0x000000221e00780c */ /* 0x000fc40004741670 */
[----:B------:R-:W-:Y:S01]  /*2c410*/  ISETP.LT.OR P6, PT, R30, 0x5a, !P1 ;  /* 0x0000005a1e00780c */ /* 0x000fe20004fc1670 */
[----:B------:R-:W4:Y:S10]  /*2c420*/  LDL.LU R82, [R1+0x548] ;  /* 0x0005480001527983 */ /* 0x000f340000300800 */
[----:B0-----:R-:W0:Y:S01]  /*2c430*/  @!P2 LDC.64 R38, c[0x0][0x5c0] ;  /* 0x00017000ff26ab82 */ /* 0x001e220000000a00 */
[----:B------:R-:W-:-:S02]  /*2c440*/  @!P2 IMAD.MOV.U32 R36, RZ, RZ, R24 ;  /* 0x000000ffff24a224 */ /* 0x000fc400078e0018 */
[----:B------:R-:W-:Y:S02]  /*2c450*/  @!P2 IMAD.MOV.U32 R37, RZ, RZ, R31 ;  /* 0x000000ffff25a224 */ /* 0x000fe400078e001f */
[----:B------:R-:W-:-:S04]  /*2c460*/  @!P2 IMAD.WIDE.U32 R36, R10, 0x180, R36 ;  /* 0x000001800a24a825 */ /* 0x000fc800078e0024 */
[----:B------:R-:W-:Y:S01]  /*2c470*/  @!P2 IMAD R35, R11, 0x180, RZ ;  /* 0x000001800b23a824 */ /* 0x000fe200078e02ff */
[----:B0-----:R-:W-:-:S04]  /*2c480*/  @!P2 IADD3 R38, P4, R36, R38, RZ ;  /* 0x000000262426a210 */ /* 0x001fc80007f9e0ff */
[--C-:B------:R-:W-:Y:S02]  /*2c490*/  @!P2 IADD3.X R39, R39, R37, R35.reuse, P4, !PT ;  /* 0x000000252727a210 */ /* 0x100fe400027fe423 */
[----:B------:R-:W-:Y:S01]  /*2c4a0*/  PRMT R35, RZ, 0x7610, R35 ;  /* 0x00007610ff237816 */ /* 0x000fe20000000023 */
[----:B------:R-:W0:Y:S05]  /*2c4b0*/  @!P6 LDC.64 R36, c[0x0][0x5c0] ;  /* 0x00017000ff24eb82 */ /* 0x000e2a0000000a00 */
[----:B------:R-:W2:Y:S01]  /*2c4c0*/  @!P2 LDG.E.U8 R35, desc[UR52][R22.64+0x21] ;  /* 0x000021341623a981 */ /* 0x000ea2000c1e1100 */
[----:B------:R-:W-:Y:S02]  /*2c4d0*/  @P1 LOP3.LUT R32, R32, 0x20000, RZ, 0xfc, !PT ;  /* 0x0002000020201812 */ /* 0x000fe400078efcff */
[----:B------:R-:W-:-:S02]  /*2c4e0*/  LOP3.LUT P1, RZ, R0, 0x200000, RZ, 0xc0, !PT ;  /* 0x0020000000ff7812 */ /* 0x000fc4000782c0ff */
        /* <DEDUP_REMOVED lines=9> */
[----:B------:R-:W-:Y:S02]  /*2c580*/  LOP3.LUT P3, RZ, R0, 0x100000, RZ, 0xc0, !PT ;  /* 0x0010000000ff7812 */ /* 0x000fe4000786c0ff */
[----:B0-----:R-:W-:-:S04]  /*2c590*/  @!P6 IADD3 R54, P4, P5, R24, UR6, R36 ;  /* 0x000000061836ec10 */ /* 0x001fc8000fd9e024 */
[----:B------:R-:W-:Y:S02]  /*2c5a0*/  @!P6 IADD3.X R55, R31, UR5, R37, P4, P5 ;  /* 0x000000051f37ec10 */ /* 0x000fe4000a7ea425 */
[----:B------:R-:W-:-:S04]  /*2c5b0*/  ISETP.GE.AND P6, PT, R9, 0x101, PT ;  /* 0x000001010900780c */ /* 0x000fc80003fc6270 */
[----:B------:R-:W-:-:S13]  /*2c5c0*/  ISETP.LT.OR P5, PT, R30, 0x41, !P6 ;  /* 0x000000411e00780c */ /* 0x000fda00077a1670 */
[----:B------:R-:W0:Y:S01]  /*2c5d0*/  @!P5 LDC.64 R36, c[0x0][0x5c0] ;  /* 0x00017000ff24db82 */ /* 0x000e220000000a00 */
        /* <DEDUP_REMOVED lines=9> */
[----:B------:R-:W-:Y:S02]  /*2c670*/  LOP3.LUT R0, R0, 0xfff7ffff, RZ, 0xc0, !PT ;  /* 0xfff7ffff00007812 */ /* 0x000fe400078ec0ff */
[----:B0-----:R-:W-:Y:S02]  /*2c680*/  @!P5 IADD3 R76, P2, P4, R24, UR11, R36 ;  /* 0x0000000b184cdc10 */ /* 0x001fe4000fc5e024 */
[----:B------:R-:W-:Y:S02]  /*2c690*/  @P5 LOP3.LUT R0, R0, 0x80000, RZ, 0xfc, !PT ;  /* 0x0008000000005812 */ /* 0x000fe400078efcff */
[----:B------:R-:W-:Y:S02]  /*2c6a0*/  @!P5 IADD3.X R77, R31, UR10, R37, P2, P4 ;  /* 0x0000000a1f4ddc10 */ /* 0x000fe400097e8425 */
[----:B------:R-:W-:-:S13]  /*2c6b0*/  ISETP.LT.OR P5, PT, R30, 0x42, !P6 ;  /* 0x000000421e00780c */ /* 0x000fda00077a1670 */
[----:B------:R-:W0:Y:S02]  /*2c6c0*/  @!P5 LDC.64 R36, c[0x0][0x5c0] ;  /* 0x00017000ff24db82 */ /* 0x000e240000000a00 */
[----:B0-----:R-:W-:-:S04]  /*2c6d0*/  @!P5 IADD3 R74, P2, P4, R24, UR11, R36 ;  /* 0x0000000b184adc10 */ /* 0x001fc8000fc5e024 */
[----:B------:R-:W-:Y:S02]  /*2c6e0*/  @!P5 IADD3.X R75, R31, UR10, R37, P2, P4 ;  /* 0x0000000a1f4bdc10 */ /* 0x000fe400097e8425 */
[----:B------:R-:W-:-:S13]  /*2c6f0*/  ISETP.LT.OR P2, PT, R30, 0x29, !P0 ;  /* 0x000000291e00780c */ /* 0x000fda0004741670 */
[----:B------:R-:W0:Y:S01]  /*2c700*/  @!P2 LDC.64 R36, c[0x0][0x5c0] ;  /* 0x00017000ff24ab82 */ /* 0x000e220000000a00 */
[----:B------:R-:W-:Y:S02]  /*2c710*/  @!P2 IMAD.MOV.U32 R38, RZ, RZ, R24 ;  /* 0x000000ffff26a224 */ /* 0x000fe400078e0018 */
[----:B------:R-:W-:Y:S02]  /*2c720*/  @!P2 IMAD.MOV.U32 R39, RZ, RZ, R31 ;  /* 0x000000ffff27a224 */ /* 0x000fe400078e001f */
[----:B------:R-:W-:-:S03]  /*2c730*/  @!P2 IMAD.WIDE.U32 R38, R10, 0x180, R38 ;  /* 0x000001800a26a825 */ /* 0x000fc600078e0026 */
[----:B0-----:R-:W-:Y:S02]  /*2c740*/  @!P2 IADD3 R38, P4, R38, R36, RZ ;  /* 0x000000242626a210 */ /* 0x001fe40007f9e0ff */
[----:B--2---:R-:W-:-:S04]  /*2c750*/  LOP3.LUT R35, R35, 0xff, RZ, 0xc0, !PT ;  /* 0x000000ff23237812 */ /* 0x004fc800078ec0ff */
[----:B------:R-:W-:-:S05]  /*2c760*/  F2FP.F16.E4M3.UNPACK_B R35, R35 ;  /* 0x00000023ff23723e */ /* 0x000fca00020006ff */
[----:B------:R-:W-:-:S05]  /*2c770*/  HADD2.F32 R35, -RZ, R35.H0_H0 ;  /* 0x20000023ff237230 */ /* 0x000fca0000004100 */
[----:B------:R-:W-:-:S04]  /*2c780*/  FMUL R35, R35, UR46 ;  /* 0x0000002e23237c20 */ /* 0x000fc80008400000 */
[----:B---3--:R-:W-:Y:S01]  /*2c790*/  FFMA R35, R83, UR47, R35 ;  /* 0x0000002f53237c23 */ /* 0x008fe20008000023 */
[----:B------:R-:W-:Y:S01]  /*2c7a0*/  ISETP.LT.OR P1, PT, R30, 0x49, !P6 ;  /* 0x000000491e00780c */ /* 0x000fe20007721670 */
[----:B------:R-:W2:Y:S03]  /*2c7b0*/  LDL.LU R83, [R1+0x54c] ;  /* 0x00054c0001537983 */ /* 0x000ea60000300800 */
[----:B------:R-:W-:-:S05]  /*2c7c0*/  F2FP.SATFINITE.E4M3.F32.PACK_AB_MERGE_C R35, RZ, R35, RZ ;  /* 0x00000023ff23723e */ /* 0x000fca00048070ff */
[----:B------:R0:W-:Y:S02]  /*2c7d0*/  @!P3 STG.E.U8 desc[UR52][R78.64+0x21], R35 ;  /* 0x000021234e00b986 */ /* 0x0001e4000c101134 */
[----:B0-----:R-:W-:-:S05]  /*2c7e0*/  @!P2 IMAD R35, R11, 0x180, RZ ;  /* 0x000001800b23a824 */ /* 0x001fca00078e02ff */
[--C-:B------:R-:W-:Y:S02]  /*2c7f0*/  @!P2 IADD3.X R39, R37, R39, R35.reuse, P4, !PT ;  /* 0x000000272527a210 */ /* 0x100fe400027fe423 */
[----:B------:R-:W-:Y:S01]  /*2c800*/  PRMT R35, RZ, 0x7610, R35 ;  /* 0x00007610ff237816 */ /* 0x000fe20000000023 */
[----:B------:R-:W0:Y:S05]  /*2c810*/  @!P1 LDC.64 R36, c[0x0][0x5c0] ;  /* 0x00017000ff249b82 */ /* 0x000e2a0000000a00 */
[----:B------:R-:W3:Y:S01]  /*2c820*/  @!P2 LDG.E.U8 R35, desc[UR52][R22.64+0x28] ;  /* 0x000028341623a981 */ /* 0x000ee2000c1e1100 */
[----:B------:R-:W-:-:S04]  /*2c830*/  LOP3.LUT R0, R0, 0xfffbffff, RZ, 0xc0, !PT ;  /* 0xfffbffff00007812 */ /* 0x000fc800078ec0ff */
[----:B------:R-:W-:Y:S02]  /*2c840*/  @P5 LOP3.LUT R0, R0, 0x40000, RZ, 0xfc, !PT ;  /* 0x0004000000005812 */ /* 0x000fe400078efcff */
[----:B0-----:R-:W-:-:S04]  /*2c850*/  @!P1 IADD3 R80, P4, P5, R24, UR11, R36 ;  /* 0x0000000b18509c10 */ /* 0x001fc8000fd9e024 */
[----:B------:R-:W-:Y:S02]  /*2c860*/  @!P1 IADD3.X R81, R31, UR10, R37, P4, P5 ;  /* 0x0000000a1f519c10 */ /* 0x000fe4000a7ea425 */
[----:B---3--:R-:W-:-:S04]  /*2c870*/  LOP3.LUT R35, R35, 0xff, RZ, 0xc0, !PT ;  /* 0x000000ff23237812 */ /* 0x008fc800078ec0ff */
[----:B------:R-:W-:-:S05]  /*2c880*/  F2FP.F16.E4M3.UNPACK_B R35, R35 ;  /* 0x00000023ff23723e */ /* 0x000fca00020006ff */
[----:B------:R-:W-:-:S05]  /*2c890*/  HADD2.F32 R35, -RZ, R35.H0_H0 ;  /* 0x20000023ff237230 */ /* 0x000fca0000004100 */
[----:B------:R-:W-:-:S04]  /*2c8a0*/  FMUL R35, R35, UR46 ;  /* 0x0000002e23237c20 */ /* 0x000fc80008400000 */
[----:B----4-:R-:W-:Y:S01]  /*2c8b0*/  FFMA R35, R82, UR47, R35 ;  /* 0x0000002f52237c23 */ /* 0x010fe20008000023 */
[C---:B------:R-:W-:Y:S01]  /*2c8c0*/  ISETP.LT.OR P3, PT, R30.reuse, 0x4a, !P6 ;  /* 0x0000004a1e00780c */ /* 0x040fe20007761670 */
[----:B------:R-:W3:Y:S03]  /*2c8d0*/  LDL.LU R82, [R1+0x550] ;  /* 0x0005500001527983 */ /* 0x000ee60000300800 */
[----:B------:R-:W-:Y:S01]  /*2c8e0*/  F2FP.SATFINITE.E4M3.F32.PACK_AB_MERGE_C R35, RZ, R35, RZ ;  /* 0x00000023ff23723e */ /* 0x000fe200048070ff */
[----:B------:R-:W4:Y:S04]  /*2c8f0*/  LDL.LU R90, [R1+0x554] ;  /* 0x00055400015a7983 */ /* 0x000f280000300800 */
[----:B------:R0:W-:Y:S01]  /*2c900*/  @!P2 STG.E.U8 desc[UR52][R38.64+0x28], R35 ;  /* 0x000028232600a986 */ /* 0x0001e2000c101134 */
[----:B------:R-:W-:-:S02]  /*2c910*/  ISETP.LT.OR P2, PT, R30, 0x2a, !P0 ;  /* 0x0000002a1e00780c */ /* 0x000fc40004741670 */
[----:B------:R-:W-:Y:S01]  /*2c920*/  LOP3.LUT R0, R0, 0xffdfffff, RZ, 0xc0, !PT ;  /* 0xffdfffff00007812 */ /* 0x000fe200078ec0ff */
        /* <DEDUP_REMOVED lines=11> */
[----:B------:R-:W-:-:S04]  /*2c9e0*/  @P1 LOP3.LUT R0, R0, 0x200000, RZ, 0xfc, !PT ;  /* 0x0020000000001812 */ /* 0x000fc800078efcff */
[C---:B------:R-:W-:Y:S02]  /*2c9f0*/  LOP3.LUT P1, RZ, R0.reuse, 0x1000000, RZ, 0xc0, !PT ;  /* 0x0100000000ff7812 */ /* 0x040fe4000782c0ff */
[----:B------:R-:W-:-:S04]  /*2ca00*/  LOP3.LUT R0, R0, 0xffefffff, RZ, 0xc0, !PT ;  /* 0xffefffff00007812 */ /* 0x000fc800078ec0ff */
[----:B------:R-:W-:Y:S02]  /*2ca10*/  @P3 LOP3.LUT R0, R0, 0x100000, RZ, 0xfc, !PT ;  /* 0x0010000000003812 */ /* 0x000fe400078efcff */
[----:B0-----:R-:W-:-:S04]  /*2ca20*/  @!P3 IADD3 R78, P4, P5, R24, UR11, R36 ;  /* 0x0000000b184ebc10 */ /* 0x001fc8000fd9e024 */
        /* <DEDUP_REMOVED lines=11> */
[----:B------:R-:W-:-:S13]  /*2cae0*/  ISETP.LT.OR P3, PT, R30, 0x51, !P6 ;  /* 0x000000511e00780c */ /* 0x000fda0007761670 */
[----:B------:R-:W0:Y:S01]  /*2caf0*/  @!P3 LDC.64 R36, c[0x0][0x5c0] ;  /* 0x00017000ff24bb82 */ /* 0x000e220000000a00 */
[----:B------:R-:W-:Y:S02]  /*2cb00*/  LOP3.LUT R0, R0, 0xff7fffff, RZ, 0xc0, !PT ;  /* 0xff7fffff00007812 */ /* 0x000fe400078ec0ff */
[----:B--2---:R-:W-:-:S04]  /*2cb10*/  LOP3.LUT R35, R35, 0xff, RZ, 0xc0, !PT ;  /* 0x000000ff23237812 */ /* 0x004fc800078ec0ff */
[----:B------:R-:W-:-:S05]  /*2cb20*/  F2FP.F16.E4M3.UNPACK_B R35, R35 ;  /* 0x00000023ff23723e */ /* 0x000fca00020006ff */
[----:B------:R-:W-:-:S05]  /*2cb30*/  HADD2.F32 R35, -RZ, R35.H0_H0 ;  /* 0x20000023ff237230 */ /* 0x000fca0000004100 */
[----:B------:R-:W-:-:S04]  /*2cb40*/  FMUL R35, R35, UR46 ;  /* 0x0000002e23237c20 */ /* 0x000fc80008400000 */
[----:B---3--:R-:W-:-:S05]  /*2cb50*/  FFMA R35, R82, UR47, R35 ;  /* 0x0000002f52237c23 */ /* 0x008fca0008000023 */
[----:B------:R-:W-:-:S05]  /*2cb60*/  F2FP.SATFINITE.E4M3.F32.PACK_AB_MERGE_C R35, RZ, R35, RZ ;  /* 0x00000023ff23723e */ /* 0x000fca00048070ff */
[----:B------:R1:W-:Y:S02]  /*2cb70*/  @!P5 STG.E.U8 desc[UR52][R88.64+0x28], R35 ;  /* 0x000028235800d986 */ /* 0x0003e4000c101134 */
[----:B-1----:R-:W-:-:S06]  /*2cb80*/  PRMT R35, RZ, 0x7610, R35 ;  /* 0x00007610ff237816 */ /* 0x002fcc0000000023 */
[----:B------:R-:W2:Y:S01]  /*2cb90*/  @!P1 LDG.E.U8 R35, desc[UR52][R28.64+0x29] ;  /* 0x000029341c239981 */ /* 0x000ea2000c1e1100 */
        /* <DEDUP_REMOVED lines=17> */
[----:B----4-:R-:W-:Y:S02]  /*2ccb0*/  FFMA R35, R90, UR47, R35 ;  /* 0x0000002f5a237c23 */ /* 0x010fe40008000023 */
[----:B------:R-:W2:Y:S03]  /*2ccc0*/  LDL.LU R90, [R1+0x55c] ;  /* 0x00055c00015a7983 */ /* 0x000ea60000300800 */
[----:B------:R-:W-:Y:S01]  /*2ccd0*/  F2FP.SATFINITE.E4M3.F32.PACK_AB_MERGE_C R35, RZ, R35, RZ ;  /* 0x00000023ff23723e */ /* 0x000fe200048070ff */
[----:B------:R-:W3:Y:S04]  /*2cce0*/  LDL.LU R92, [R1+0x560] ;  /* 0x00056000015c7983 */ /* 0x000ee80000300800 */
[----:B------:R0:W-:Y:S01]  /*2ccf0*/  @!P1 STG.E.U8 desc[UR52][R86.64+0x29], R35 ;  /* 0x0000292356009986 */ /* 0x0001e2000c101134 */
[----:B------:R-:W-:-:S03]  /*2cd00*/  LOP3.LUT R0, R0, 0xffbfffff, RZ, 0xc0, !PT ;  /* 0xffbfffff00007812 */ /* 0x000fc600078ec0ff */
[----:B------:R-:W4:Y:S01]  /*2cd10*/  LDL.LU R98, [R1+0x564] ;  /* 0x0005640001627983 */ /* 0x000f220000300800 */
[----:B0-----:R-:W-:Y:S01]  /*2cd20*/  @!P2 IMAD R35, R11, 0x180, RZ ;  /* 0x000001800b23a824 */ /* 0x001fe200078e02ff */
[----:B------:R-:W-:Y:S02]  /*2cd30*/  ISETP.LT.OR P1, PT, R30, 0x59, !P6 ;  /* 0x000000591e00780c */ /* 0x000fe40007721670 */
[----:B------:R-:W4:Y:S02]  /*2cd40*/  LDL.LU R99, [R1+0x568] ;  /* 0x0005680001637983 */ /* 0x000f240000300800 */
[--C-:B------:R-:W-:Y:S02]  /*2cd50*/  @!P2 IADD3.X R39, R37, R39, R35.reuse, P4, !PT ;  /* 0x000000272527a210 */ /* 0x100fe400027fe423 */
[----:B------:R-:W-:-:S06]  /*2cd60*/  PRMT R35, RZ, 0x7610, R35 ;  /* 0x00007610ff237816 */ /* 0x000fcc0000000023 */
[----:B------:R-:W2:Y:S01]  /*2cd70*/  @!P2 LDG.E.U8 R35, desc[UR52][R22.64+0x30] ;  /* 0x000030341623a981 */ /* 0x000ea2000c1e1100 */
[----:B------:R-:W0:Y:S02]  /*2cd80*/  @!P1 LDC.64 R36, c[0x0][0x5c0] ;  /* 0x00017000ff249b82 */ /* 0x000e240000000a00 */
[----:B0-----:R-:W-:-:S04]  /*2cd90*/  @!P1 IADD3 R88, P4, P5, R24, UR11, R36 ;  /* 0x0000000b18589c10 */ /* 0x001fc8000fd9e024 */
[----:B------:R-:W-:Y:S02]  /*2cda0*/  @!P1 IADD3.X R89, R31, UR10, R37, P4, P5 ;  /* 0x0000000a1f599c10 */ /* 0x000fe4000a7ea425 */
[----:B--2---:R-:W-:-:S04]  /*2cdb0*/  LOP3.LUT R35, R35, 0xff, RZ, 0xc0, !PT ;  /* 0x000000ff23237812 */ /* 0x004fc800078ec0ff */
[----:B------:R-:W-:-:S05]  /*2cdc0*/  F2FP.F16.E4M3.UNPACK_B R35, R35 ;  /* 0x00000023ff23723e */ /* 0x000fca00020006ff */
[----:B------:R-:W-:-:S05]  /*2cdd0*/  HADD2.F32 R35, -RZ, R35.H0_H0 ;  /* 0x20000023ff237230 */ /* 0x000fca0000004100 */
[----:B------:R-:W-:-:S04]  /*2cde0*/  FMUL R35, R35, UR46 ;  /* 0x0000002e23237c20 */ /* 0x000fc80008400000 */
[----:B------:R-:W-:-:S05]  /*2cdf0*/  FFMA R35, R91, UR47, R35 ;  /* 0x0000002f5b237c23 */ /* 0x000fca0008000023 */
        /* <DEDUP_REMOVED lines=9> */
[--C-:B------:R-:W-:Y:S02]  /*2ce90*/  @!P2 IADD3.X R39, R39, R37, R35.reuse, P4, !PT ;  /* 0x000000252727a210 */ /* 0x100fe400027fe423 */
[----:B------:R-:W-:-:S06]  /*2cea0*/  PRMT R35, RZ, 0x7610, R35 ;  /* 0x00007610ff237816 */ /* 0x000fcc0000000023 */
[----:B------:R-:W2:Y:S01]  /*2ceb0*/  @!P2 LDG.E.U8 R35, desc[UR52][R22.64+0x31] ;  /* 0x000031341623a981 */ /* 0x000ea2000c1e1100 */
[----:B------:R-:W-:-:S04]  /*2cec0*/  @P3 LOP3.LUT R0, R0, 0x400000, RZ, 0xfc, !PT ;  /* 0x0040000000003812 */ /* 0x000fc800078efcff */
[----:B------:R-:W-:-:S04]  /*2ced0*/  LOP3.LUT R0, R0, 0xfdffffff, RZ, 0xc0, !PT ;  /* 0xfdffffff00007812 */ /* 0x000fc800078ec0ff */
[----:B------:R-:W-:Y:S02]  /*2cee0*/  @P1 LOP3.LUT R0, R0, 0x2000000, RZ, 0xfc, !PT ;  /* 0x0200000000001812 */ /* 0x000fe400078efcff */
[----:B------:R-:W-:-:S13]  /*2cef0*/  ISETP.LT.OR P1, PT, R30, 0x5a, !P6 ;  /* 0x0000005a1e00780c */ /* 0x000fda0007721670 */
[----:B------:R-:W0:Y:S01]  /*2cf00*/  @!P1 LDC.64 R36, c[0x0][0x5c0] ;  /* 0x00017000ff249b82 */ /* 0x000e220000000a00 */
        /* <DEDUP_REMOVED lines=15> */
[----:B------:R-:W-:-:S04]  /*2d000*/  LOP3.LUT P3, RZ, R32, 0x40000, RZ, 0xc0, !PT ;  /* 0x0004000020ff7812 */ /* 0x000fc8000786c0ff */
[----:B------:R-:W-:-:S13]  /*2d010*/  ISETP.LT.OR P1, PT, R30, 0x61, !P3 ;  /* 0x000000611e00780c */ /* 0x000fda0005f21670 */
[----:B------:R-:W0:Y:S01]  /*2d020*/  @!P1 LDC.64 R36, c[0x0][0x5c0] ;  /* 0x00017000ff249b82 */ /* 0x000e220000000a00 */
        /* <DEDUP_REMOVED lines=30> */
[----:B------:R-:W-:-:S03]  /*2d210*/  LOP3.LUT P1, RZ, R32, 0x20000, RZ, 0xc0, !PT ;  /* 0x0002000020ff7812 */ /* 0x000fc6000782c0ff */
[----:B------:R-:W4:Y:S01]  /*2d220*/  LDL.LU R106, [R1+0x574] ;  /* 0x00057400016a7983 */ /* 0x000f220000300800 */
[----:B0-----:R-:W-:Y:S01]  /*2d230*/  @!P2 IMAD R35, R11, 0x180, RZ ;  /* 0x000001800b23a824 */ /* 0x001fe200078e02ff */
[----:B------:R-:W-:Y:S02]  /*2d240*/  ISETP.LT.OR P6, PT, R30, 0x69, !P3 ;  /* 0x000000691e00780c */ /* 0x000fe40005fc1670 */
[----:B------:R-:W4:Y:S02]  /*2d250*/  LDL.LU R111, [R1+0x578] ;  /* 0x00057800016f7983 */ /* 0x000f240000300800 */
[--C-:B------:R-:W-:Y:S02]  /*2d260*/  @!P2 IADD3.X R39, R37, R39, R35.reuse, P4, !PT ;  /* 0x000000272527a210 */ /* 0x100fe400027fe423 */
[----:B------:R-:W4:Y:S01]  /*2d270*/  LDL.LU R110, [R1+0x57c] ;  /* 0x00057c00016e7983 */ /* 0x000f220000300800 */
        /* <DEDUP_REMOVED lines=22> */
[----:B------:R-:W-:-:S04]  /*2d3e0*/  LOP3.LUT R32, R32, 0xffffdfff, RZ, 0xc0, !PT ;  /* 0xffffdfff20207812 */ /* 0x000fc800078ec0ff */
[----:B------:R-:W-:Y:S02]  /*2d3f0*/  @P0 LOP3.LUT R32, R32, 0x2000, RZ, 0xfc, !PT ;  /* 0x0000200020200812 */ /* 0x000fe400078efcff */
        /* <DEDUP_REMOVED lines=11> */
[----:B------:R-:W0:Y:S02]  /*2d4b0*/  @!P6 LDC.64 R36, c[0x0][0x5c0] ;  /* 0x00017000ff24eb82 */ /* 0x000e240000000a00 */
[----:B0-----:R-:W-:-:S04]  /*2d4c0*/  @!P6 IADD3 R94, P4, P5, R24, UR8, R36 ;  /* 0x00000008185eec10 */ /* 0x001fc8000fd9e024 */
[----:B------:R-:W-:Y:S02]  /*2d4d0*/  @!P6 IADD3.X R95, R31, UR7, R37, P4, P5 ;  /* 0x000000071f5fec10 */ /* 0x000fe4000a7ea425 */
[----:B------:R-:W-:Y:S02]  /*2d4e0*/  LOP3.LUT P6, RZ, R0, 0x4000000, RZ, 0xc0, !PT ;  /* 0x0400000000ff7812 */ /* 0x000fe400078cc0ff */
        /* <DEDUP_REMOVED lines=16> */
[----:B------:R-:W0:Y:S01]  /*2d5f0*/  @!P5 LDC.64 R36, c[0x0][0x5c0] ;  /* 0x00017000ff24db82 */ /* 0x000e220000000a00 */
[----:B------:R-:W-:Y:S02]  /*2d600*/  ISETP.LT.OR P0, PT, R30, 0x79, !P3 ;  /* 0x000000791e00780c */ /* 0x000fe40005f01670 */
[----:B------:R-:W-:Y:S02]  /*2d610*/  LOP3.LUT R2, R2, 0xfffffffe, RZ, 0xc0, !PT ;  /* 0xfffffffe02027812 */ /* 0x000fe400078ec0ff */
[----:B0-----:R-:W-:-:S04]  /*2d620*/  @!P5 IADD3 R100, P2, P4, R24, UR8, R36 ;  /* 0x000000081864dc10 */ /* 0x001fc8000fc5e024 */
[----:B------:R-:W-:-:S05]  /*2d630*/  @!P5 IADD3.X R101, R31, UR7, R37, P2, P4 ;  /* 0x000000071f65dc10 */ /* 0x000fca00097e8425 */
[----:B------:R-:W0:Y:S01]  /*2d640*/  @!P0 LDC.64 R36, c[0x0][0x5c0] ;  /* 0x00017000ff248b82 */ /* 0x000e220000000a00 */
[----:B------:R-:W-:-:S04]  /*2d650*/  @P5 LOP3.LUT R2, R2, 0x1, RZ, 0xfc, !PT ;  /* 0x0000000102025812 */ /* 0x000fc800078efcff */
[----:B------:R-:W-:-:S04]  /*2d660*/  LOP3.LUT R2, R2, 0xfffffff7, RZ, 0xc0, !PT ;  /* 0xfffffff702027812 */ /* 0x000fc800078ec0ff */
[----:B------:R-:W-:Y:S02]  /*2d670*/  @P0 LOP3.LUT R2, R2, 0x8, RZ, 0xfc, !PT ;  /* 0x0000000802020812 */ /* 0x000fe400078efcff */
[----:B0-----:R-:W-:-:S04]  /*2d680*/  @!P0 IADD3 R108, P2, P4, R24, UR8, R36 ;  /* 0x00000008186c8c10 */ /* 0x001fc8000fc5e024 */
[----:B------:R-:W-:Y:S02]  /*2d690*/  @!P0 IADD3.X R109, R31, UR7, R37, P2, P4 ;  /* 0x000000071f6d8c10 */ /* 0x000fe400097e8425 */
[----:B------:R-:W-:-:S13]  /*2d6a0*/  ISETP.LT.OR P0, PT, R30, 0x7a, !P3 ;  /* 0x0000007a1e00780c */ /* 0x000fda0005f01670 */
[----:B------:R-:W0:Y:S01]  /*2d6b0*/  @!P0 LDC.64 R36, c[0x0][0x5c0] ;  /* 0x00017000ff248b82 */ /* 0x000e220000000a00 */
[----:B--2---:R-:W-:-:S04]  /*2d6c0*/  LOP3.LUT R35, R35, 0xff, RZ, 0xc0, !PT ;  /* 0x000000ff23237812 */ /* 0x004fc800078ec0ff */
[----:B------:R-:W-:-:S05]  /*2d6d0*/  F2FP.F16.E4M3.UNPACK_B R35, R35 ;  /* 0x00000023ff23723e */ /* 0x000fca00020006ff */
[----:B------:R-:W-:-:S05]  /*2d6e0*/  HADD2.F32 R35, -RZ, R35.H0_H0 ;  /* 0x20000023ff237230 */ /* 0x000fca0000004100 */
[----:B------:R-:W-:-:S04]  /*2d6f0*/  FMUL R35, R35, UR46 ;  /* 0x0000002e23237c20 */ /* 0x000fc80008400000 */
[----:B----4-:R-:W-:-:S05]  /*2d700*/  FFMA R35, R106, UR47, R35 ;  /* 0x0000002f6a237c23 */ /* 0x010fca0008000023 */
[----:B------:R-:W-:Y:S02]  /*2d710*/  F2FP.SATFINITE.E4M3.F32.PACK_AB_MERGE_C R35, RZ, R35, RZ ;  /* 0x00000023ff23723e */ /* 0x000fe400048070ff */
[----:B0-----:R-:W-:-:S03]  /*2d720*/  @!P0 IADD3 R106, P2, P4, R24, UR8, R36 ;  /* 0x00000008186a8c10 */ /* 0x001fc6000fc5e024 */
[----:B------:R0:W-:Y:S01]  /*2d730*/  @!P6 STG.E.U8 desc[UR52][R102.64+0x39], R35 ;  /* 0x000039236600e986 */ /* 0x0001e2000c101134 */
[----:B------:R-:W-:Y:S02]  /*2d740*/  ISETP.GE.AND P6, PT, R9, 0x1, PT ;  /* 0x000000010900780c */ /* 0x000fe40003fc6270 */
[----:B------:R-:W-:Y:S02]  /*2d750*/  @!P0 IADD3.X R107, R31, UR7, R37, P2, P4 ;  /* 0x000000071f6b8c10 */ /* 0x000fe400097e8425 */
[----:B------:R-:W-:Y:S02]  /*2d760*/  ISETP.LT.OR P2, PT, R30, 0x41, !P6 ;  /* 0x000000411e00780c */ /* 0x000fe40007741670 */
[----:B0-----:R-:W-:-:S11]  /*2d770*/  PRMT R35, RZ, 0x7610, R35 ;  /* 0x00007610ff237816 */ /* 0x001fd60000000023 */
[----:B------:R-:W2:Y:S01]  /*2d780*/  @!P2 LDG.E.U8 R35, desc[UR52][R26.64+0x40] ;  /* 0x000040341a23a981 */ /* 0x000ea2000c1e1100 */
[----:B------:R-:W0:Y:S02]  /*2d790*/  @!P2 LDC.64 R36, c[0x0][0x5c0] ;  /* 0x00017000ff24ab82 */ /* 0x000e240000000a00 */
[----:B0-----:R-:W-:-:S05]  /*2d7a0*/  @!P2 IADD3 R36, P4, R24, R36, RZ ;  /* 0x000000241824a210 */ /* 0x001fca0007f9e0ff */
[----:B------:R-:W-:Y:S01]  /*2d7b0*/  @!P2 IMAD.X R37, R31, 0x1, R37, P4 ;  /* 0x000000011f25a824 */ /* 0x000fe200020e0625 */
[----:B--2---:R-:W-:-:S04]  /*2d7c0*/  LOP3.LUT R35, R35, 0xff, RZ, 0xc0, !PT ;  /* 0x000000ff23237812 */ /* 0x004fc800078ec0ff */
[----:B------:R-:W-:-:S05]  /*2d7d0*/  F2FP.F16.E4M3.UNPACK_B R35, R35 ;  /* 0x00000023ff23723e */ /* 0x000fca00020006ff */
[----:B------:R-:W-:-:S05]  /*2d7e0*/  HADD2.F32 R35, -RZ, R35.H0_H0 ;  /* 0x20000023ff237230 */ /* 0x000fca0000004100 */
[----:B------:R-:W-:-:S04]  /*2d7f0*/  FMUL R35, R35, UR46 ;  /* 0x0000002e23237c20 */ /* 0x000fc80008400000 */
[----:B------:R-:W-:Y:S01]  /*2d800*/  FFMA R35, R111, UR47, R35 ;  /* 0x0000002f6f237c23 */ /* 0x000fe20008000023 */
[----:B------:R-:W-:Y:S01]  /*2d810*/  LOP3.LUT R2, R2, 0xfffffffb, RZ, 0xc0, !PT ;  /* 0xfffffffb02027812 */ /* 0x000fe200078ec0ff */
[----:B------:R-:W2:Y:S03]  /*2d820*/  LDL.LU R111, [R1+0x580] ;  /* 0x00058000016f7983 */ /* 0x000ea60000300800 */
[----:B------:R-:W-:-:S05]  /*2d830*/  F2FP.SATFINITE.E4M3.F32.PACK_AB_MERGE_C R35, RZ, R35, RZ ;  /* 0x00000023ff23723e */ /* 0x000fca00048070ff */
[----:B------:R0:W-:Y:S01]  /*2d840*/  @!P2 STG.E.U8 desc[UR52][R36.64+0x40], R35 ;  /* 0x000040232400a986 */ /* 0x0001e2000c101134 */
[----:B------:R-:W-:Y:S02]  /*2d850*/  ISETP.LT.OR P2, PT, R30, 0x42, !P6 ;  /* 0x000000421e00780c */ /* 0x000fe40007741670 */
[----:B0-----:R-:W-:-:S11]  /*2d860*/  PRMT R35, RZ, 0x7610, R35 ;  /* 0x00007610ff237816 */ /* 0x001fd60000000023 */
[----:B------:R-:W0:Y:S01]  /*2d870*/  @!P2 LDC.64 R36, c[0x0][0x5c0] ;  /* 0x00017000ff24ab82 */ /* 0x000e220000000a00 */
[----:B------:R-:W3:Y:S01]  /*2d880*/  @!P2 LDG.E.U8 R35, desc[UR52][R26.64+0x41] ;  /* 0x000041341a23a981 */ /* 0x000ee2000c1e1100 */
[----:B------:R-:W-:Y:S02]  /*2d890*/  @P0 LOP3.LUT R2, R2, 0x4, RZ, 0xfc, !PT ;  /* 0x0000000402020812 */ /* 0x000fe400078efcff */
[----:B------:R-:W-:Y:S02]  /*2d8a0*/  ISETP.LT.OR P0, PT, R30, 0x41, !P3 ;  /* 0x000000411e00780c */ /* 0x000fe40005f01670 */
[----:B0-----:R-:W-:-:S05]  /*2d8b0*/  @!P2 IADD3 R36, P4, R24, R36, RZ ;  /* 0x000000241824a210 */ /* 0x001fca0007f9e0ff */
[----:B------:R-:W-:Y:S01]  /*2d8c0*/  @!P2 IMAD.X R37, R31, 0x1, R37, P4 ;  /* 0x000000011f25a824 */ /* 0x000fe200020e0625 */
[----:B---3--:R-:W-:-:S04]  /*2d8d0*/  LOP3.LUT R35, R35, 0xff, RZ, 0xc0, !PT ;  /* 0x000000ff23237812 */ /* 0x008fc800078ec0ff */
[----:B------:R-:W-:-:S05]  /*2d8e0*/  F2FP.F16.E4M3.UNPACK_B R35, R35 ;  /* 0x00000023ff23723e */ /* 0x000fca00020006ff */
[----:B------:R-:W-:-:S05]  /*2d8f0*/  HADD2.F32 R35, -RZ, R35.H0_H0 ;  /* 0x20000023ff237230 */ /* 0x000fca0000004100 */
[----:B------:R-:W-:-:S04]  /*2d900*/  FMUL R35, R35, UR46 ;  /* 0x0000002e23237c20 */ /* 0x000fc80008400000 */
[----:B------:R-:W-:Y:S02]  /*2d910*/  FFMA R35, R110, UR47, R35 ;  /* 0x0000002f6e237c23 */ /* 0x000fe40008000023 */
[----:B------:R-:W3:Y:S03]  /*2d920*/  LDL.LU R110, [R1+0x584] ;  /* 0x00058400016e7983 */ /* 0x000ee60000300800 */
[----:B------:R-:W-:-:S05]  /*2d930*/  F2FP.SATFINITE.E4M3.F32.PACK_AB_MERGE_C R35, RZ, R35, RZ ;  /* 0x00000023ff23723e */ /* 0x000fca00048070ff */
[----:B------:R0:W-:Y:S02]  /*2d940*/  @!P2 STG.E.U8 desc[UR52][R36.64+0x41], R35 ;  /* 0x000041232400a986 */ /* 0x0001e4000c101134 */
[----:B0-----:R-:W-:-:S06]  /*2d950*/  PRMT R35, RZ, 0x7610, R35 ;  /* 0x00007610ff237816 */ /* 0x001fcc0000000023 */
[----:B------:R-:W4:Y:S01]  /*2d960*/  @!P0 LDG.E.U8 R35, desc[UR52][R12.64+0x40] ;  /* 0x000040340c238981 */ /* 0x000f22000c1e1100 */
[----:B------:R-:W-:-:S13]  /*2d970*/  ISETP.LT.OR P5, PT, R30, 0x61, !P1 ;  /* 0x000000611e00780c */ /* 0x000fda0004fa1670 */
[----:B------:R-:W0:Y:S01]  /*2d980*/  @!P5 LDC.64 R36, c[0x0][0x5c0] ;  /* 0x00017000ff24db82 */ /* 0x000e220000000a00 */
        /* <DEDUP_REMOVED lines=9> */
[----:B------:R-:W-:Y:S02]  /*2da20*/  ISETP.LT.OR P0, PT, R30, 0x42, !P3 ;  /* 0x000000421e00780c */ /* 0x000fe40005f01670 */
[----:B-1----:R-:W-:-:S11]  /*2da30*/  PRMT R35, RZ, 0x7610, R35 ;  /* 0x00007610ff237816 */ /* 0x002fd60000000023 */
[----:B------:R-:W4:Y:S01]  /*2da40*/  @!P0 LDG.E.U8 R35, desc[UR52][R12.64+0x41] ;  /* 0x000041340c238981 */ /* 0x000f22000c1e1100 */
[----:B0-----:R-:W-:Y:S02]  /*2da50*/  @!P5 IADD3 R102, P2, P4, R24, UR6, R36 ;  /* 0x000000061866dc10 */ /* 0x001fe4000fc5e024 */
[----:B------:R-:W-:Y:S02]  /*2da60*/  @P5 LOP3.LUT R0, R0, 0x10000000, RZ, 0xfc, !PT ;  /* 0x1000000000005812 */ /* 0x000fe400078efcff */
[----:B------:R-:W-:Y:S02]  /*2da70*/  @!P5 IADD3.X R103, R31, UR5, R37, P2, P4 ;  /* 0x000000051f67dc10 */ /* 0x000fe400097e8425 */
[----:B------:R-:W-:-:S13]  /*2da80*/  ISETP.LT.OR P5, PT, R30, 0x62, !P1 ;  /* 0x000000621e00780c */ /* 0x000fda0004fa1670 */
[----:B------:R-:W0:Y:S01]  /*2da90*/  @!P5 LDC.64 R36, c[0x0][0x5c0] ;  /* 0x00017000ff24db82 */ /* 0x000e220000000a00 */
[----:B------:R-:W-:-:S04]  /*2daa0*/  LOP3.LUT R0, R0, 0xfbffffff, RZ, 0xc0, !PT ;  /* 0xfbffffff00007812 */ /* 0x000fc800078ec0ff */
[----:B------:R-:W-:Y:S02]  /*2dab0*/  @P5 LOP3.LUT R0, R0, 0x4000000, RZ, 0xfc, !PT ;  /* 0x0400000000005812 */ /* 0x000fe400078efcff */
        /* <DEDUP_REMOVED lines=10> */
[----:B---3--:R-:W-:Y:S02]  /*2db60*/  FFMA R35, R110, UR47, R35 ;  /* 0x0000002f6e237c23 */ /* 0x008fe40008000023 */
[----:B------:R-:W3:Y:S03]  /*2db70*/  LDL.LU R110, [R1+0x58c] ;  /* 0x00058c00016e7983 */ /* 0x000ee60000300800 */
[----:B------:R-:W-:Y:S01]  /*2db80*/  F2FP.SATFINITE.E4M3.F32.PACK_AB_MERGE_C R35, RZ, R35, RZ ;  /* 0x00000023ff23723e */ /* 0x000fe200048070ff */
[----:B------:R-:W4:Y:S04]  /*2db90*/  LDL.LU R112, [R1+0x590] ;  /* 0x0005900001707983 */ /* 0x000f280000300800 */
[----:B------:R0:W-:Y:S01]  /*2dba0*/  @!P0 STG.E.U8 desc[UR52][R48.64+0x41], R35 ;  /* 0x0000412330008986 */ /* 0x0001e2000c101134 */
[----:B------:R-:W-:-:S02]  /*2dbb0*/  ISETP.LT.OR P0, PT, R30, 0x6a, !P1 ;  /* 0x0000006a1e00780c */ /* 0x000fc40004f01670 */
[----:B------:R-:W-:Y:S01]  /*2dbc0*/  LOP3.LUT R0, R0, 0xfffffbff, RZ, 0xc0, !PT ;  /* 0xfffffbff00007812 */ /* 0x000fe200078ec0ff */
[----:B------:R-:W4:Y:S10]  /*2dbd0*/  LDL.LU R116, [R1+0x594] ;  /* 0x0005940001747983 */ /* 0x000f340000300800 */
[----:B------:R-:W1:Y:S01]  /*2dbe0*/  @!P0 LDC.64 R36, c[0x0][0x5c0] ;  /* 0x00017000ff248b82 */ /* 0x000e620000000a00 */
[----:B0-----:R-:W-:Y:S01]  /*2dbf0*/  PRMT R35, RZ, 0x7610, R35 ;  /* 0x00007610ff237816 */ /* 0x001fe20000000023 */
[----:B------:R-:W4:Y:S01]  /*2dc00*/  LDL.LU R119, [R1+0x598] ;  /* 0x0005980001777983 */ /* 0x000f220000300800 */
[----:B------:R-:W-:-:S02]  /*2dc10*/  @P5 LOP3.LUT R0, R0, 0x400, RZ, 0xfc, !PT ;  /* 0x0000040000005812 */ /* 0x000fc400078efcff */
[----:B------:R-:W-:Y:S01]  /*2dc20*/  LOP3.LUT R2, R2, 0xffffffef, RZ, 0xc0, !PT ;  /* 0xffffffef02027812 */ /* 0x000fe200078ec0ff */
[----:B------:R-:W4:Y:S01]  /*2dc30*/  LDL.LU R118, [R1+0x59c] ;  /* 0x00059c0001767983 */ /* 0x000f220000300800 */
[----:B-1----:R-:W-:-:S03]  /*2dc40*/  @!P0 IADD3 R48, P2, P4, R24, UR6, R36 ;  /* 0x0000000618308c10 */ /* 0x002fc6000fc5e024 */
[----:B------:R-:W4:Y:S01]  /*2dc50*/  LDL.LU R120, [R1+0x5a0] ;  /* 0x0005a00001787983 */ /* 0x000f220000300800 */
[----:B------:R-:W-:-:S03]  /*2dc60*/  @!P0 IADD3.X R49, R31, UR5, R37, P2, P4 ;  /* 0x000000051f318c10 */ /* 0x000fc600097e8425 */
[----:B------:R-:W4:Y:S01]  /*2dc70*/  LDL.LU R122, [R1+0x5a4] ;  /* 0x0005a400017a7983 */ /* 0x000f220000300800 */
[----:B------:R-:W-:Y:S02]  /*2dc80*/  ISETP.LT.OR P2, PT, R30, 0x49, !P6 ;  /* 0x000000491e00780c */ /* 0x000fe40007741670 */
[----:B------:R-:W-:Y:S01]  /*2dc90*/  LOP3.LUT R0, R0, 0xffffffef, RZ, 0xc0, !PT ;  /* 0xffffffef00007812 */ /* 0x000fe200078ec0ff */
[----:B------:R-:W4:Y:S10]  /*2dca0*/  LDL.LU R127, [R1+0x5a8] ;  /* 0x0005a800017f7983 */ /* 0x000f340000300800 */
[----:B------:R-:W2:Y:S01]  /*2dcb0*/  @!P2 LDG.E.U8 R35, desc[UR52][R26.64+0x48] ;  /* 0x000048341a23a981 */ /* 0x000ea2000c1e1100 */
[----:B------:R-:W0:Y:S01]  /*2dcc0*/  @!P2 LDC.64 R36, c[0x0][0x5c0] ;  /* 0x00017000ff24ab82 */ /* 0x000e220000000a00 */
[----:B------:R-:W-:-:S02]  /*2dcd0*/  @P0 LOP3.LUT R0, R0, 0x10, RZ, 0xfc, !PT ;  /* 0x0000001000000812 */ /* 0x000fc400078efcff */
[----:B------:R-:W-:Y:S01]  /*2dce0*/  ISETP.LT.OR P5, PT, R30, 0x71, !P1 ;  /* 0x000000711e00780c */ /* 0x000fe20004fa1670 */
[----:B------:R-:W4:Y:S01]  /*2dcf0*/  LDL.LU R126, [R1+0x5ac] ;  /* 0x0005ac00017e7983 */ /* 0x000f220000300800 */
[----:B0-----:R-:W-:-:S03]  /*2dd00*/  @!P2 IADD3 R36, P4, R24, R36, RZ ;  /* 0x000000241824a210 */ /* 0x001fc60007f9e0ff */
[----:B------:R-:W4:Y:S02]  /*2dd10*/  LDL.LU R128, [R1+0x5b0] ;  /* 0x0005b00001807983 */ /* 0x000f240000300800 */
[----:B------:R-:W-:Y:S01]  /*2dd20*/  @!P2 IMAD.X R37, R31, 0x1, R37, P4 ;  /* 0x000000011f25a824 */ /* 0x000fe200020e0625 */
[----:B--2---:R-:W-:Y:S01]  /*2dd30*/  LOP3.LUT R35, R35, 0xff, RZ, 0xc0, !PT ;  /* 0x000000ff23237812 */ /* 0x004fe200078ec0ff */
[----:B------:R-:W2:Y:S03]  /*2dd40*/  LDL.LU R132, [R1+0x5b4] ;  /* 0x0005b40001847983 */ /* 0x000ea60000300800 */
[----:B------:R-:W-:Y:S01]  /*2dd50*/  F2FP.F16.E4M3.UNPACK_B R35, R35 ;  /* 0x00000023ff23723e */ /* 0x000fe200020006ff */
[----:B------:R-:W2:Y:S04]  /*2dd60*/  LDL.LU R151, [R1+0x5b8] ;  /* 0x0005b80001977983 */ /* 0x000ea80000300800 */
[----:B------:R-:W-:Y:S01]  /*2dd70*/  HADD2.F32 R35, -RZ, R35.H0_H0 ;  /* 0x20000023ff237230 */ /* 0x000fe20000004100 */
[----:B------:R-:W-:Y:S01]  /*2dd80*/  ISETP.LT.OR P0, PT, R30, 0x49, !P3 ;  /* 0x000000491e00780c */ /* 0x000fe20005f01670 */
[----:B------:R-:W2:Y:S03]  /*2dd90*/  LDL.LU R150, [R1+0x5bc] ;  /* 0x0005bc0001967983 */ /* 0x000ea60000300800 */
[----:B------:R-:W-:-:S04]  /*2dda0*/  FMUL R35, R35, UR46 ;  /* 0x0000002e23237c20 */ /* 0x000fc80008400000 */
[----:B------:R-:W-:-:S05]  /*2ddb0*/  FFMA R35, R111, UR47, R35 ;  /* 0x0000002f6f237c23 */ /* 0x000fca0008000023 */
[----:B------:R-:W-:-:S05]  /*2ddc0*/  F2FP.SATFINITE.E4M3.F32.PACK_AB_MERGE_C R35, RZ, R35, RZ ;  /* 0x00000023ff23723e */ /* 0x000fca00048070ff */
[----:B------:R0:W-:Y:S01]  /*2ddd0*/  @!P2 STG.E.U8 desc[UR52][R36.64+0x48], R35 ;  /* 0x000048232400a986 */ /* 0x0001e2000c101134 */
[----:B------:R-:W-:Y:S02]  /*2dde0*/  ISETP.LT.OR P2, PT, R30, 0x4a, !P6 ;  /* 0x0000004a1e00780c */ /* 0x000fe40007741670 */
[----:B0-----:R-:W-:-:S11]  /*2ddf0*/  PRMT R35, RZ, 0x7610, R35 ;  /* 0x00007610ff237816 */ /* 0x001fd60000000023 */
[----:B------:R-:W0:Y:S01]  /*2de00*/  @!P2 LDC.64 R36, c[0x0][0x5c0] ;  /* 0x00017000ff24ab82 */ /* 0x000e220000000a00 */
[----:B------:R-:W3:Y:S01]  /*2de10*/  @!P2 LDG.E.U8 R35, desc[UR52][R26.64+0x49] ;  /* 0x000049341a23a981 */ /* 0x000ee2000c1e1100 */
        /* <DEDUP_REMOVED lines=12> */
[----:B------:R-:W-:Y:S02]  /*2dee0*/  @P5 LOP3.LUT R2, R2, 0x10, RZ, 0xfc, !PT ;  /* 0x0000001002025812 */ /* 0x000fe400078efcff */
        /* <DEDUP_REMOVED lines=8> */
[----:B-1----:R-:W-:-:S11]  /*2df70*/  PRMT R35, RZ, 0x7610, R35 ;  /* 0x00007610ff237816 */ /* 0x002fd60000000023 */
[----:B------:R-:W3:Y:S01]  /*2df80*/  @!P0 LDG.E.U8 R35, desc[UR52][R12.64+0x49] ;  /* 0x000049340c238981 */ /* 0x000ee2000c1e1100 */
        /* <DEDUP_REMOVED lines=20> */
[----:B------:R-:W1:Y:S01]  /*2e0d0*/  @!P0 LDC.64 R36, c[0x0][0x5c0] ;  /* 0x00017000ff248b82 */ /* 0x000e620000000a00 */
[----:B0-----:R-:W-:Y:S02]  /*2e0e0*/  PRMT R35, RZ, 0x7610, R35 ;  /* 0x00007610ff237816 */ /* 0x001fe40000000023 */
[----:B-1----:R-:W-:-:S04]  /*2e0f0*/  @!P0 IADD3 R116, P2, P4, R24, UR6, R36 ;  /* 0x0000000618748c10 */ /* 0x002fc8000fc5e024 */
[----:B------:R-:W-:Y:S02]  /*2e100*/  @!P0 IADD3.X R117, R31, UR5, R37, P2, P4 ;  /* 0x000000051f758c10 */ /* 0x000fe400097e8425 */
[----:B------:R-:W-:-:S13]  /*2e110*/  ISETP.LT.OR P2, PT, R30, 0x51, !P6 ;  /* 0x000000511e00780c */ /* 0x000fda0007741670 */
        /* <DEDUP_REMOVED lines=27> */
[----:B0-----:R-:W-:-:S06]  /*2e2d0*/  PRMT R35, RZ, 0x7610, R35 ;  /* 0x00007610ff237816 */ /* 0x001fcc0000000023 */
[----:B------:R-:W3:Y:S01]  /*2e2e0*/  @!P5 LDG.E.U8 R35, desc[UR52][R12.64+0x50] ;  /* 0x000050340c23d981 */ /* 0x000ee2000c1e1100 */
[----:B------:R-:W-:Y:S02]  /*2e2f0*/  LOP3.LUT R2, R2, 0xfff7ffff, RZ, 0xc0, !PT ;  /* 0xfff7ffff02027812 */ /* 0x000fe400078ec0ff */
[----:B------:R-:W-:Y:S02]  /*2e300*/  LOP3.LUT R32, R32, 0xfffeffff, RZ, 0xc0, !PT ;  /* 0xfffeffff20207812 */ /* 0x000fe400078ec0ff */
[----:B------:R-:W-:Y:S02]  /*2e310*/  @P0 LOP3.LUT R2, R2, 0x80000, RZ, 0xfc, !PT ;  /* 0x0008000002020812 */ /* 0x000fe400078efcff */
[----:B------:R-:W-:Y:S02]  /*2e320*/  ISETP.GE.AND P0, PT, R9, 0x101, PT ;  /* 0x000001010900780c */ /* 0x000fe40003f06270 */
[----:B------:R-:W-:Y:S02]  /*2e330*/  @P1 LOP3.LUT R32, R32, 0x10000, RZ, 0xfc, !PT ;  /* 0x0001000020201812 */ /* 0x000fe400078efcff */
[----:B------:R-:W-:-:S13]  /*2e340*/  ISETP.LT.OR P1, PT, R30, 0x61, !P0 ;  /* 0x000000611e00780c */ /* 0x000fda0004721670 */
[----:B------:R-:W0:Y:S01]  /*2e350*/  @!P1 LDC.64 R36, c[0x0][0x5c0] ;  /* 0x00017000ff249b82 */ /* 0x000e220000000a00 */
[----:B------:R-:W-:-:S04]  /*2e360*/  LOP3.LUT R2, R2, 0xfbffffff, RZ, 0xc0, !PT ;  /* 0xfbffffff02027812 */ /* 0x000fc800078ec0ff */
[----:B------:R-:W-:Y:S02]  /*2e370*/  @P1 LOP3.LUT R2, R2, 0x4000000, RZ, 0xfc, !PT ;  /* 0x0400000002021812 */ /* 0x000fe400078efcff */
[----:B0-----:R-:W-:-:S04]  /*2e380*/  @!P1 IADD3 R118, P2, P4, R24, UR11, R36 ;  /* 0x0000000b18769c10 */ /* 0x001fc8000fc5e024 */
[----:B------:R-:W-:Y:S02]  /*2e390*/  @!P1 IADD3.X R119, R31, UR10, R37, P2, P4 ;  /* 0x0000000a1f779c10 */ /* 0x000fe400097e8425 */
[----:B------:R-:W-:-:S13]  /*2e3a0*/  ISETP.LT.OR P1, PT, R30, 0x62, !P0 ;  /* 0x000000621e00780c */ /* 0x000fda0004721670 */
[----:B------:R-:W0:Y:S01]  /*2e3b0*/  @!P1 LDC.64 R36, c[0x0][0x5c0] ;  /* 0x00017000ff249b82 */ /* 0x000e220000000a00 */
        /* <DEDUP_REMOVED lines=8> */
[----:B-1----:R-:W-:-:S11]  /*2e440*/  PRMT R35, RZ, 0x7610, R35 ;  /* 0x00007610ff237816 */ /* 0x002fd60000000023 */
[----:B------:R-:W3:Y:S01]  /*2e450*/  @!P5 LDG.E.U8 R35, desc[UR52][R12.64+0x51] ;  /* 0x000051340c23d981 */ /* 0x000ee2000c1e1100 */
[----:B------:R-:W-:Y:S02]  /*2e460*/  LOP3.LUT R2, R2, 0xefffffff, RZ, 0xc0, !PT ;  /* 0xefffffff02027812 */ /* 0x000fe400078ec0ff */
        /* <DEDUP_REMOVED lines=15> */
[----:B------:R-:W-:Y:S01]  /*2e560*/  FFMA R35, R122, UR47, R35 ;  /* 0x0000002f7a237c23 */ /* 0x000fe20008000023 */
[----:B0-----:R-:W-:-:S04]  /*2e570*/  @!P1 IADD3 R122, P2, P4, R24, UR11, R36 ;  /* 0x0000000b187a9c10 */ /* 0x001fc8000fc5e024 */
[----:B------:R-:W-:Y:S02]  /*2e580*/  @!P1 IADD3.X R123, R31, UR10, R37, P2, P4 ;  /* 0x0000000a1f7b9c10 */ /* 0x000fe400097e8425 */
[----:B------:R-:W-:Y:S02]  /*2e590*/  ISETP.LT.OR P2, PT, R30, 0x59, !P6 ;  /* 0x000000591e00780c */ /* 0x000fe40007741670 */
[----:B------:R-:W-:-:S05]  /*2e5a0*/  F2FP.SATFINITE.E4M3.F32.PACK_AB_MERGE_C R35, RZ, R35, RZ ;  /* 0x00000023ff23723e */ /* 0x000fca00048070ff */
[----:B------:R0:W-:Y:S06]  /*2e5b0*/  @!P5 STG.E.U8 desc[UR52][R64.64+0x51], R35 ;  /* 0x000051234000d986 */ /* 0x0001ec000c101134 */
[----:B------:R-:W1:Y:S01]  /*2e5c0*/  @!P2 LDC.64 R36, c[0x0][0x5c0] ;  /* 0x00017000ff24ab82 */ /* 0x000e620000000a00 */
[----:B0-----:R-:W-:-:S06]  /*2e5d0*/  PRMT R35, RZ, 0x7610, R35 ;  /* 0x00007610ff237816 */ /* 0x001fcc0000000023 */
[----:B------:R-:W3:Y:S01]  /*2e5e0*/  @!P2 LDG.E.U8 R35, desc[UR52][R26.64+0x58] ;  /* 0x000058341a23a981 */ /* 0x000ee2000c1e1100 */
[----:B-1----:R-:W-:-:S05]  /*2e5f0*/  @!P2 IADD3 R36, P4, R24, R36, RZ ;  /* 0x000000241824a210 */ /* 0x002fca0007f9e0ff */
        /* <DEDUP_REMOVED lines=14> */
[----:B------:R-:W-:Y:S01]  /*2e6e0*/  @!P2 IMAD.X R37, R31, 0x1, R37, P4 ;  /* 0x000000011f25a824 */ /* 0x000fe200020e0625 */
[----:B------:R-:W-:Y:S02]  /*2e6f0*/  LOP3.LUT R0, R0, 0xfffff7ff, RZ, 0xc0, !PT ;  /* 0xfffff7ff00007812 */ /* 0x000fe400078ec0ff */
        /* <DEDUP_REMOVED lines=29> */
[----:B------:R0:W-:Y:S02]  /*2e8d0*/  @!P6 STG.E.U8 desc[UR52][R66.64+0x58], R35 ;  /* 0x000058234200e986 */ /* 0x0001e4000c101134 */
[----:B0-----:R-:W-:-:S06]  /*2e8e0*/  PRMT R35, RZ, 0x7610, R35 ;  /* 0x00007610ff237816 */ /* 0x001fcc0000000023 */
[----:B------:R-:W3:Y:S01]  /*2e8f0*/  @!P1 LDG.E.U8 R35, desc[UR52][R12.64+0x59] ;  /* 0x000059340c239981 */ /* 0x000ee2000c1e1100 */
[----:B------:R-:W-:Y:S02]  /*2e900*/  LOP3.LUT P5, RZ, R0, 0x1000, RZ, 0xc0, !PT ;  /* 0x0000100000ff7812 */ /* 0x000fe400078ac0ff */
[----:B---3--:R-:W-:-:S04]  /*2e910*/  LOP3.LUT R35, R35, 0xff, RZ, 0xc0, !PT ;  /* 0x000000ff23237812 */ /* 0x008fc800078ec0ff */
[----:B------:R-:W-:-:S05]  /*2e920*/  F2FP.F16.E4M3.UNPACK_B R35, R35 ;  /* 0x00000023ff23723e */ /* 0x000fca00020006ff */
[----:B------:R-:W-:-:S05]  /*2e930*/  HADD2.F32 R35, -RZ, R35.H0_H0 ;  /* 0x20000023ff237230 */ /* 0x000fca0000004100 */
[----:B------:R-:W-:-:S04]  /*2e940*/  FMUL R35, R35, UR46 ;  /* 0x0000002e23237c20 */ /* 0x000fc80008400000 */
[----:B--2---:R-:W-:-:S05]  /*2e950*/  FFMA R35, R132, UR47, R35 ;  /* 0x0000002f84237c23 */ /* 0x004fca0008000023 */
[----:B------:R-:W-:-:S05]  /*2e960*/  F2FP.SATFINITE.E4M3.F32.PACK_AB_MERGE_C R35, RZ, R35, RZ ;  /* 0x00000023ff23723e */ /* 0x000fca00048070ff */
[----:B------:R0:W-:Y:S02]  /*2e970*/  @!P1 STG.E.U8 desc[UR52][R50.64+0x59], R35 ;  /* 0x0000592332009986 */ /* 0x0001e4000c101134 */
[----:B0-----:R-:W-:-:S06]  /*2e980*/  PRMT R35, RZ, 0x7610, R35 ;  /* 0x00007610ff237816 */ /* 0x001fcc0000000023 */
[----:B------:R-:W2:Y:S01]  /*2e990*/  @!P5 LDG.E.U8 R35, desc[UR52][R14.64+0x40] ;  /* 0x000040340e23d981 */ /* 0x000ea2000c1e1100 */
[----:B------:R-:W-:-:S13]  /*2e9a0*/  ISETP.LT.OR P6, PT, R30, 0x79, !P0 ;  /* 0x000000791e00780c */ /* 0x000fda00047c1670 */
[----:B------:R-:W0:Y:S01]  /*2e9b0*/  @!P6 LDC.64 R36, c[0x0][0x5c0] ;  /* 0x00017000ff24eb82 */ /* 0x000e220000000a00 */
[----:B------:R-:W-:-:S04]  /*2e9c0*/  LOP3.LUT R34, R34, 0xfeffffff, RZ, 0xc0, !PT ;  /* 0xfeffffff22227812 */ /* 0x000fc800078ec0ff */
[----:B------:R-:W-:Y:S02]  /*2e9d0*/  @P6 LOP3.LUT R34, R34, 0x1000000, RZ, 0xfc, !PT ;  /* 0x0100000022226812 */ /* 0x000fe400078efcff */
        /* <DEDUP_REMOVED lines=9> */
[----:B------:R-:W-:Y:S01]  /*2ea70*/  FFMA R35, R151, UR47, R35 ;  /* 0x0000002f97237c23 */ /* 0x000fe20008000023 */
[----:B------:R-:W-:Y:S02]  /*2ea80*/  LOP3.LUT R0, R0, 0xffffdfff, RZ, 0xc0, !PT ;  /* 0xffffdfff00007812 */ /* 0x000fe400078ec0ff */
[----:B------:R-:W-:Y:S01]  /*2ea90*/  LOP3.LUT R3, R3, 0xfffbffff, RZ, 0xc0, !PT ;  /* 0xfffbffff03037812 */ /* 0x000fe200078ec0ff */
[----:B------:R-:W-:Y:S01]  /*2eaa0*/  IMAD.U32 R38, RZ, RZ, UR7 ;  /* 0x00000007ff267e24 */ /* 0x000fe2000f8e00ff */
[----:B------:R-:W-:Y:S01]  /*2eab0*/  F2FP.SATFINITE.E4M3.F32.PACK_AB_MERGE_C R35, RZ, R35, RZ ;  /* 0x00000023ff23723e */ /* 0x000fe200048070ff */
[----:B------:R-:W2:Y:S04]  /*2eac0*/  LDL.LU R151, [R1+0x5c0] ;  /* 0x0005c00001977983 */ /* 0x000ea80000300800 */
[----:B------:R1:W-:Y:S02]  /*2ead0*/  @!P5 STG.E.U8 desc[UR52][R62.64+0x40], R35 ;  /* 0x000040233e00d986 */ /* 0x0003e4000c101134 */
[----:B-1----:R-:W-:-:S06]  /*2eae0*/  PRMT R35, RZ, 0x7610, R35 ;  /* 0x00007610ff237816 */ /* 0x002fcc0000000023 */
[----:B------:R-:W3:Y:S01]  /*2eaf0*/  @!P6 LDG.E.U8 R35, desc[UR52][R14.64+0x41] ;  /* 0x000041340e23e981 */ /* 0x000ee2000c1e1100 */
[----:B0-----:R-:W-:Y:S02]  /*2eb00*/  @!P1 IADD3 R132, P2, P4, R24, UR11, R36 ;  /* 0x0000000b18849c10 */ /* 0x001fe4000fc5e024 */
[----:B------:R-:W-:Y:S02]  /*2eb10*/  @P1 LOP3.LUT R0, R0, 0x2000, RZ, 0xfc, !PT ;  /* 0x0000200000001812 */ /* 0x000fe400078efcff */
[----:B------:R-:W-:Y:S02]  /*2eb20*/  @!P1 IADD3.X R133, R31, UR10, R37, P2, P4 ;  /* 0x0000000a1f859c10 */ /* 0x000fe400097e8425 */
[----:B------:R-:W-:Y:S02]  /*2eb30*/  ISETP.LT.OR P1, PT, R30, 0x81, !P3 ;  /* 0x000000811e00780c */ /* 0x000fe40005f21670 */
[----:B------:R-:W-:-:S11]  /*2eb40*/  LOP3.LUT R32, R32, 0xffff7fff, RZ, 0xc0, !PT ;  /* 0xffff7fff20207812 */ /* 0x000fd600078ec0ff */
[----:B------:R-:W0:Y:S01]  /*2eb50*/  @!P1 LDC.64 R36, c[0x0][0x5c0] ;  /* 0x00017000ff249b82 */ /* 0x000e220000000a00 */
[----:B------:R-:W-:Y:S02]  /*2eb60*/  @P0 LOP3.LUT R32, R32, 0x8000, RZ, 0xfc, !PT ;  /* 0x0000800020200812 */ /* 0x000fe400078efcff */
[----:B------:R-:W-:Y:S02]  /*2eb70*/  ISETP.LT.OR P0, PT, R30, 0x82, !P3 ;  /* 0x000000821e00780c */ /* 0x000fe40005f01670 */
[----:B0-----:R-:W-:-:S04]  /*2eb80*/  @!P1 IADD3 R158, P2, P4, R24, UR8, R36 ;  /* 0x00000008189e9c10 */ /* 0x001fc8000fc5e024 */
[----:B------:R-:W-:-:S07]  /*2eb90*/  @!P1 IADD3.X R159, R31, UR7, R37, P2, P4 ;  /* 0x000000071f9f9c10 */ /* 0x000fce00097e8425 */
[----:B------:R-:W0:Y:S01]  /*2eba0*/  @!P0 LDC.64 R36, c[0x0][0x5c0] ;  /* 0x00017000ff248b82 */ /* 0x000e220000000a00 */
[----:B------:R-:W-:-:S04]  /*2ebb0*/  @P1 LOP3.LUT R3, R3, 0x40000, RZ, 0xfc, !PT ;  /* 0x0004000003031812 */ /* 0x000fc800078efcff */
[----:B------:R-:W-:-:S04]  /*2ebc0*/  LOP3.LUT R3, R3, 0xfffdffff, RZ, 0xc0, !PT ;  /* 0xfffdffff03037812 */ /* 0x000fc800078ec0ff */
[----:B------:R-:W-:Y:S02]  /*2ebd0*/  @P0 LOP3.LUT R3, R3, 0x20000, RZ, 0xfc, !PT ;  /* 0x0002000003030812 */ /* 0x000fe400078efcff */
[----:B0-----:R-:W-:-:S04]  /*2ebe0*/  @!P0 IADD3 R162, P2, P4, R24, UR8, R36 ;  /* 0x0000000818a28c10 */ /* 0x001fc8000fc5e024 */
[----:B------:R-:W-:Y:S02]  /*2ebf0*/  @!P0 IADD3.X R163, R31, UR7, R37, P2, P4 ;  /* 0x000000071fa38c10 */ /* 0x000fe400097e8425 */
[----:B------:R-:W-:-:S04]  /*2ec00*/  ISETP.GE.AND P0, PT, R9, 0x89, PT ;  /* 0x000000890900780c */ /* 0x000fc80003f06270 */
[----:B------:R-:W-:-:S13]  /*2ec10*/  ISETP.LT.OR P4, PT, R30, 0x41, !P0 ;  /* 0x000000411e00780c */ /* 0x000fda0004781670 */
[----:B------:R-:W0:Y:S01]  /*2ec20*/  @!P4 LDC.64 R36, c[0x0][0x5c0] ;  /* 0x00017000ff24cb82 */ /* 0x000e220000000a00 */
        /* <DEDUP_REMOVED lines=15> */
[C---:B------:R-:W-:Y:S02]  /*2ed20*/  ISETP.LT.OR P2, PT, R30.reuse, 0x42, !P0 ;  /* 0x000000421e00780c */ /* 0x040fe40004741670 */
[----:B------:R-:W-:Y:S01]  /*2ed30*/  ISETP.LT.OR P1, PT, R30, 0x89, !P3 ;  /* 0x000000891e00780c */ /* 0x000fe20005f21670 */
[----:B------:R-:W-:-:S10]  /*2ed40*/  IMAD.U32 R40, RZ, RZ, UR8 ;  /* 0x00000008ff287e24 */ /* 0x000fd4000f8e00ff */
[----:B------:R-:W0:Y:S01]  /*2ed50*/  @!P2 LDC.64 R38, c[0x0][0x5c0] ;  /* 0x00017000ff26ab82 */ /* 0x000e220000000a00 */
[----:B----4-:R-:W-:-:S04]  /*2ed60*/  LOP3.LUT R35, R35, 0xff, RZ, 0xc0, !PT ;  /* 0x000000ff23237812 */ /* 0x010fc800078ec0ff */
[----:B------:R-:W-:-:S05]  /*2ed70*/  F2FP.F16.E4M3.UNPACK_B R35, R35 ;  /* 0x00000023ff23723e */ /* 0x000fca00020006ff */
[----:B------:R-:W-:-:S05]  /*2ed80*/  HADD2.F32 R35, -RZ, R35.H0_H0 ;  /* 0x20000023ff237230 */ /* 0x000fca0000004100 */
[----:B------:R-:W-:-:S04]  /*2ed90*/  FMUL R35, R35, UR46 ;  /* 0x0000002e23237c20 */ /* 0x000fc80008400000 */
[----:B--2---:R-:W-:Y:S01]  /*2eda0*/  FFMA R35, R151, UR47, R35 ;  /* 0x0000002f97237c23 */ /* 0x004fe20008000023 */
[----:B------:R-:W-:Y:S01]  /*2edb0*/  IMAD.U32 R41, RZ, RZ, UR7 ;  /* 0x00000007ff297e24 */ /* 0x000fe2000f8e00ff */
[----:B------:R-:W-:Y:S01]  /*2edc0*/  @!P2 IADD3 R40, P5, P6, R40, UR6, R24 ;  /* 0x000000062828ac10 */ /* 0x000fe2000febe018 */
[----:B------:R-:W2:Y:S02]  /*2edd0*/  LDL.LU R151, [R1+0x5c8] ;  /* 0x0005c80001977983 */ /* 0x000ea40000300800 */
[----:B------:R-:W-:-:S05]  /*2ede0*/  F2FP.SATFINITE.E4M3.F32.PACK_AB_MERGE_C R35, RZ, R35, RZ ;  /* 0x00000023ff23723e */ /* 0x000fca00048070ff */
[----:B------:R1:W-:Y:S02]  /*2edf0*/  @!P4 STG.E.U8 desc[UR52][R36.64+0x40], R35 ;  /* 0x000040232400c986 */ /* 0x0003e4000c101134 */
[----:B-1----:R-:W-:Y:S01]  /*2ee00*/  PRMT R35, RZ, 0x7610, R35 ;  /* 0x00007610ff237816 */ /* 0x002fe20000000023 */
[----:B------:R-:W1:Y:S05]  /*2ee10*/  @!P1 LDC.64 R36, c[0x0][0x5c0] ;  /* 0x00017000ff249b82 */ /* 0x000e6a0000000a00 */
[----:B------:R-:W4:Y:S01]  /*2ee20*/  @!P2 LDG.E.U8 R35, desc[UR52][R16.64+0x41] ;  /* 0x000041341023a981 */ /* 0x000f22000c1e1100 */
[----:B------:R-:W-:Y:S02]  /*2ee30*/  @!P2 IADD3.X R41, R41, UR5, R31, P5, P6 ;  /* 0x000000052929ac10 */ /* 0x000fe4000afec41f */
[----:B------:R-:W-:-:S02]  /*2ee40*/  LOP3.LUT R3, R3, 0xfff7ffff, RZ, 0xc0, !PT ;  /* 0xfff7ffff03037812 */ /* 0x000fc400078ec0ff */
[----:B0-----:R-:W-:Y:S02]  /*2ee50*/  @!P2 IADD3 R38, P4, R40, R38, RZ ;  /* 0x000000262826a210 */ /* 0x001fe40007f9e0ff */
[----:B------:R-:W-:Y:S02]  /*2ee60*/  @P1 LOP3.LUT R3, R3, 0x80000, RZ, 0xfc, !PT ;  /* 0x0008000003031812 */ /* 0x000fe400078efcff */
[----:B-1----:R-:W-:-:S04]  /*2ee70*/  @!P1 IADD3 R166, P5, P6, R24, UR8, R36 ;  /* 0x0000000818a69c10 */ /* 0x002fc8000febe024 */
[----:B------:R-:W-:Y:S02]  /*2ee80*/  @!P1 IADD3.X R167, R31, UR7, R37, P5, P6 ;  /* 0x000000071fa79c10 */ /* 0x000fe4000afec425 */
[----:B------:R-:W-:Y:S01]  /*2ee90*/  LOP3.LUT P1, RZ, R32, 0x10000, RZ, 0xc0, !PT ;  /* 0x0001000020ff7812 */ /* 0x000fe2000782c0ff */
[----:B------:R-:W-:-:S03]  /*2eea0*/  @!P2 IMAD.X R39, R41, 0x1, R39, P4 ;  /* 0x000000012927a824 */ /* 0x000fc600020e0627 */
[----:B------:R-:W-:Y:S02]  /*2eeb0*/  ISETP.LT.OR P6, PT, R30, 0x49, !P1 ;  /* 0x000000491e00780c */ /* 0x000fe40004fc1670 */
        /* <DEDUP_REMOVED lines=19> */
[----:B--2---:R-:W-:Y:S01]  /*2eff0*/  FFMA R35, R151, UR47, R35 ;  /* 0x0000002f97237c23 */ /* 0x004fe20008000023 */
[----:B------:R-:W-:Y:S01]  /*2f000*/  @!P5 IADD3.X R165, R31, UR7, R37, P2, P4 ;  /* 0x000000071fa5dc10 */ /* 0x000fe200097e8425 */
[----:B------:R-:W-:Y:S01]  /*2f010*/  IMAD.U32 R38, RZ, RZ, UR7 ;  /* 0x00000007ff267e24 */ /* 0x000fe2000f8e00ff */
[----:B------:R-:W-:Y:S01]  /*2f020*/  LOP3.LUT R3, R3, 0xffff7fff, RZ, 0xc0, !PT ;  /* 0xffff7fff03037812 */ /* 0x000fe200078ec0ff */
[----:B------:R-:W2:Y:S01]  /*2f030*/  LDL.LU R151, [R1+0x5d0] ;  /* 0x0005d00001977983 */ /* 0x000ea20000300800 */
[----:B------:R-:W-:-:S05]  /*2f040*/  F2FP.SATFINITE.E4M3.F32.PACK_AB_MERGE_C R35, RZ, R35, RZ ;  /* 0x00000023ff23723e */ /* 0x000fca00048070ff */
[----:B------:R0:W-:Y:S01]  /*2f050*/  @!P6 STG.E.U8 desc[UR52][R46.64+0x48], R35 ;  /* 0x000048232e00e986 */ /* 0x0001e2000c101134 */
[----:B------:R-:W-:Y:S02]  /*2f060*/  ISETP.LT.OR P6, PT, R30, 0x4a, !P1 ;  /* 0x0000004a1e00780c */ /* 0x000fe40004fc1670 */
[----:B0-----:R-:W-:-:S11]  /*2f070*/  PRMT R35, RZ, 0x7610, R35 ;  /* 0x00007610ff237816 */ /* 0x001fd60000000023 */
[----:B------:R-:W4:Y:S01]  /*2f080*/  @!P6 LDG.E.U8 R35, desc[UR52][R14.64+0x49] ;  /* 0x000049340e23e981 */ /* 0x000f22000c1e1100 */
[----:B------:R-:W-:-:S13]  /*2f090*/  ISETP.LT.OR P5, PT, R30, 0x91, !P3 ;  /* 0x000000911e00780c */ /* 0x000fda0005fa1670 */
[----:B------:R-:W0:Y:S01]  /*2f0a0*/  @!P5 LDC.64 R36, c[0x0][0x5c0] ;  /* 0x00017000ff24db82 */ /* 0x000e220000000a00 */
[----:B------:R-:W-:Y:S02]  /*2f0b0*/  @P5 LOP3.LUT R3, R3, 0x8000, RZ, 0xfc, !PT ;  /* 0x0000800003035812 */ /* 0x000fe400078efcff */
        /* <DEDUP_REMOVED lines=8> */
[----:B------:R-:W-:-:S04]  /*2f140*/  LOP3.LUT R3, R3, 0xffffdfff, RZ, 0xc0, !PT ;  /* 0xffffdfff03037812 */ /* 0x000fc800078ec0ff */
[----:B------:R-:W-:Y:S02]  /*2f150*/  @P5 LOP3.LUT R3, R3, 0x2000, RZ, 0xfc, !PT ;  /* 0x0000200003035812 */ /* 0x000fe400078efcff */
        /* <DEDUP_REMOVED lines=16> */
[----:B----4-:R-:W-:-:S11]  /*2f260*/  LOP3.LUT R35, R35, 0xff, RZ, 0xc0, !PT ;  /* 0x000000ff23237812 */ /* 0x010fd600078ec0ff */
[----:B------:R-:W0:Y:S01]  /*2f270*/  @!P2 LDC.64 R38, c[0x0][0x5c0] ;  /* 0x00017000ff26ab82 */ /* 0x000e220000000a00 */
[----:B------:R-:W-:-:S05]  /*2f280*/  F2FP.F16.E4M3.UNPACK_B R35, R35 ;  /* 0x00000023ff23723e */ /* 0x000fca00020006ff */
[----:B------:R-:W-:-:S05]  /*2f290*/  HADD2.F32 R35, -RZ, R35.H0_H0 ;  /* 0x20000023ff237230 */ /* 0x000fca0000004100 */
[----:B------:R-:W-:-:S04]  /*2f2a0*/  FMUL R35, R35, UR46 ;  /* 0x0000002e23237c20 */ /* 0x000fc80008400000 */
[----:B--2---:R-:W-:Y:S01]  /*2f2b0*/  FFMA R35, R151, UR47, R35 ;  /* 0x0000002f97237c23 */ /* 0x004fe20008000023 */
[----:B------:R-:W-:Y:S01]  /*2f2c0*/  ISETP.LT.OR P0, PT, R30, 0x99, !P3 ;  /* 0x000000991e00780c */ /* 0x000fe20005f01670 */
[----:B------:R-:W-:Y:S02]  /*2f2d0*/  IMAD.U32 R40, RZ, RZ, UR8 ;  /* 0x00000008ff287e24 */ /* 0x000fe4000f8e00ff */
[----:B------:R-:W-:Y:S01]  /*2f2e0*/  IMAD.U32 R41, RZ, RZ, UR7 ;  /* 0x00000007ff297e24 */ /* 0x000fe2000f8e00ff */
[----:B------:R-:W-:Y:S01]  /*2f2f0*/  F2FP.SATFINITE.E4M3.F32.PACK_AB_MERGE_C R35, RZ, R35, RZ ;  /* 0x00000023ff23723e */ /* 0x000fe200048070ff */
[----:B------:R-:W2:Y:S04]  /*2f300*/  LDL.LU R151, [R1+0x5d8] ;  /* 0x0005d80001977983 */ /* 0x000ea80000300800 */
[----:B------:R1:W-:Y:S02]  /*2f310*/  @!P4 STG.E.U8 desc[UR52][R36.64+0x48], R35 ;  /* 0x000048232400c986 */ /* 0x0003e4000c101134 */
[----:B-1----:R-:W-:-:S02]  /*2f320*/  PRMT R35, RZ, 0x7610, R35 ;  /* 0x00007610ff237816 */ /* 0x002fc40000000023 */
[----:B------:R-:W1:Y:S04]  /*2f330*/  @!P0 LDC.64 R36, c[0x0][0x5c0] ;  /* 0x00017000ff248b82 */ /* 0x000e680000000a00 */
[----:B------:R-:W4:Y:S01]  /*2f340*/  @!P2 LDG.E.U8 R35, desc[UR52][R16.64+0x49] ;  /* 0x000049341023a981 */ /* 0x000f22000c1e1100 */
[----:B------:R-:W-:Y:S02]  /*2f350*/  @!P2 IADD3 R40, P5, P6, R40, UR6, R24 ;  /* 0x000000062828ac10 */ /* 0x000fe4000febe018 */
[----:B------:R-:W-:Y:S02]  /*2f360*/  LOP3.LUT R3, R3, 0xfffffbff, RZ, 0xc0, !PT ;  /* 0xfffffbff03037812 */ /* 0x000fe400078ec0ff */
[----:B------:R-:W-:Y:S02]  /*2f370*/  @!P2 IADD3.X R41, R41, UR5, R31, P5, P6 ;  /* 0x000000052929ac10 */ /* 0x000fe4000afec41f */
[----:B0-----:R-:W-:-:S02]  /*2f380*/  @!P2 IADD3 R38, P4, R40, R38, RZ ;  /* 0x000000262826a210 */ /* 0x001fc40007f9e0ff */
[----:B------:R-:W-:-:S03]  /*2f390*/  @P0 LOP3.LUT R3, R3, 0x400, RZ, 0xfc, !PT ;  /* 0x0000040003030812 */ /* 0x000fc600078efcff */
[----:B------:R-:W-:Y:S01]  /*2f3a0*/  @!P2 IMAD.X R39, R41, 0x1, R39, P4 ;  /* 0x000000012927a824 */ /* 0x000fe200020e0627 */
[----:B-1----:R-:W-:-:S04]  /*2f3b0*/  @!P0 IADD3 R180, P5, P6, R24, UR8, R36 ;  /* 0x0000000818b48c10 */ /* 0x002fc8000febe024 */
[----:B------:R-:W-:Y:S02]  /*2f3c0*/  @!P0 IADD3.X R181, R31, UR7, R37, P5, P6 ;  /* 0x000000071fb58c10 */ /* 0x000fe4000afec425 */
        /* <DEDUP_REMOVED lines=11> */
[----:B------:R-:W-:Y:S02]  /*2f480*/  ISETP.LT.OR P6, PT, R30, 0x9a, !P3 ;  /* 0x0000009a1e00780c */ /* 0x000fe40005fc1670 */
[----:B------:R-:W-:-:S11]  /*2f490*/  LOP3.LUT R32, R32, 0xffffbfff, RZ, 0xc0, !PT ;  /* 0xffffbfff20207812 */ /* 0x000fd600078ec0ff */
[----:B------:R-:W0:Y:S01]  /*2f4a0*/  @!P6 LDC.64 R36, c[0x0][0x5c0] ;  /* 0x00017000ff24eb82 */ /* 0x000e220000000a00 */
[----:B------:R-:W-:Y:S02]  /*2f4b0*/  @P3 LOP3.LUT R32, R32, 0x4000, RZ, 0xfc, !PT ;  /* 0x0000400020203812 */ /* 0x000fe400078efcff */
[----:B------:R-:W-:Y:S02]  /*2f4c0*/  ISETP.LT.OR P3, PT, R30, 0x81, !P1 ;  /* 0x000000811e00780c */ /* 0x000fe40004f61670 */
[----:B----4-:R-:W-:-:S04]  /*2f4d0*/  LOP3.LUT R35, R35, 0xff, RZ, 0xc0, !PT ;  /* 0x000000ff23237812 */ /* 0x010fc800078ec0ff */
[----:B------:R-:W-:-:S05]  /*2f4e0*/  F2FP.F16.E4M3.UNPACK_B R35, R35 ;  /* 0x00000023ff23723e */ /* 0x000fca00020006ff */
[----:B------:R-:W-:-:S05]  /*2f4f0*/  HADD2.F32 R35, -RZ, R35.H0_H0 ;  /* 0x20000023ff237230 */ /* 0x000fca0000004100 */
[----:B------:R-:W-:-:S04]  /*2f500*/  FMUL R35, R35, UR46 ;  /* 0x0000002e23237c20 */ /* 0x000fc80008400000 */
[----:B--2---:R-:W-:Y:S01]  /*2f510*/  FFMA R35, R151, UR47, R35 ;  /* 0x0000002f97237c23 */ /* 0x004fe20008000023 */
[----:B0-----:R-:W-:Y:S02]  /*2f520*/  @!P6 IADD3 R172, P2, P4, R24, UR8, R36 ;  /* 0x0000000818acec10 */ /* 0x001fe4000fc5e024 */
[----:B------:R-:W-:Y:S01]  /*2f530*/  LOP3.LUT R33, R33, 0xdfffffff, RZ, 0xc0, !PT ;  /* 0xdfffffff21217812 */ /* 0x000fe200078ec0ff */
[----:B------:R-:W-:Y:S01]  /*2f540*/  IMAD.U32 R38, RZ, RZ, UR7 ;  /* 0x00000007ff267e24 */ /* 0x000fe2000f8e00ff */
[----:B------:R-:W-:Y:S01]  /*2f550*/  F2FP.SATFINITE.E4M3.F32.PACK_AB_MERGE_C R35, RZ, R35, RZ ;  /* 0x00000023ff23723e */ /* 0x000fe200048070ff */
[----:B------:R-:W2:Y:S04]  /*2f560*/  LDL.LU R151, [R1+0x5e0] ;  /* 0x0005e00001977983 */ /* 0x000ea80000300800 */
[----:B------:R0:W-:Y:S01]  /*2f570*/  @!P0 STG.E.U8 desc[UR52][R70.64+0x50], R35 ;  /* 0x0000502346008986 */ /* 0x0001e2000c101134 */
[----:B------:R-:W-:-:S02]  /*2f580*/  ISETP.LT.OR P0, PT, R30, 0x52, !P1 ;  /* 0x000000521e00780c */ /* 0x000fc40004f01670 */
[----:B0-----:R-:W-:-:S11]  /*2f590*/  PRMT R35, RZ, 0x7610, R35 ;  /* 0x00007610ff237816 */ /* 0x001fd60000000023 */
[----:B------:R-:W4:Y:S01]  /*2f5a0*/  @!P0 LDG.E.U8 R35, desc[UR52][R14.64+0x51] ;  /* 0x000051340e238981 */ /* 0x000f22000c1e1100 */
[----:B------:R-:W-:Y:S02]  /*2f5b0*/  @!P6 IADD3.X R173, R31, UR7, R37, P2, P4 ;  /* 0x000000071fadec10 */ /* 0x000fe400097e8425 */
        /* <DEDUP_REMOVED lines=31> */
[----:B------:R-:W-:-:S11]  /*2f7b0*/  ISETP.LT.OR P0, PT, R30, 0x89, !P1 ;  /* 0x000000891e00780c */ /* 0x000fd60004f01670 */
[----:B------:R-:W0:Y:S01]  /*2f7c0*/  @!P2 LDC.64 R38, c[0x0][0x5c0] ;  /* 0x00017000ff26ab82 */ /* 0x000e220000000a00 */
        /* <DEDUP_REMOVED lines=33> */
[----:B------:R-:W-:-:S04]  /*2f9e0*/  @P0 LOP3.LUT R33, R33, 0x2000000, RZ, 0xfc, !PT ;  /* 0x0200000021210812 */ /* 0x000fc800078efcff */
        /* <DEDUP_REMOVED lines=53> */
[----:B------:R-:W-:Y:S01]  /*2fd40*/  IMAD.U32 R40, RZ, RZ, UR8 ;  /* 0x00000008ff287e24 */ /* 0x000fe2000f8e00ff */
[----:B------:R-:W2:Y:S02]  /*2fd50*/  LDL.LU R151, [R1+0x5f8] ;  /* 0x0005f80001977983 */ /* 0x000ea40000300800 */
[----:B------:R-:W-:-:S05]  /*2fd60*/  F2FP.SATFINITE.E4M3.F32.PACK_AB_MERGE_C R35, RZ, R35, RZ ;  /* 0x00000023ff23723e */ /* 0x000fca00048070ff */
[----:B------:R1:W-:Y:S02]  /*2fd70*/  @!P4 STG.E.U8 desc[UR52][R36.64+0x58], R35 ;  /* 0x000058232400c986 */ /* 0x0003e4000c101134 */
[----:B-1----:R-:W-:Y:S02]  /*2fd80*/  PRMT R35, RZ, 0x7610, R35 ;  /* 0x00007610ff237816 */ /* 0x002fe40000000023 */
[----:B------:R-:W1:Y:S04]  /*2fd90*/  @!P3 LDC.64 R36, c[0x0][0x5c0] ;  /* 0x00017000ff24bb82 */ /* 0x000e680000000a00 */
        /* <DEDUP_REMOVED lines=18> */
[----:B0-----:R-:W-:-:S06]  /*2fec0*/  PRMT R35, RZ, 0x7610, R35 ;  /* 0x00007610ff237816 */ /* 0x001fcc0000000023 */
[----:B------:R-:W4:Y:S01]  /*2fed0*/  @!P6 LDG.E.U8 R35, desc[UR52][R18.64+0x40] ;  /* 0x000040341223e981 */ /* 0x000f22000c1e1100 */
[----:B------:R-:W-:Y:S02]  /*2fee0*/  @P3 LOP3.LUT R33, R33, 0x20000, RZ, 0xfc, !PT ;  /* 0x0002000021213812 */ /* 0x000fe400078efcff */
[----:B------:R-:W-:Y:S02]  /*2fef0*/  LOP3.LUT P3, RZ, R0, 0x40000, RZ, 0xc0, !PT ;  /* 0x0004000000ff7812 */ /* 0x000fe4000786c0ff */
[----:B------:R-:W-:Y:S02]  /*2ff00*/  ISETP.LT.OR P5, PT, R30, 0x9a, !P1 ;  /* 0x0000009a1e00780c */ /* 0x000fe40004fa1670 */
[----:B------:R-:W-:-:S11]  /*2ff10*/  LOP3.LUT P0, RZ, R32, 0x8000, RZ, 0xc0, !PT ;  /* 0x0000800020ff7812 */ /* 0x000fd6000780c0ff */
[----:B------:R-:W0:Y:S01]  /*2ff20*/  @!P5 LDC.64 R36, c[0x0][0x5c0] ;  /* 0x00017000ff24db82 */ /* 0x000e220000000a00 */
[----:B------:R-:W-:-:S04]  /*2ff30*/  LOP3.LUT R32, R32, 0xffffefff, RZ, 0xc0, !PT ;  /* 0xffffefff20207812 */ /* 0x000fc800078ec0ff */
[----:B------:R-:W-:Y:S02]  /*2ff40*/  @P1 LOP3.LUT R32, R32, 0x1000, RZ, 0xfc, !PT ;  /* 0x0000100020201812 */ /* 0x000fe400078efcff */
[----:B------:R-:W-:Y:S02]  /*2ff50*/  ISETP.LT.OR P1, PT, R30, 0x81, !P0 ;  /* 0x000000811e00780c */ /* 0x000fe40004721670 */
        /* <DEDUP_REMOVED lines=8> */
[----:B------:R-:W0:Y:S01]  /*2ffe0*/  @!P1 LDC.64 R36, c[0x0][0x5c0] ;  /* 0x00017000ff249b82 */ /* 0x000e220000000a00 */
[----:B------:R-:W-:Y:S01]  /*2fff0*/  LOP3.LUT R33, R33, 0xffffbfff, RZ, 0xc0, !PT ;  /* 0xffffbfff21217812 */ /* 0x000fe200078ec0ff */
[----:B------:R-:W2:Y:S01]  /*30000*/  LDL.LU R151, [R1+0x600] ;  /* 0x0006000001977983 */ /* 0x000ea20000300800 */
[----:B------:R-:W-:-:S05]  /*30010*/  F2FP.SATFINITE.E4M3.F32.PACK_AB_MERGE_C R35, RZ, R35, RZ ;  /* 0x00000023ff23723e */ /* 0x000fca00048070ff */
[----:B------:R1:W-:Y:S02]  /*30020*/  @!P6 STG.E.U8 desc[UR52][R76.64+0x40], R35 ;  /* 0x000040234c00e986 */ /* 0x0003e4000c101134 */
[----:B-1----:R-:W-:-:S06]  /*30030*/  PRMT R35, RZ, 0x7610, R35 ;  /* 0x00007610ff237816 */ /* 0x002fcc0000000023 */
[----:B------:R-:W4:Y:S01]  /*30040*/  @!P3 LDG.E.U8 R35, desc[UR52][R18.64+0x41] ;  /* 0x000041341223b981 */ /* 0x000f22000c1e1100 */
[----:B------:R-:W-:Y:S02]  /*30050*/  @P5 LOP3.LUT R33, R33, 0x4000, RZ, 0xfc, !PT ;  /* 0x0000400021215812 */ /* 0x000fe400078efcff */
[----:B0-----:R-:W-:Y:S02]  /*30060*/  @!P1 IADD3 R198, P2, P4, R24, UR11, R36 ;  /* 0x0000000b18c69c10 */ /* 0x001fe4000fc5e024 */
[----:B------:R-:W-:Y:S02]  /*30070*/  LOP3.LUT R33, R33, 0xffffdfff, RZ, 0xc0, !PT ;  /* 0xffffdfff21217812 */ /* 0x000fe400078ec0ff */
[----:B------:R-:W-:Y:S02]  /*30080*/  @!P1 IADD3.X R199, R31, UR10, R37, P2, P4 ;  /* 0x0000000a1fc79c10 */ /* 0x000fe400097e8425 */
[----:B------:R-:W-:Y:S02]  /*30090*/  @P1 LOP3.LUT R33, R33, 0x2000, RZ, 0xfc, !PT ;  /* 0x0000200021211812 */ /* 0x000fe400078efcff */
        /* <DEDUP_REMOVED lines=52> */
[----:B------:R-:W-:Y:S01]  /*303e0*/  LOP3.LUT P6, RZ, R0, 0x100000, RZ, 0xc0, !PT ;  /* 0x0010000000ff7812 */ /* 0x000fe200078cc0ff */
[----:B------:R-:W3:Y:S03]  /*303f0*/  LDL.LU R150, [R1+0x60c] ;  /* 0x00060c0001967983 */ /* 0x000ee60000300800 */
[----:B------:R-:W-:-:S05]  /*30400*/  F2FP.SATFINITE.E4M3.F32.PACK_AB_MERGE_C R35, RZ, R35, RZ ;  /* 0x00000023ff23723e */ /* 0x000fca00048070ff */
[----:B------:R0:W-:Y:S02]  /*30410*/  @!P2 STG.E.U8 desc[UR52][R38.64+0x41], R35 ;  /* 0x000041232600a986 */ /* 0x0001e4000c101134 */
[----:B0-----:R-:W-:-:S06]  /*30420*/  PRMT R35, RZ, 0x7610, R35 ;  /* 0x00007610ff237816 */ /* 0x001fcc0000000023 */
[----:B------:R-:W4:Y:S01]  /*30430*/  @!P5 LDG.E.U8 R35, desc[UR52][R18.64+0x48] ;  /* 0x000048341223d981 */ /* 0x000f22000c1e1100 */
[----:B------:R-:W-:-:S04]  /*30440*/  LOP3.LUT R33, R33, 0xfffffeff, RZ, 0xc0, !PT ;  /* 0xfffffeff21217812 */ /* 0x000fc800078ec0ff */
[----:B------:R-:W-:Y:S02]  /*30450*/  @P3 LOP3.LUT R33, R33, 0x100, RZ, 0xfc, !PT ;  /* 0x0000010021213812 */ /* 0x000fe400078efcff */
        /* <DEDUP_REMOVED lines=8> */
[----:B--2---:R-:W-:Y:S01]  /*304e0*/  FFMA R35, R151, UR47, R35 ;  /* 0x0000002f97237c23 */ /* 0x004fe20008000023 */
[----:B0-----:R-:W-:Y:S01]  /*304f0*/  @!P3 IADD3 R196, P2, P4, R24, UR11, R36 ;  /* 0x0000000b18c4bc10 */ /* 0x001fe2000fc5e024 */
[----:B------:R-:W-:Y:S01]  /*30500*/  IMAD.U32 R38, RZ, RZ, UR7 ;  /* 0x00000007ff267e24 */ /* 0x000fe2000f8e00ff */
[----:B------:R-:W-:Y:S01]  /*30510*/  LOP3.LUT R33, R33, 0xffffffdf, RZ, 0xc0, !PT ;  /* 0xffffffdf21217812 */ /* 0x000fe200078ec0ff */
[----:B------:R-:W2:Y:S01]  /*30520*/  LDL.LU R151, [R1+0x610] ;  /* 0x0006100001977983 */ /* 0x000ea20000300800 */
[----:B------:R-:W-:-:S05]  /*30530*/  F2FP.SATFINITE.E4M3.F32.PACK_AB_MERGE_C R35, RZ, R35, RZ ;  /* 0x00000023ff23723e */ /* 0x000fca00048070ff */
[----:B------:R0:W-:Y:S02]  /*30540*/  @!P5 STG.E.U8 desc[UR52][R80.64+0x48], R35 ;  /* 0x000048235000d986 */ /* 0x0001e4000c101134 */
[----:B0-----:R-:W-:-:S06]  /*30550*/  PRMT R35, RZ, 0x7610, R35 ;  /* 0x00007610ff237816 */ /* 0x001fcc0000000023 */
[----:B------:R-:W4:Y:S01]  /*30560*/  @!P6 LDG.E.U8 R35, desc[UR52][R18.64+0x49] ;  /* 0x000049341223e981 */ /* 0x000f22000c1e1100 */
[----:B------:R-:W-:Y:S02]  /*30570*/  @!P3 IADD3.X R197, R31, UR10, R37, P2, P4 ;  /* 0x0000000a1fc5bc10 */ /* 0x000fe400097e8425 */
        /* <DEDUP_REMOVED lines=8> */
[----:B------:R-:W-:Y:S02]  /*30600*/  ISETP.LT.OR P4, PT, R30, 0x49, !P1 ;  /* 0x000000491e00780c */ /* 0x000fe40004f81670 */
[----:B------:R-:W-:-:S11]  /*30610*/  @P3 LOP3.LUT R33, R33, 0x20, RZ, 0xfc, !PT ;  /* 0x0000002021213812 */ /* 0x000fd600078efcff */
        /* <DEDUP_REMOVED lines=54> */
[----:B------:R-:W-:-:S04]  /*30980*/  ISETP.GE.AND P5, PT, R9, 0x101, PT ;  /* 0x000001010900780c */ /* 0x000fc80003fa6270 */
[----:B------:R-:W-:-:S13]  /*30990*/  ISETP.LT.OR P5, PT, R30, 0x9a, !P5 ;  /* 0x0000009a1e00780c */ /* 0x000fda0006fa1670 */
[----:B------:R-:W0:Y:S01]  /*309a0*/  @!P5 LDC.64 R36, c[0x0][0x5c0] ;  /* 0x00017000ff24db82 */ /* 0x000e220000000a00 */
[----:B------:R-:W-:Y:S02]  /*309b0*/  LOP3.LUT R34, R34, 0xbfffffff, RZ, 0xc0, !PT ;  /* 0xbfffffff22227812 */ /* 0x000fe400078ec0ff */
[----:B------:R-:W-:Y:S02]  /*309c0*/  LOP3.LUT P3, RZ, R32, 0x4000, RZ, 0xc0, !PT ;  /* 0x0000400020ff7812 */ /* 0x000fe4000786c0ff */
[----:B------:R-:W-:Y:S02]  /*309d0*/  @P5 LOP3.LUT R34, R34, 0x40000000, RZ, 0xfc, !PT ;  /* 0x4000000022225812 */ /* 0x000fe400078efcff */
[----:B0-----:R-:W-:Y:S02]  /*309e0*/  @!P5 IADD3 R204, P2, P4, R24, UR11, R36 ;  /* 0x0000000b18ccdc10 */ /* 0x001fe4000fc5e024 */
[----:B----4-:R-:W-:-:S04]  /*309f0*/  LOP3.LUT R35, R35, 0xff, RZ, 0xc0, !PT ;  /* 0x000000ff23237812 */ /* 0x010fc800078ec0ff */
[----:B------:R-:W-:-:S05]  /*30a00*/  F2FP.F16.E4M3.UNPACK_B R35, R35 ;  /* 0x00000023ff23723e */ /* 0x000fca00020006ff */
[----:B------:R-:W-:-:S05]  /*30a10*/  HADD2.F32 R35, -RZ, R35.H0_H0 ;  /* 0x20000023ff237230 */ /* 0x000fca0000004100 */
[----:B------:R-:W-:-:S04]  /*30a20*/  FMUL R35, R35, UR46 ;  /* 0x0000002e23237c20 */ /* 0x000fc80008400000 */
[----:B--2---:R-:W-:Y:S01]  /*30a30*/  FFMA R35, R151, UR47, R35 ;  /* 0x0000002f97237c23 */ /* 0x004fe20008000023 */
[----:B------:R-:W-:Y:S02]  /*30a40*/  @!P5 IADD3.X R205, R31, UR10, R37, P2, P4 ;  /* 0x0000000a1fcddc10 */ /* 0x000fe400097e8425 */
[----:B------:R-:W-:Y:S01]  /*30a50*/  LOP3.LUT R33, R33, 0xfffffdff, RZ, 0xc0, !PT ;  /* 0xfffffdff21217812 */ /* 0x000fe200078ec0ff */
[----:B------:R-:W-:Y:S01]  /*30a60*/  IMAD.U32 R38, RZ, RZ, UR7 ;  /* 0x00000007ff267e24 */ /* 0x000fe2000f8e00ff */
[----:B------:R-:W-:Y:S01]  /*30a70*/  F2FP.SATFINITE.E4M3.F32.PACK_AB_MERGE_C R35, RZ, R35, RZ ;  /* 0x00000023ff23723e */ /* 0x000fe200048070ff */
[----:B------:R-:W2:Y:S04]  /*30a80*/  LDL.LU R151, [R1+0x620] ;  /* 0x0006200001977983 */ /* 0x000ea80000300800 */
[----:B------:R0:W-:Y:S02]  /*30a90*/  @!P6 STG.E.U8 desc[UR52][R84.64+0x50], R35 ;  /* 0x000050235400e986 */ /* 0x0001e4000c101134 */
[----:B0-----:R-:W-:-:S06]  /*30aa0*/  PRMT R35, RZ, 0x7610, R35 ;  /* 0x00007610ff237816 */ /* 0x001fcc0000000023 */
        /* <DEDUP_REMOVED lines=86> */
[----:B------:R-:W0:Y:S01]  /*31010*/  @!P5 LDC.64 R36, c[0x0][0x5c0] ;  /* 0x00017000ff24db82 */ /* 0x000e220000000a00 */
[----:B------:R0:W-:Y:S02]  /*31020*/  @!P0 STL.64 [R1], R38 ;  /* 0x0000002601008387 */ /* 0x0001e40000100a00 */
[----:B0-----:R-:W-:-:S04]  /*31030*/  @!P5 IADD3 R38, P2, P4, R24, UR8, R36 ;  /* 0x000000081826dc10 */ /* 0x001fc8000fc5e024 */
[----:B------:R-:W-:Y:S02]  /*31040*/  @!P5 IADD3.X R39, R31, UR7, R37, P2, P4 ;  /* 0x000000071f27dc10 */ /* 0x000fe400097e8425 */
[----:B------:R-:W-:Y:S02]  /*31050*/  ISETP.LT.OR P2, PT, R30, 0x59, !P1 ;  /* 0x000000591e00780c */ /* 0x000fe40004f41670 */
[----:B------:R-:W-:-:S11]  /*31060*/  LOP3.LUT R33, R33, 0xfffffffb, RZ, 0xc0, !PT ;  /* 0xfffffffb21217812 */ /* 0x000fd600078ec0ff */
[----:B------:R-:W0:Y:S01]  /*31070*/  @!P2 LDC.64 R36, c[0x0][0x5c0] ;  /* 0x00017000ff24ab82 */ /* 0x000e220000000a00 */
[----:B------:R-:W-:Y:S01]  /*31080*/  @P0 LOP3.LUT R33, R33, 0x4, RZ, 0xfc, !PT ;  /* 0x0000000421210812 */ /* 0x000fe200078efcff */
[----:B------:R1:W-:Y:S03]  /*31090*/  @!P5 STL.64 [R1+0x8], R38 ;  /* 0x000008260100d387 */ /* 0x0003e60000100a00 */
[----:B------:R-:W-:-:S04]  /*310a0*/  LOP3.LUT R33, R33, 0xfffffffe, RZ, 0xc0, !PT ;  /* 0xfffffffe21217812 */ /* 0x000fc800078ec0ff */
[----:B------:R-:W-:Y:S01]  /*310b0*/  @P5 LOP3.LUT R33, R33, 0x1, RZ, 0xfc, !PT ;  /* 0x0000000121215812 */ /* 0x000fe200078efcff */
[----:B-1----:R-:W-:Y:S01]  /*310c0*/  IMAD.U32 R38, RZ, RZ, UR7 ;  /* 0x00000007ff267e24 */ /* 0x002fe2000f8e00ff */
        /* <DEDUP_REMOVED lines=20> */
[----:B--2---:R-:W-:Y:S01]  /*31210*/  FFMA R35, R151, UR47, R35 ;  /* 0x0000002f97237c23 */ /* 0x004fe20008000023 */
[----:B------:R-:W-:Y:S01]  /*31220*/  IMAD.U32 R38, RZ, RZ, UR8 ;  /* 0x00000008ff267e24 */ /* 0x000fe2000f8e00ff */
[----:B------:R-:W-:Y:S01]  /*31230*/  LOP3.LUT P0, RZ, R32, 0x2000, RZ, 0xc0, !PT ;  /* 0x0000200020ff7812 */ /* 0x000fe2000780c0ff */
[----:B------:R-:W-:Y:S01]  /*31240*/  IMAD.U32 R39, RZ, RZ, UR7 ;  /* 0x00000007ff277e24 */ /* 0x000fe2000f8e00ff */
[----:B------:R-:W2:Y:S01]  /*31250*/  LDL.LU R151, [R1+0x638] ;  /* 0x0006380001977983 */ /* 0x000ea20000300800 */
[----:B------:R-:W-:-:S05]  /*31260*/  F2FP.SATFINITE.E4M3.F32.PACK_AB_MERGE_C R35, RZ, R35, RZ ;  /* 0x00000023ff23723e */ /* 0x000fca00048070ff */
[----:B------:R0:W-:Y:S02]  /*31270*/  @!P2 STG.E.U8 desc[UR52][R36.64+0x58], R35 ;  /* 0x000058232400a986 */ /* 0x0001e4000c101134 */
[----:B0-----:R-:W-:Y:S01]  /*31280*/  PRMT R35, RZ, 0x7610, R35 ;  /* 0x00007610ff237816 */ /* 0x001fe20000000023 */
[----:B------:R-:W0:Y:S05]  /*31290*/  @!P4 LDC.64 R36, c[0x0][0x5c0] ;  /* 0x00017000ff24cb82 */ /* 0x000e2a0000000a00 */
[----:B------:R-:W4:Y:S01]  /*312a0*/  @!P4 LDG.E.U8 R35, desc[UR52][R20.64+0x59] ;  /* 0x000059341423c981 */ /* 0x000f22000c1e1100 */
[----:B------:R-:W-:-:S04]  /*312b0*/  @!P4 IADD3 R38, P5, P6, R38, UR11, R24 ;  /* 0x0000000b2626cc10 */ /* 0x000fc8000febe018 */
[----:B------:R-:W-:Y:S02]  /*312c0*/  @!P4 IADD3.X R39, R39, UR10, R31, P5, P6 ;  /* 0x0000000a2727cc10 */ /* 0x000fe4000afec41f */
[----:B0-----:R-:W-:-:S05]  /*312d0*/  @!P4 IADD3 R36, P2, R38, R36, RZ ;  /* 0x000000242624c210 */ /* 0x001fca0007f5e0ff */
[----:B------:R-:W-:Y:S01]  /*312e0*/  @!P4 IMAD.X R37, R39, 0x1, R37, P2 ;  /* 0x000000012725c824 */ /* 0x000fe200010e0625 */
        /* <DEDUP_REMOVED lines=13> */
[----:B0-----:R-:W0:Y:S01]  /*313c0*/  @!P2 LDC.64 R36, c[0x0][0x5c0] ;  /* 0x00017000ff24ab82 */ /* 0x001e220000000a00 */
[----:B------:R-:W-:Y:S01]  /*313d0*/  @!P2 IMAD R35, R11, 0x180, RZ ;  /* 0x000001800b23a824 */ /* 0x000fe200078e02ff */
[----:B0-----:R-:W-:-:S04]  /*313e0*/  @!P2 IADD3 R38, P4, R38, R36, RZ ;  /* 0x000000242626a210 */ /* 0x001fc80007f9e0ff */
[--C-:B------:R-:W-:Y:S02]  /*313f0*/  @!P2 IADD3.X R39, R37, R39, R35.reuse, P4, !PT ;  /* 0x000000272527a210 */ /* 0x100fe400027fe423 */
[----:B------:R-:W-:Y:S01]  /*31400*/  PRMT R35, RZ, 0x7610, R35 ;  /* 0x00007610ff237816 */ /* 0x000fe20000000023 */
[----:B------:R-:W0:Y:S05]  /*31410*/  @!P1 LDC.64 R36, c[0x0][0x5c0] ;  /* 0x00017000ff249b82 */ /* 0x000e2a0000000a00 */
[----:B------:R-:W4:Y:S01]  /*31420*/  @!P2 LDG.E.U8 R35, desc[UR52][R22.64+0x40] ;  /* 0x000040341623a981 */ /* 0x000f22000c1e1100 */
[----:B0-----:R-:W-:-:S04]  /*31430*/  @!P1 IADD3 R230, P4, P5, R24, UR8, R36 ;  /* 0x0000000818e69c10 */ /* 0x001fc8000fd9e024 */
        /* <DEDUP_REMOVED lines=19> */
[----:B------:R-:W4:Y:S01]  /*31570*/  @!P2 LDG.E.U8 R35, desc[UR52][R22.64+0x41] ;  /* 0x000041341623a981 */ /* 0x000f22000c1e1100 */
[----:B------:R-:W-:Y:S02]  /*31580*/  LOP3.LUT R32, R32, 0xfffffdff, RZ, 0xc0, !PT ;  /* 0xfffffdff20207812 */ /* 0x000fe400078ec0ff */
[----:B------:R-:W-:Y:S02]  /*31590*/  @P1 LOP3.LUT R34, R34, 0x20000000, RZ, 0xfc, !PT ;  /* 0x2000000022221812 */ /* 0x000fe400078efcff */
[----:B------:R-:W-:Y:S02]  /*315a0*/  ISETP.LT.OR P1, PT, R30, 0xba, !P3 ;  /* 0x000000ba1e00780c */ /* 0x000fe40005f21670 */
[----:B------:R-:W-:Y:S02]  /*315b0*/  @P3 LOP3.LUT R32, R32, 0x200, RZ, 0xfc, !PT ;  /* 0x0000020020203812 */ /* 0x000fe400078efcff */
[C---:B------:R-:W-:Y:S02]  /*315c0*/  LOP3.LUT P3, RZ, R2.reuse, 0x10000, RZ, 0xc0, !PT ;  /* 0x0001000002ff7812 */ /* 0x040fe4000786c0ff */
[----:B------:R-:W-:-:S07]  /*315d0*/  LOP3.LUT P6, RZ, R2, 0x400, RZ, 0xc0, !PT ;  /* 0x0000040002ff7812 */ /* 0x000fce00078cc0ff */
        /* <DEDUP_REMOVED lines=9> */
[----:B-1----:R-:W-:-:S06]  /*31670*/  PRMT R35, RZ, 0x7610, R35 ;  /* 0x00007610ff237816 */ /* 0x002fcc0000000023 */
[----:B------:R-:W4:Y:S01]  /*31680*/  @!P3 LDG.E.U8 R35, desc[UR52][R28.64+0x40] ;  /* 0x000040341c23b981 */ /* 0x000f22000c1e1100 */
[----:B------:R-:W-:Y:S02]  /*31690*/  LOP3.LUT R34, R34, 0xefffffff, RZ, 0xc0, !PT ;  /* 0xefffffff22227812 */ /* 0x000fe400078ec0ff */
[----:B0-----:R-:W-:Y:S02]  /*316a0*/  @!P1 IADD3 R226, P4, P5, R24, UR8, R36 ;  /* 0x0000000818e29c10 */ /* 0x001fe4000fd9e024 */
[----:B------:R-:W-:Y:S02]  /*316b0*/  @P1 LOP3.LUT R34, R34, 0x10000000, RZ, 0xfc, !PT ;  /* 0x1000000022221812 */ /* 0x000fe400078efcff */
[----:B------:R-:W-:Y:S02]  /*316c0*/  @!P1 IADD3.X R227, R31, UR7, R37, P4, P5 ;  /* 0x000000071fe39c10 */ /* 0x000fe4000a7ea425 */
[----:B------:R-:W-:-:S04]  /*316d0*/  LOP3.LUT P1, RZ, R32, 0x1000, RZ, 0xc0, !PT ;  /* 0x0000100020ff7812 */ /* 0x000fc8000782c0ff */
        /* <DEDUP_REMOVED lines=11> */
[----:B-1----:R-:W-:-:S06]  /*31790*/  PRMT R35, RZ, 0x7610, R35 ;  /* 0x00007610ff237816 */ /* 0x002fcc0000000023 */
[----:B------:R-:W4:Y:S01]  /*317a0*/  @!P6 LDG.E.U8 R35, desc[UR52][R28.64+0x41] ;  /* 0x000041341c23e981 */ /* 0x000f22000c1e1100 */
        /* <DEDUP_REMOVED lines=22> */
[----:B0-----:R-:W-:-:S05]  /*31910*/  @!P2 IMAD R35, R11, 0x180, RZ ;  /* 0x000001800b23a824 */ /* 0x001fca00078e02ff */
[--C-:B------:R-:W-:Y:S02]  /*31920*/  @!P2 IADD3.X R39, R37, R39, R35.reuse, P4, !PT ;  /* 0x000000272527a210 */ /* 0x100fe400027fe423 */
[----:B------:R-:W-:Y:S01]  /*31930*/  PRMT R35, RZ, 0x7610, R35 ;  /* 0x00007610ff237816 */ /* 0x000fe20000000023 */
[----:B------:R-:W0:Y:S05]  /*31940*/  @!P3 LDC.64 R36, c[0x0][0x5c0] ;  /* 0x00017000ff24bb82 */ /* 0x000e2a0000000a00 */
[----:B------:R-:W4:Y:S01]  /*31950*/  @!P2 LDG.E.U8 R35, desc[UR52][R22.64+0x48] ;  /* 0x000048341623a981 */ /* 0x000f22000c1e1100 */
[----:B------:R-:W-:-:S04]  /*31960*/  LOP3.LUT R34, R34, 0xfbffffff, RZ, 0xc0, !PT ;  /* 0xfbffffff22227812 */ /* 0x000fc800078ec0ff */
[----:B------:R-:W-:Y:S02]  /*31970*/  @P5 LOP3.LUT R34, R34, 0x4000000, RZ, 0xfc, !PT ;  /* 0x0400000022225812 */ /* 0x000fe400078efcff */
[----:B0-----:R-:W-:-:S04]  /*31980*/  @!P3 IADD3 R220, P4, P5, R24, UR6, R36 ;  /* 0x0000000618dcbc10 */ /* 0x001fc8000fd9e024 */
[----:B------:R-:W-:Y:S02]  /*31990*/  @!P3 IADD3.X R221, R31, UR5, R37, P4, P5 ;  /* 0x000000051fddbc10 */ /* 0x000fe4000a7ea425 */
[----:B----4-:R-:W-:-:S04]  /*319a0*/  LOP3.LUT R35, R35, 0xff, RZ, 0xc0, !PT ;  /* 0x000000ff23237812 */ /* 0x010fc800078ec0ff */
[----:B------:R-:W-:-:S05]  /*319b0*/  F2FP.F16.E4M3.UNPACK_B R35, R35 ;  /* 0x00000023ff23723e */ /* 0x000fca00020006ff */
[----:B------:R-:W-:-:S05]  /*319c0*/  HADD2.F32 R35, -RZ, R35.H0_H0 ;  /* 0x20000023ff237230 */ /* 0x000fca0000004100 */
[----:B------:R-:W-:-:S04]  /*319d0*/  FMUL R35, R35, UR46 ;  /* 0x0000002e23237c20 */ /* 0x000fc80008400000 */
[----:B--2---:R-:W-:-:S05]  /*319e0*/  FFMA R35, R151, UR47, R35 ;  /* 0x0000002f97237c23 */ /* 0x004fca0008000023 */
        /* <DEDUP_REMOVED lines=15> */
[----:B------:R-:W-:-:S11]  /*31ae0*/  LOP3.LUT R32, R32, 0xfffff7ff, RZ, 0xc0, !PT ;  /* 0xfffff7ff20207812 */ /* 0x000fd600078ec0ff */
[----:B------:R-:W-:Y:S02]  /*31af0*/  @P3 LOP3.LUT R32, R32, 0x800, RZ, 0xfc, !PT ;  /* 0x0000080020203812 */ /* 0x000fe400078efcff */
[----:B------:R-:W-:-:S13]  /*31b00*/  ISETP.LT.OR P3, PT, R30, 0xaa, !P1 ;  /* 0x000000aa1e00780c */ /* 0x000fda0004f61670 */
[----:B------:R-:W0:Y:S01]  /*31b10*/  @!P3 LDC.64 R36, c[0x0][0x5c0] ;  /* 0x00017000ff24bb82 */ /* 0x000e220000000a00 */
[----:B------:R-:W-:-:S04]  /*31b20*/  LOP3.LUT R34, R34, 0xff7fffff, RZ, 0xc0, !PT ;  /* 0xff7fffff22227812 */ /* 0x000fc800078ec0ff */
[----:B------:R-:W-:Y:S02]  /*31b30*/  @P3 LOP3.LUT R34, R34, 0x800000, RZ, 0xfc, !PT ;  /* 0x0080000022223812 */ /* 0x000fe400078efcff */
[----:B0-----:R-:W-:-:S04]  /*31b40*/  @!P3 IADD3 R218, P4, P5, R24, UR6, R36 ;  /* 0x0000000618dabc10 */ /* 0x001fc8000fd9e024 */
[----:B------:R-:W-:Y:S02]  /*31b50*/  @!P3 IADD3.X R219, R31, UR5, R37, P4, P5 ;  /* 0x000000051fdbbc10 */ /* 0x000fe4000a7ea425 */
[----:B------:R-:W-:Y:S01]  /*31b60*/  LOP3.LUT P3, RZ, R32, 0x800, RZ, 0xc0, !PT ;  /* 0x0000080020ff7812 */ /* 0x000fe2000786c0ff */
[----:B------:R-:W-:Y:S04]  /*31b70*/  STL [R1+0xaf8], R220 ;  /* 0x000af8dc01007387 */ /* 0x000fe80000100800 */
[----:B------:R-:W-:Y:S04]  /*31b80*/  STL [R1+0xaf4], R221 ;  /* 0x000af4dd01007387 */ /* 0x000fe80000100800 */
[----:B------:R-:W4:Y:S01]  /*31b90*/  LDL.LU R151, [R1+0x650] ;  /* 0x0006500001977983 */ /* 0x000f220000300800 */
        /* <DEDUP_REMOVED lines=9> */
[----:B------:R-:W-:-:S03]  /*31c30*/  LOP3.LUT P6, RZ, R2, 0x200, RZ, 0xc0, !PT ;  /* 0x0000020002ff7812 */ /* 0x000fc600078cc0ff */
[----:B------:R-:W-:Y:S04]  /*31c40*/  STL [R1+0xb00], R218 ;  /* 0x000b00da01007387 */ /* 0x000fe80000100800 */
[----:B------:R-:W-:Y:S04]  /*31c50*/  STL [R1+0xafc], R219 ;  /* 0x000afcdb01007387 */ /* 0x000fe80000100800 */
[----:B------:R-:W3:Y:S01]  /*31c60*/  LDL.LU R150, [R1+0x654] ;  /* 0x0006540001967983 */ /* 0x000ee20000300800 */
[----:B------:R-:W-:-:S13]  /*31c70*/  ISETP.LT.OR P5, PT, R30, 0xb1, !P1 ;  /* 0x000000b11e00780c */ /* 0x000fda0004fa1670 */
[----:B------:R-:W0:Y:S01]  /*31c80*/  @!P5 LDC.64 R36, c[0x0][0x5c0] ;  /* 0x00017000ff24db82 */ /* 0x000e220000000a00 */
[----:B--2---:R-:W-:-:S04]  /*31c90*/  LOP3.LUT R35, R35, 0xff, RZ, 0xc0, !PT ;  /* 0x000000ff23237812 */ /* 0x004fc800078ec0ff */
[----:B------:R-:W-:-:S05]  /*31ca0*/  F2FP.F16.E4M3.UNPACK_B R35, R35 ;  /* 0x00000023ff23723e */ /* 0x000fca00020006ff */
[----:B------:R-:W-:-:S05]  /*31cb0*/  HADD2.F32 R35, -RZ, R35.H0_H0 ;  /* 0x20000023ff237230 */ /* 0x000fca0000004100 */
[----:B------:R-:W-:-:S04]  /*31cc0*/  FMUL R35, R35, UR46 ;  /* 0x0000002e23237c20 */ /* 0x000fc80008400000 */
[----:B----4-:R-:W-:-:S05]  /*31cd0*/  FFMA R35, R151, UR47, R35 ;  /* 0x0000002f97237c23 */ /* 0x010fca0008000023 */
        /* <DEDUP_REMOVED lines=17> */
[----:B0-----:R-:W-:Y:S01]  /*31df0*/  @!P2 IADD3 R38, P4, R38, R36, RZ ;  /* 0x000000242626a210 */ /* 0x001fe20007f9e0ff */
        /* <DEDUP_REMOVED lines=10> */
[----:B0-----:R-:W-:-:S05]  /*31ea0*/  @!P2 IMAD R35, R11, 0x180, RZ ;  /* 0x000001800b23a824 */ /* 0x001fca00078e02ff */
[--C-:B------:R-:W-:Y:S02]  /*31eb0*/  @!P2 IADD3.X R39, R37, R39, R35.reuse, P4, !PT ;  /* 0x000000272527a210 */ /* 0x100fe400027fe423 */
[----:B------:R-:W-:-:S06]  /*31ec0*/  PRMT R35, RZ, 0x7610, R35 ;  /* 0x00007610ff237816 */ /* 0x000fcc0000000023 */
[----:B------:R-:W2:Y:S01]  /*31ed0*/  @!P2 LDG.E.U8 R35, desc[UR52][R22.64+0x50] ;  /* 0x000050341623a981 */ /* 0x000ea2000c1e1100 */
[----:B------:R-:W-:-:S13]  /*31ee0*/  ISETP.LT.OR P3, PT, R30, 0xb9, !P1 ;  /* 0x000000b91e00780c */ /* 0x000fda0004f61670 */
[----:B------:R-:W0:Y:S01]  /*31ef0*/  @!P3 LDC.64 R36, c[0x0][0x5c0] ;  /* 0x00017000ff24bb82 */ /* 0x000e220000000a00 */
[----:B------:R-:W-:-:S04]  /*31f00*/  LOP3.LUT R34, R34, 0xffdfffff, RZ, 0xc0, !PT ;  /* 0xffdfffff22227812 */ /* 0x000fc800078ec0ff */
[----:B------:R-:W-:Y:S02]  /*31f10*/  @P5 LOP3.LUT R34, R34, 0x200000, RZ, 0xfc, !PT ;  /* 0x0020000022225812 */ /* 0x000fe400078efcff */
[----:B0-----:R-:W-:-:S04]  /*31f20*/  @!P3 IADD3 R212, P4, P5, R24, UR6, R36 ;  /* 0x0000000618d4bc10 */ /* 0x001fc8000fd9e024 */
[----:B------:R-:W-:Y:S01]  /*31f30*/  @!P3 IADD3.X R213, R31, UR5, R37, P4, P5 ;  /* 0x000000051fd5bc10 */ /* 0x000fe2000a7ea425 */
[----:B------:R-:W-:Y:S04]  /*31f40*/  STL [R1+0xaf0], R214 ;  /* 0x000af0d601007387 */ /* 0x000fe80000100800 */
[----:B------:R-:W-:Y:S04]  /*31f50*/  STL [R1+0xaec], R215 ;  /* 0x000aecd701007387 */ /* 0x000fe80000100800 */
[----:B------:R-:W3:Y:S01]  /*31f60*/  LDL.LU R150, [R1+0x65c] ;  /* 0x00065c0001967983 */ /* 0x000ee20000300800 */
[----:B--2---:R-:W-:-:S04]  /*31f70*/  LOP3.LUT R35, R35, 0xff, RZ, 0xc0, !PT ;  /* 0x000000ff23237812 */ /* 0x004fc800078ec0ff */
[----:B------:R-:W-:-:S05]  /*31f80*/  F2FP.F16.E4M3.UNPACK_B R35, R35 ;  /* 0x00000023ff23723e */ /* 0x000fca00020006ff */
[----:B------:R-:W-:-:S05]  /*31f90*/  HADD2.F32 R35, -RZ, R35.H0_H0 ;  /* 0x20000023ff237230 */ /* 0x000fca0000004100 */
[----:B------:R-:W-:-:S04]  /*31fa0*/  FMUL R35, R35, UR46 ;  /* 0x0000002e23237c20 */ /* 0x000fc80008400000 */
[----:B----4-:R-:W-:-:S05]  /*31fb0*/  FFMA R35, R151, UR47, R35 ;  /* 0x0000002f97237c23 */ /* 0x010fca0008000023 */
        /* <DEDUP_REMOVED lines=29> */
[----:B------:R-:W-:-:S04]  /*32190*/  LOP3.LUT R34, R34, 0xffefffff, RZ, 0xc0, !PT ;  /* 0xffefffff22227812 */ /* 0x000fc800078ec0ff */
[----:B------:R-:W-:Y:S02]  /*321a0*/  @P3 LOP3.LUT R34, R34, 0x100000, RZ, 0xfc, !PT ;  /* 0x0010000022223812 */ /* 0x000fe400078efcff */
[----:B------:R-:W-:Y:S02]  /*321b0*/  LOP3.LUT P3, RZ, R2, 0x40, RZ, 0xc0, !PT ;  /* 0x0000004002ff7812 */ /* 0x000fe4000786c0ff */
[----:B------:R-:W-:Y:S02]  /*321c0*/  LOP3.LUT R34, R34, 0xfff7ffff, RZ, 0xc0, !PT ;  /* 0xfff7ffff22227812 */ /* 0x000fe400078ec0ff */
[----:B------:R-:W-:Y:S02]  /*321d0*/  LOP3.LUT R32, R32, 0xfffffbff, RZ, 0xc0, !PT ;  /* 0xfffffbff20207812 */ /* 0x000fe400078ec0ff */
[----:B------:R-:W-:Y:S02]  /*321e0*/  @P6 LOP3.LUT R34, R34, 0x80000, RZ, 0xfc, !PT ;  /* 0x0008000022226812 */ /* 0x000fe400078efcff */
[----:B------:R-:W-:-:S05]  /*321f0*/  ISETP.GE.AND P6, PT, R9, 0x101, PT ;  /* 0x000001010900780c */ /* 0x000fca0003fc6270 */
        /* <DEDUP_REMOVED lines=23> */
[----:B------:R0:W-:Y:S02]  /*32370*/  @!P5 STG.E.U8 desc[UR52][R144.64+0x50], R35 ;  /* 0x000050239000d986 */ /* 0x0001e4000c101134 */
[----:B0-----:R-:W-:-:S06]  /*32380*/  PRMT R35, RZ, 0x7610, R35 ;  /* 0x00007610ff237816 */ /* 0x001fcc0000000023 */
[----:B------:R-:W2:Y:S01]  /*32390*/  @!P3 LDG.E.U8 R35, desc[UR52][R28.64+0x51] ;  /* 0x000051341c23b981 */ /* 0x000ea2000c1e1100 */
        /* <DEDUP_REMOVED lines=21> */
[----:B------:R-:W0:Y:S02]  /*324f0*/  @!P3 LDC.64 R36, c[0x0][0x5c0] ;  /* 0x00017000ff24bb82 */ /* 0x000e240000000a00 */
        /* <DEDUP_REMOVED lines=22> */
[----:B------:R-:W-:Y:S02]  /*32660*/  LOP3.LUT R7, R7, 0xbfffffff, RZ, 0xc0, !PT ;  /* 0xbfffffff07077812 */ /* 0x000fe400078ec0ff */
[----:B------:R-:W-:Y:S02]  /*32670*/  LOP3.LUT R34, R34, 0xfffffbff, RZ, 0xc0, !PT ;  /* 0xfffffbff22227812 */ /* 0x000fe400078ec0ff */
[----:B------:R-:W-:Y:S02]  /*32680*/  @P0 LOP3.LUT R7, R7, 0x40000000, RZ, 0xfc, !PT ;  /* 0x4000000007070812 */ /* 0x000fe400078efcff */
[----:B------:R-:W-:Y:S02]  /*32690*/  ISETP.GE.AND P0, PT, R9, 0x101, PT ;  /* 0x000001010900780c */ /* 0x000fe40003f06270 */
[----:B------:R-:W-:Y:S02]  /*326a0*/  @P3 LOP3.LUT R34, R34, 0x400, RZ, 0xfc, !PT ;  /* 0x0000040022223812 */ /* 0x000fe400078efcff */
        /* <DEDUP_REMOVED lines=21> */
[----:B------:R-:W-:-:S04]  /*32800*/  LOP3.LUT R34, R34, 0xffffffbf, RZ, 0xc0, !PT ;  /* 0xffffffbf22227812 */ /* 0x000fc800078ec0ff */
[----:B------:R-:W-:Y:S02]  /*32810*/  @P3 LOP3.LUT R34, R34, 0x40, RZ, 0xfc, !PT ;  /* 0x0000004022223812 */ /* 0x000fe400078efcff */
[----:B------:R-:W-:-:S13]  /*32820*/  ISETP.LT.OR P3, PT, R30, 0xb1, !P0 ;  /* 0x000000b11e00780c */ /* 0x000fda0004761670 */
[----:B------:R-:W0:Y:S01]  /*32830*/  @!P3 LDC.64 R36, c[0x0][0x5c0] ;  /* 0x00017000ff24bb82 */ /* 0x000e220000000a00 */
[----:B------:R-:W-:-:S04]  /*32840*/  LOP3.LUT R34, R34, 0xffffffdf, RZ, 0xc0, !PT ;  /* 0xffffffdf22227812 */ /* 0x000fc800078ec0ff */
[----:B------:R-:W-:Y:S02]  /*32850*/  @P3 LOP3.LUT R34, R34, 0x20, RZ, 0xfc, !PT ;  /* 0x0000002022223812 */ /* 0x000fe400078efcff */
        /* <DEDUP_REMOVED lines=9> */
[----:B0-----:R-:W-:-:S04]  /*328f0*/  @!P3 IADD3 R150, P2, P4, R24, UR11, R36 ;  /* 0x0000000b1896bc10 */ /* 0x001fc8000fc5e024 */
        /* <DEDUP_REMOVED lines=14> */
[----:B------:R-:W0:Y:S02]  /*329e0*/  @!P5 LDC.64 R36, c[0x0][0x5c0] ;  /* 0x00017000ff24db82 */ /* 0x000e240000000a00 */
[----:B0-----:R-:W-:-:S04]  /*329f0*/  @!P5 IADD3 R140, P2, P4, R24, UR11, R36 ;  /* 0x0000000b188cdc10 */ /* 0x001fc8000fc5e024 */
[----:B------:R-:W-:Y:S01]  /*32a00*/  @!P5 IADD3.X R141, R31, UR10, R37, P2, P4 ;  /* 0x0000000a1f8ddc10 */ /* 0x000fe200097e8425 */
        /* <DEDUP_REMOVED lines=9> */
[----:B------:R0:W-:Y:S01]  /*32aa0*/  @!P6 STG.E.U8 desc[UR52][R138.64+0x59], R35 ;  /* 0x000059238a00e986 */ /* 0x0001e2000c101134 */
[----:B------:R-:W-:-:S04]  /*32ab0*/  ISETP.GE.AND P6, PT, R9, 0x1, PT ;  /* 0x000000010900780c */ /* 0x000fc80003fc6270 */
[----:B------:R-:W-:Y:S02]  /*32ac0*/  ISETP.LT.OR P2, PT, R30, 0x61, !P6 ;  /* 0x000000611e00780c */ /* 0x000fe40007741670 */
[----:B0-----:R-:W-:-:S11]  /*32ad0*/  PRMT R35, RZ, 0x7610, R35 ;  /* 0x00007610ff237816 */ /* 0x001fd60000000023 */
[----:B------:R-:W2:Y:S01]  /*32ae0*/  @!P2 LDG.E.U8 R35, desc[UR52][R26.64+0x60] ;  /* 0x000060341a23a981 */ /* 0x000ea2000c1e1100 */
[----:B------:R-:W0:Y:S02]  /*32af0*/  @!P2 LDC.64 R36, c[0x0][0x5c0] ;  /* 0x00017000ff24ab82 */ /* 0x000e240000000a00 */
[----:B0-----:R-:W-:-:S05]  /*32b00*/  @!P2 IADD3 R36, P4, R24, R36, RZ ;  /* 0x000000241824a210 */ /* 0x001fca0007f9e0ff */
[----:B------:R-:W-:Y:S01]  /*32b10*/  @!P2 IMAD.X R37, R31, 0x1, R37, P4 ;  /* 0x000000011f25a824 */ /* 0x000fe200020e0625 */
[----:B------:R-:W-:Y:S04]  /*32b20*/  STL [R1+0xab0], R144 ;  /* 0x000ab09001007387 */ /* 0x000fe80000100800 */
[----:B------:R-:W-:Y:S04]  /*32b30*/  STL [R1+0xaac], R145 ;  /* 0x000aac9101007387 */ /* 0x000fe80000100800 */
[----:B------:R-:W3:Y:S01]  /*32b40*/  LDL.LU R152, [R1+0x67c] ;  /* 0x00067c0001987983 */ /* 0x000ee20000300800 */
[----:B------:R-:W-:-:S02]  /*32b50*/  LOP3.LUT R34, R34, 0xfffffffd, RZ, 0xc0, !PT ;  /* 0xfffffffd22227812 */ /* 0x000fc400078ec0ff */
[----:B------:R-:W-:Y:S01]  /*32b60*/  LOP3.LUT P3, RZ, R32, 0x200, RZ, 0xc0, !PT ;  /* 0x0000020020ff7812 */ /* 0x000fe2000786c0ff */
[----:B------:R-:W3:Y:S01]  /*32b70*/  LDL.LU R8, [R1+0x680] ;  /* 0x0006800001087983 */ /* 0x000ee20000300800 */
[----:B--2---:R-:W-:-:S03]  /*32b80*/  LOP3.LUT R35, R35, 0xff, RZ, 0xc0, !PT ;  /* 0x000000ff23237812 */ /* 0x004fc600078ec0ff */
[----:B------:R-:W2:Y:S01]  /*32b90*/  LDL.LU R6, [R1+0x684] ;  /* 0x0006840001067983 */ /* 0x000ea20000300800 */
        /* <DEDUP_REMOVED lines=9> */
[----:B------:R-:W4:Y:S01]  /*32c30*/  @!P2 LDG.E.U8 R35, desc[UR52][R26.64+0x61] ;  /* 0x000061341a23a981 */ /* 0x000f22000c1e1100 */
[----:B------:R-:W-:Y:S02]  /*32c40*/  @P5 LOP3.LUT R34, R34, 0x2, RZ, 0xfc, !PT ;  /* 0x0000000222225812 */ /* 0x000fe400078efcff */
[----:B------:R-:W-:Y:S02]  /*32c50*/  ISETP.LT.OR P5, PT, R30, 0x61, !P3 ;  /* 0x000000611e00780c */ /* 0x000fe40005fa1670 */
        /* <DEDUP_REMOVED lines=8> */
[----:B------:R0:W-:Y:S02]  /*32ce0*/  @!P2 STG.E.U8 desc[UR52][R36.64+0x61], R35 ;  /* 0x000061232400a986 */ /* 0x0001e4000c101134 */
[----:B0-----:R-:W-:-:S06]  /*32cf0*/  PRMT R35, RZ, 0x7610, R35 ;  /* 0x00007610ff237816 */ /* 0x001fcc0000000023 */
[----:B------:R-:W3:Y:S01]  /*32d00*/  @!P5 LDG.E.U8 R35, desc[UR52][R12.64+0x60] ;  /* 0x000060340c23d981 */ /* 0x000ee2000c1e1100 */
[----:B------:R-:W-:-:S04]  /*32d10*/  LOP3.LUT R32, R32, 0xfffffeff, RZ, 0xc0, !PT ;  /* 0xfffffeff20207812 */ /* 0x000fc800078ec0ff */
        /* <DEDUP_REMOVED lines=14> */
[----:B------:R-:W-:Y:S01]  /*32e00*/  LOP3.LUT R34, R34, 0xffffefff, RZ, 0xc0, !PT ;  /* 0xffffefff22227812 */ /* 0x000fe200078ec0ff */
[----:B------:R-:W3:Y:S03]  /*32e10*/  LDL.LU R8, [R1+0x688] ;  /* 0x0006880001087983 */ /* 0x000ee60000300800 */
        /* <DEDUP_REMOVED lines=24> */
[----:B--2---:R-:W-:Y:S01]  /*32fa0*/  FFMA R35, R6, UR47, R35 ;  /* 0x0000002f06237c23 */ /* 0x004fe20008000023 */
[----:B0-----:R-:W-:Y:S01]  /*32fb0*/  @!P2 IADD3 R36, P4, R24, R36, RZ ;  /* 0x000000241824a210 */ /* 0x001fe20007f9e0ff */
[----:B------:R-:W2:Y:S03]  /*32fc0*/  LDL.LU R6, [R1+0x68c] ;  /* 0x00068c0001067983 */ /* 0x000ea60000300800 */
[----:B------:R-:W-:-:S05]  /*32fd0*/  F2FP.SATFINITE.E4M3.F32.PACK_AB_MERGE_C R35, RZ, R35, RZ ;  /* 0x00000023ff23723e */ /* 0x000fca00048070ff */
[----:B------:R0:W-:Y:S02]  /*32fe0*/  @!P5 STG.E.U8 desc[UR52][R92.64+0x61], R35 ;  /* 0x000061235c00d986 */ /* 0x0001e4000c101134 */
[----:B0-----:R-:W-:-:S06]  /*32ff0*/  PRMT R35, RZ, 0x7610, R35 ;  /* 0x00007610ff237816 */ /* 0x001fcc0000000023 */
[----:B------:R-:W4:Y:S01]  /*33000*/  @!P2 LDG.E.U8 R35, desc[UR52][R26.64+0x68] ;  /* 0x000068341a23a981 */ /* 0x000f22000c1e1100 */
[----:B------:R-:W-:Y:S01]  /*33010*/  @!P2 IMAD.X R37, R31, 0x1, R37, P4 ;  /* 0x000000011f25a824 */ /* 0x000fe200020e0625 */
        /* <DEDUP_REMOVED lines=9> */
[----:B------:R-:W-:Y:S02]  /*330b0*/  ISETP.LT.OR P2, PT, R30, 0x6a, !P6 ;  /* 0x0000006a1e00780c */ /* 0x000fe40007741670 */
[----:B0-----:R-:W-:-:S11]  /*330c0*/  PRMT R35, RZ, 0x7610, R35 ;  /* 0x00007610ff237816 */ /* 0x001fd60000000023 */
[----:B------:R-:W0:Y:S01]  /*330d0*/  @!P2 LDC.64 R36, c[0x0][0x5c0] ;  /* 0x00017000ff24ab82 */ /* 0x000e220000000a00 */
[----:B------:R-:W4:Y:S01]  /*330e0*/  @!P2 LDG.E.U8 R35, desc[UR52][R26.64+0x69] ;  /* 0x000069341a23a981 */ /* 0x000f22000c1e1100 */
[----:B0-----:R-:W-:-:S05]  /*330f0*/  @!P2 IADD3 R36, P4, R24, R36, RZ ;  /* 0x000000241824a210 */ /* 0x001fca0007f9e0ff */
[----:B------:R-:W-:Y:S01]  /*33100*/  @!P2 IMAD.X R37, R31, 0x1, R37, P4 ;  /* 0x000000011f25a824 */ /* 0x000fe200020e0625 */
        /* <DEDUP_REMOVED lines=69> */
[----:B0-----:R-:W-:-:S11]  /*33560*/  PRMT R35, RZ, 0x7610, R35 ;  /* 0x00007610ff237816 */ /* 0x001fd60000000023 */
[----:B------:R-:W0:Y:S01]  /*33570*/  @!P2 LDC.64 R36, c[0x0][0x5c0] ;  /* 0x00017000ff24ab82 */ /* 0x000e220000000a00 */
[----:B------:R-:W4:Y:S01]  /*33580*/  @!P2 LDG.E.U8 R35, desc[UR52][R26.64+0x71] ;  /* 0x000071341a23a981 */ /* 0x000f22000c1e1100 */
[----:B------:R-:W-:Y:S02]  /*33590*/  @P0 LOP3.LUT R34, R34, 0x10, RZ, 0xfc, !PT ;  /* 0x0000001022220812 */ /* 0x000fe400078efcff */
[----:B------:R-:W-:Y:S02]  /*335a0*/  LOP3.LUT P0, RZ, R2, 0x2, RZ, 0xc0, !PT ;  /* 0x0000000202ff7812 */ /* 0x000fe4000780c0ff */
[----:B0-----:R-:W-:-:S05]  /*335b0*/  @!P2 IADD3 R36, P3, R24, R36, RZ ;  /* 0x000000241824a210 */ /* 0x001fca0007f7e0ff */
[----:B------:R-:W-:Y:S01]  /*335c0*/  @!P2 IMAD.X R37, R31, 0x1, R37, P3 ;  /* 0x000000011f25a824 */ /* 0x000fe200018e0625 */
        /* <DEDUP_REMOVED lines=25> */
[----:B------:R-:W3:Y:S03]  /*33760*/  LDL.LU R8, [R1+0x6a8] ;  /* 0x0006a80001087983 */ /* 0x000ee60000300800 */
[----:B------:R-:W-:-:S05]  /*33770*/  F2FP.SATFINITE.E4M3.F32.PACK_AB_MERGE_C R35, RZ, R35, RZ ;  /* 0x00000023ff23723e */ /* 0x000fca00048070ff */
[----:B------:R0:W-:Y:S02]  /*33780*/  @!P0 STG.E.U8 desc[UR52][R98.64+0x70], R35 ;  /* 0x0000702362008986 */ /* 0x0001e4000c101134 */
[----:B0-----:R-:W-:-:S06]  /*33790*/  PRMT R35, RZ, 0x7610, R35 ;  /* 0x00007610ff237816 */ /* 0x001fcc0000000023 */
[----:B------:R-:W4:Y:S01]  /*337a0*/  @!P5 LDG.E.U8 R35, desc[UR52][R12.64+0x71] ;  /* 0x000071340c23d981 */ /* 0x000f22000c1e1100 */
[----:B------:R-:W-:Y:S02]  /*337b0*/  ISETP.LT.OR P0, PT, R30, 0xc9, !P1 ;  /* 0x000000c91e00780c */ /* 0x000fe40004f01670 */
[----:B------:R-:W-:-:S11]  /*337c0*/  @!P4 IADD3.X R83, R31, UR5, R37, P2, P3 ;  /* 0x000000051f53cc10 */ /* 0x000fd600097e6425 */
[----:B------:R-:W0:Y:S01]  /*337d0*/  @!P0 LDC.64 R36, c[0x0][0x5c0] ;  /* 0x00017000ff248b82 */ /* 0x000e220000000a00 */
[----:B------:R-:W-:-:S04]  /*337e0*/  LOP3.LUT R2, R2, 0x7fffffff, RZ, 0xc0, !PT ;  /* 0x7fffffff02027812 */ /* 0x000fc800078ec0ff */
        /* <DEDUP_REMOVED lines=15> */
[----:B--2---:R-:W-:-:S05]  /*338e0*/  FFMA R35, R6, UR47, R35 ;  /* 0x0000002f06237c23 */ /* 0x004fca0008000023 */
[----:B------:R-:W-:-:S05]  /*338f0*/  F2FP.SATFINITE.E4M3.F32.PACK_AB_MERGE_C R35, RZ, R35, RZ ;  /* 0x00000023ff23723e */ /* 0x000fca00048070ff */
[----:B------:R1:W-:Y:S02]  /*33900*/  @!P5 STG.E.U8 desc[UR52][R100.64+0x71], R35 ;  /* 0x000071236400d986 */ /* 0x0003e4000c101134 */
[----:B-1----:R-:W-:-:S06]  /*33910*/  PRMT R35, RZ, 0x7610, R35 ;  /* 0x00007610ff237816 */ /* 0x002fcc0000000023 */
[----:B------:R-:W2:Y:S01]  /*33920*/  @!P2 LDG.E.U8 R35, desc[UR52][R26.64+0x78] ;  /* 0x000078341a23a981 */ /* 0x000ea2000c1e1100 */
[----:B0-----:R-:W-:-:S05]  /*33930*/  @!P2 IADD3 R36, P3, R24, R36, RZ ;  /* 0x000000241824a210 */ /* 0x001fca0007f7e0ff */
[----:B------:R-:W-:Y:S01]  /*33940*/  @!P2 IMAD.X R37, R31, 0x1, R37, P3 ;  /* 0x000000011f25a824 */ /* 0x000fe200018e0625 */
[----:B------:R-:W-:Y:S04]  /*33950*/  STL [R1+0xaa0], R80 ;  /* 0x000aa05001007387 */ /* 0x000fe80000100800 */
[----:B------:R-:W-:Y:S04]  /*33960*/  STL [R1+0xa9c], R81 ;  /* 0x000a9c5101007387 */ /* 0x000fe80000100800 */
[----:B------:R-:W4:Y:S01]  /*33970*/  LDL.LU R6, [R1+0x6ac] ;  /* 0x0006ac0001067983 */ /* 0x000f220000300800 */
        /* <DEDUP_REMOVED lines=13> */
[----:B------:R-:W-:-:S04]  /*33a50*/  @P0 LOP3.LUT R2, R2, 0x20000000, RZ, 0xfc, !PT ;  /* 0x2000000002020812 */ /* 0x000fc800078efcff */
[----:B------:R-:W-:Y:S02]  /*33a60*/  LOP3.LUT P5, RZ, R2, 0x8, RZ, 0xc0, !PT ;  /* 0x0000000802ff7812 */ /* 0x000fe400078ac0ff */
[----:B0-----:R-:W-:-:S05]  /*33a70*/  @!P2 IADD3 R36, P3, R24, R36, RZ ;  /* 0x000000241824a210 */ /* 0x001fca0007f7e0ff */
[----:B------:R-:W-:Y:S01]  /*33a80*/  @!P2 IMAD.X R37, R31, 0x1, R37, P3 ;  /* 0x000000011f25a824 */ /* 0x000fe200018e0625 */
[----:B---3--:R-:W-:-:S04]  /*33a90*/  LOP3.LUT R35, R35, 0xff, RZ, 0xc0, !PT ;  /* 0x000000ff23237812 */ /* 0x008fc800078ec0ff */
[----:B------:R-:W-:-:S05]  /*33aa0*/  F2FP.F16.E4M3.UNPACK_B R35, R35 ;  /* 0x00000023ff23723e */ /* 0x000fca00020006ff */
[----:B------:R-:W-:-:S05]  /*33ab0*/  HADD2.F32 R35, -RZ, R35.H0_H0 ;  /* 0x20000023ff237230 */ /* 0x000fca0000004100 */
[----:B------:R-:W-:-:S04]  /*33ac0*/  FMUL R35, R35, UR46 ;  /* 0x0000002e23237c20 */ /* 0x000fc80008400000 */
[----:B----4-:R-:W-:Y:S01]  /*33ad0*/  FFMA R35, R6, UR47, R35 ;  /* 0x0000002f06237c23 */ /* 0x010fe20008000023 */
[----:B------:R-:W-:Y:S01]  /*33ae0*/  LOP3.LUT P4, RZ, R2, 0x4, RZ, 0xc0, !PT ;  /* 0x0000000402ff7812 */ /* 0x000fe2000788c0ff */
[----:B------:R-:W3:Y:S03]  /*33af0*/  LDL.LU R6, [R1+0x6b4] ;  /* 0x0006b40001067983 */ /* 0x000ee60000300800 */
[----:B------:R-:W-:-:S05]  /*33b00*/  F2FP.SATFINITE.E4M3.F32.PACK_AB_MERGE_C R35, RZ, R35, RZ ;  /* 0x00000023ff23723e */ /* 0x000fca00048070ff */
[----:B------:R0:W-:Y:S02]  /*33b10*/  @!P2 STG.E.U8 desc[UR52][R36.64+0x79], R35 ;  /* 0x000079232400a986 */ /* 0x0001e4000c101134 */
[----:B0-----:R-:W-:-:S06]  /*33b20*/  PRMT R35, RZ, 0x7610, R35 ;  /* 0x00007610ff237816 */ /* 0x001fcc0000000023 */
[----:B------:R-:W4:Y:S02]  /*33b30*/  @!P5 LDG.E.U8 R35, desc[UR52][R12.64+0x78] ;  /* 0x000078340c23d981 */ /* 0x000f24000c1e1100 */
        /* <DEDUP_REMOVED lines=13> */
[----:B------:R-:W-:Y:S02]  /*33c10*/  LOP3.LUT R2, R2, 0xf7ffffff, RZ, 0xc0, !PT ;  /* 0xf7ffffff02027812 */ /* 0x000fe400078ec0ff */
        /* <DEDUP_REMOVED lines=25> */
[----:B------:R-:W-:Y:S02]  /*33db0*/  LOP3.LUT P5, RZ, R0, 0x4000000, RZ, 0xc0, !PT ;  /* 0x0400000000ff7812 */ /* 0x000fe400078ac0ff */
        /* <DEDUP_REMOVED lines=8> */
[----:B------:R-:W-:Y:S01]  /*33e40*/  IMAD.U32 R38, RZ, RZ, UR7 ;  /* 0x00000007ff267e24 */ /* 0x000fe2000f8e00ff */
[----:B0-----:R-:W-:Y:S01]  /*33e50*/  @!P3 IADD3 R70, P1, P2, R24, UR6, R36 ;  /* 0x000000061846bc10 */ /* 0x001fe2000fa3e024 */
[----:B------:R-:W2:Y:S01]  /*33e60*/  LDL.LU R8, [R1+0x6c0] ;  /* 0x0006c00001087983 */ /* 0x000ea20000300800 */
[----:B------:R-:W-:-:S05]  /*33e70*/  F2FP.SATFINITE.E4M3.F32.PACK_AB_MERGE_C R35, RZ, R35, RZ ;  /* 0x00000023ff23723e */ /* 0x000fca00048070ff */
[----:B------:R0:W-:Y:S02]  /*33e80*/  @!P6 STG.E.U8 desc[UR52][R102.64+0x60], R35 ;  /* 0x000060236600e986 */ /* 0x0001e4000c101134 */
[----:B0-----:R-:W-:-:S06]  /*33e90*/  PRMT R35, RZ, 0x7610, R35 ;  /* 0x00007610ff237816 */ /* 0x001fcc0000000023 */
[----:B------:R-:W4:Y:S01]  /*33ea0*/  @!P5 LDG.E.U8 R35, desc[UR52][R14.64+0x61] ;  /* 0x000061340e23d981 */ /* 0x000f22000c1e1100 */
[----:B------:R-:W-:Y:S02]  /*33eb0*/  LOP3.LUT P0, RZ, R32, 0x100, RZ, 0xc0, !PT ;  /* 0x0000010020ff7812 */ /* 0x000fe4000780c0ff */
        /* <DEDUP_REMOVED lines=10> */
[----:B------:R-:W-:Y:S02]  /*33f60*/  ISETP.GE.AND P6, PT, R9, 0x89, PT ;  /* 0x000000890900780c */ /* 0x000fe40003fc6270 */
        /* <DEDUP_REMOVED lines=57> */
[----:B------:R-:W-:-:S13]  /*34300*/  ISETP.LT.OR P3, PT, R30, 0xca, !P0 ;  /* 0x000000ca1e00780c */ /* 0x000fda0004761670 */
[----:B------:R-:W0:Y:S01]  /*34310*/  @!P3 LDC.64 R36, c[0x0][0x5c0] ;  /* 0x00017000ff24bb82 */ /* 0x000e220000000a00 */
        /* <DEDUP_REMOVED lines=14> */
[----:B------:R0:W-:Y:S04]  /*34400*/  @!P4 STG.E.U8 desc[UR52][R56.64+0x68], R35 ;  /* 0x000068233800c986 */ /* 0x0001e8000c101134 */
[----:B------:R-:W1:Y:S01]  /*34410*/  @!P3 LDC.64 R36, c[0x0][0x5c0] ;  /* 0x00017000ff24bb82 */ /* 0x000e620000000a00 */
[----:B0-----:R-:W-:-:S06]  /*34420*/  PRMT R35, RZ, 0x7610, R35 ;  /* 0x00007610ff237816 */ /* 0x001fcc0000000023 */
[----:B------:R-:W4:Y:S01]  /*34430*/  @!P5 LDG.E.U8 R35, desc[UR52][R14.64+0x69] ;  /* 0x000069340e23d981 */ /* 0x000f22000c1e1100 */
[----:B------:R-:W-:Y:S02]  /*34440*/  @P3 LOP3.LUT R2, R2, 0x10000, RZ, 0xfc, !PT ;  /* 0x0001000002023812 */ /* 0x000fe400078efcff */
[----:B-1----:R-:W-:-:S04]  /*34450*/  @!P3 IADD3 R60, P1, P2, R24, UR11, R36 ;  /* 0x0000000b183cbc10 */ /* 0x002fc8000fa3e024 */
        /* <DEDUP_REMOVED lines=30> */
[----:B--2---:R-:W-:Y:S01]  /*34640*/  FFMA R35, R8, UR47, R35 ;  /* 0x0000002f08237c23 */ /* 0x004fe20008000023 */
[----:B------:R-:W-:Y:S02]  /*34650*/  IMAD.U32 R40, RZ, RZ, UR8 ;  /* 0x00000008ff287e24 */ /* 0x000fe4000f8e00ff */
[----:B------:R-:W-:Y:S01]  /*34660*/  IMAD.U32 R41, RZ, RZ, UR7 ;  /* 0x00000007ff297e24 */ /* 0x000fe2000f8e00ff */
[----:B------:R-:W-:Y:S01]  /*34670*/  LOP3.LUT P5, RZ, R2, 0x10, RZ, 0xc0, !PT ;  /* 0x0000001002ff7812 */ /* 0x000fe200078ac0ff */
[----:B------:R-:W2:Y:S01]  /*34680*/  LDL.LU R8, [R1+0x6d8] ;  /* 0x0006d80001087983 */ /* 0x000ea20000300800 */
[----:B------:R-:W-:-:S05]  /*34690*/  F2FP.SATFINITE.E4M3.F32.PACK_AB_MERGE_C R35, RZ, R35, RZ ;  /* 0x00000023ff23723e */ /* 0x000fca00048070ff */
[----:B------:R1:W-:Y:S02]  /*346a0*/  @!P2 STG.E.U8 desc[UR52][R36.64+0x68], R35 ;  /* 0x000068232400a986 */ /* 0x0003e4000c101134 */
[----:B-1----:R-:W-:-:S06]  /*346b0*/  PRMT R35, RZ, 0x7610, R35 ;  /* 0x00007610ff237816 */ /* 0x002fcc0000000023 */
[----:B------:R-:W4:Y:S01]  /*346c0*/  @!P1 LDG.E.U8 R35, desc[UR52][R16.64+0x69] ;  /* 0x0000693410239981 */ /* 0x000f22000c1e1100 */
[----:B------:R-:W-:-:S04]  /*346d0*/  @!P1 IADD3 R40, P3, P4, R40, UR6, R24 ;  /* 0x0000000628289c10 */ /* 0x000fc8000fc7e018 */
[----:B------:R-:W-:Y:S02]  /*346e0*/  @!P1 IADD3.X R41, R41, UR5, R31, P3, P4 ;  /* 0x0000000529299c10 */ /* 0x000fe40009fe841f */
[----:B0-----:R-:W-:-:S05]  /*346f0*/  @!P1 IADD3 R38, P2, R40, R38, RZ ;  /* 0x0000002628269210 */ /* 0x001fca0007f5e0ff */
        /* <DEDUP_REMOVED lines=9> */
[----:B------:R0:W-:Y:S04]  /*34790*/  @!P1 STG.E.U8 desc[UR52][R38.64+0x69], R35 ;  /* 0x0000692326009986 */ /* 0x0001e8000c101134 */
[----:B------:R-:W1:Y:S01]  /*347a0*/  @!P0 LDC.64 R36, c[0x0][0x5c0] ;  /* 0x00017000ff248b82 */ /* 0x000e620000000a00 */
[----:B0-----:R-:W-:-:S06]  /*347b0*/  PRMT R35, RZ, 0x7610, R35 ;  /* 0x00007610ff237816 */ /* 0x001fcc0000000023 */
[----:B------:R-:W4:Y:S01]  /*347c0*/  @!P5 LDG.E.U8 R35, desc[UR52][R14.64+0x70] ;  /* 0x000070340e23d981 */ /* 0x000f22000c1e1100 */
[----:B------:R-:W-:-:S04]  /*347d0*/  LOP3.LUT R2, R2, 0xffffbfff, RZ, 0xc0, !PT ;  /* 0xffffbfff02027812 */ /* 0x000fc800078ec0ff */
[----:B------:R-:W-:Y:S02]  /*347e0*/  @P0 LOP3.LUT R2, R2, 0x4000, RZ, 0xfc, !PT ;  /* 0x0000400002020812 */ /* 0x000fe400078efcff */
        /* <DEDUP_REMOVED lines=12> */
[----:B------:R-:W-:Y:S02]  /*348b0*/  IMAD.U32 R38, RZ, RZ, UR8 ;  /* 0x00000008ff267e24 */ /* 0x000fe4000f8e00ff */
[----:B------:R-:W-:Y:S01]  /*348c0*/  IMAD.U32 R39, RZ, RZ, UR7 ;  /* 0x00000007ff277e24 */ /* 0x000fe2000f8e00ff */
[----:B------:R-:W1:Y:S01]  /*348d0*/  @!P3 LDC.64 R36, c[0x0][0x5c0] ;  /* 0x00017000ff24bb82 */ /* 0x000e620000000a00 */
[----:B0-----:R-:W-:-:S06]  /*348e0*/  PRMT R35, RZ, 0x7610, R35 ;  /* 0x00007610ff237816 */ /* 0x001fcc0000000023 */
[----:B------:R-:W4:Y:S01]  /*348f0*/  @!P0 LDG.E.U8 R35, desc[UR52][R14.64+0x71] ;  /* 0x000071340e238981 */ /* 0x000f22000c1e1100 */
[----:B------:R-:W-:Y:S02]  /*34900*/  @!P3 IADD3 R38, P1, P2, R38, UR6, R24 ;  /* 0x000000062626bc10 */ /* 0x000fe4000fa3e018 */
[----:B----4-:R-:W-:-:S04]  /*34910*/  LOP3.LUT R35, R35, 0xff, RZ, 0xc0, !PT ;  /* 0x000000ff23237812 */ /* 0x010fc800078ec0ff */
[----:B------:R-:W-:-:S05]  /*34920*/  F2FP.F16.E4M3.UNPACK_B R35, R35 ;  /* 0x00000023ff23723e */ /* 0x000fca00020006ff */
[----:B------:R-:W-:-:S05]  /*34930*/  HADD2.F32 R35, -RZ, R35.H0_H0 ;  /* 0x20000023ff237230 */ /* 0x000fca0000004100 */
[----:B------:R-:W-:-:S04]  /*34940*/  FMUL R35, R35, UR46 ;  /* 0x0000002e23237c20 */ /* 0x000fc80008400000 */
[----:B---3--:R-:W-:Y:S01]  /*34950*/  FFMA R35, R6, UR47, R35 ;  /* 0x0000002f06237c23 */ /* 0x008fe20008000023 */
[----:B------:R-:W-:Y:S01]  /*34960*/  @!P3 IADD3.X R39, R39, UR5, R31, P1, P2 ;  /* 0x000000052727bc10 */ /* 0x000fe20008fe441f */
[----:B------:R-:W-:Y:S02]  /*34970*/  IMAD.U32 R40, RZ, RZ, UR8 ;  /* 0x00000008ff287e24 */ /* 0x000fe4000f8e00ff */
[----:B------:R-:W-:Y:S01]  /*34980*/  IMAD.U32 R42, RZ, RZ, UR8 ;  /* 0x00000008ff2a7e24 */ /* 0x000fe2000f8e00ff */
[----:B------:R-:W-:Y:S01]  /*34990*/  F2FP.SATFINITE.E4M3.F32.PACK_AB_MERGE_C R35, RZ, R35, RZ ;  /* 0x00000023ff23723e */ /* 0x000fe200048070ff */
[----:B------:R-:W-:Y:S02]  /*349a0*/  IMAD.U32 R41, RZ, RZ, UR7 ;  /* 0x00000007ff297e24 */ /* 0x000fe4000f8e00ff */
[----:B------:R-:W-:Y:S01]  /*349b0*/  IMAD.U32 R43, RZ, RZ, UR7 ;  /* 0x00000007ff2b7e24 */ /* 0x000fe2000f8e00ff */
[----:B------:R-:W-:Y:S01]  /*349c0*/  LOP3.LUT R32, R32, 0xffffffbf, RZ, 0xc0, !PT ;  /* 0xffffffbf20207812 */ /* 0x000fe200078ec0ff */
[----:B------:R0:W-:Y:S01]  /*349d0*/  @!P0 STG.E.U8 desc[UR52][R112.64+0x71], R35 ;  /* 0x0000712370008986 */ /* 0x0001e2000c101134 */
[----:B------:R-:W-:-:S02]  /*349e0*/  IMAD.U32 R44, RZ, RZ, UR8 ;  /* 0x00000008ff2c7e24 */ /* 0x000fc4000f8e00ff */
[----:B------:R-:W-:Y:S01]  /*349f0*/  IMAD.U32 R45, RZ, RZ, UR7 ;  /* 0x00000007ff2d7e24 */ /* 0x000fe2000f8e00ff */
[----:B------:R-:W-:Y:S01]  /*34a00*/  LOP3.LUT R0, R0, 0xfffffff7, RZ, 0xc0, !PT ;  /* 0xfffffff700007812 */ /* 0x000fe200078ec0ff */
[----:B------:R-:W3:Y:S01]  /*34a10*/  LDL.LU R6, [R1+0x6e4] ;  /* 0x0006e40001067983 */ /* 0x000ee20000300800 */
[----:B0-----:R-:W-:-:S06]  /*34a20*/  PRMT R35, RZ, 0x7610, R35 ;  /* 0x00007610ff237816 */ /* 0x001fcc0000000023 */
[----:B------:R-:W4:Y:S01]  /*34a30*/  @!P3 LDG.E.U8 R35, desc[UR52][R16.64+0x70] ;  /* 0x000070341023b981 */ /* 0x000f22000c1e1100 */
[----:B------:R-:W-:-:S13]  /*34a40*/  ISETP.LT.OR P2, PT, R30, 0x72, !P6 ;  /* 0x000000721e00780c */ /* 0x000fda0007741670 */
[----:B------:R-:W-:-:S04]  /*34a50*/  @!P2 IADD3 R40, P1, P4, R40, UR6, R24 ;  /* 0x000000062828ac10 */ /* 0x000fc8000fc3e018 */
[----:B------:R-:W-:Y:S02]  /*34a60*/  @!P2 IADD3.X R41, R41, UR5, R31, P1, P4 ;  /* 0x000000052929ac10 */ /* 0x000fe40008fe841f */
[----:B------:R-:W-:-:S13]  /*34a70*/  ISETP.LT.OR P1, PT, R30, 0x79, !P6 ;  /* 0x000000791e00780c */ /* 0x000fda0007721670 */
[----:B------:R-:W-:-:S04]  /*34a80*/  @!P1 IADD3 R42, P4, P5, R42, UR6, R24 ;  /* 0x000000062a2a9c10 */ /* 0x000fc8000fd9e018 */
[----:B------:R-:W-:Y:S02]  /*34a90*/  @!P1 IADD3.X R43, R43, UR5, R31, P4, P5 ;  /* 0x000000052b2b9c10 */ /* 0x000fe4000a7ea41f */
[----:B------:R-:W-:Y:S02]  /*34aa0*/  ISETP.LT.OR P5, PT, R30, 0x7a, !P6 ;  /* 0x0000007a1e00780c */ /* 0x000fe400077a1670 */
[----:B------:R-:W-:Y:S02]  /*34ab0*/  @P1 LOP3.LUT R32, R32, 0x40, RZ, 0xfc, !PT ;  /* 0x0000004020201812 */ /* 0x000fe400078efcff */
[----:B------:R-:W-:Y:S02]  /*34ac0*/  LOP3.LUT P1, RZ, R2, 0x100000, RZ, 0xc0, !PT ;  /* 0x0010000002ff7812 */ /* 0x000fe4000782c0ff */
[----:B------:R-:W-:-:S07]  /*34ad0*/  LOP3.LUT R32, R32, 0xffffff7f, RZ, 0xc0, !PT ;  /* 0xffffff7f20207812 */ /* 0x000fce00078ec0ff */
[----:B------:R-:W-:Y:S02]  /*34ae0*/  @!P5 IADD3 R44, P4, P6, R44, UR6, R24 ;  /* 0x000000062c2cdc10 */ /* 0x000fe4000fe9e018 */
[----:B------:R-:W-:Y:S02]  /*34af0*/  ISETP.GE.AND P0, PT, R9, 0x109, PT ;  /* 0x000001090900780c */ /* 0x000fe40003f06270 */
[----:B------:R-:W-:Y:S02]  /*34b00*/  @!P5 IADD3.X R45, R45, UR5, R31, P4, P6 ;  /* 0x000000052d2ddc10 */ /* 0x000fe4000a7ec41f */
[----:B-1----:R-:W-:Y:S02]  /*34b10*/  @!P3 IADD3 R36, P4, R38, R36, RZ ;  /* 0x000000242624b210 */ /* 0x002fe40007f9e0ff */
[----:B------:R-:W-:Y:S02]  /*34b20*/  @P1 LOP3.LUT R32, R32, 0x80, RZ, 0xfc, !PT ;  /* 0x0000008020201812 */ /* 0x000fe400078efcff */
[----:B------:R-:W-:Y:S01]  /*34b30*/  ISETP.LT.OR P1, PT, R30, 0x61, !P0 ;  /* 0x000000611e00780c */ /* 0x000fe20004721670 */
[----:B------:R-:W-:-:S02]  /*34b40*/  @!P3 IMAD.X R37, R39, 0x1, R37, P4 ;  /* 0x000000012725b824 */ /* 0x000fc400020e0625 */
[----:B------:R-:W-:Y:S02]  /*34b50*/  IMAD.U32 R38, RZ, RZ, UR8 ;  /* 0x00000008ff267e24 */ /* 0x000fe4000f8e00ff */
[----:B------:R-:W-:-:S08]  /*34b60*/  IMAD.U32 R39, RZ, RZ, UR7 ;  /* 0x00000007ff277e24 */ /* 0x000fd0000f8e00ff */
[----:B------:R-:W-:Y:S02]  /*34b70*/  @!P1 IADD3 R38, P4, P6, R38, UR11, R24 ;  /* 0x0000000b26269c10 */ /* 0x000fe4000fe9e018 */
[----:B------:R-:W-:Y:S02]  /*34b80*/  @P1 LOP3.LUT R0, R0, 0x8, RZ, 0xfc, !PT ;  /* 0x0000000800001812 */ /* 0x000fe400078efcff */
[----:B------:R-:W-:Y:S02]  /*34b90*/  @!P1 IADD3.X R39, R39, UR10, R31, P4, P6 ;  /* 0x0000000a27279c10 */ /* 0x000fe4000a7ec41f */
[----:B------:R-:W-:Y:S02]  /*34ba0*/  ISETP.LT.OR P1, PT, R30, 0x62, !P0 ;  /* 0x000000621e00780c */ /* 0x000fe40004721670 */
[----:B----4-:R-:W-:-:S04]  /*34bb0*/  LOP3.LUT R35, R35, 0xff, RZ, 0xc0, !PT ;  /* 0x000000ff23237812 */ /* 0x010fc800078ec0ff */
[----:B------:R-:W-:-:S05]  /*34bc0*/  F2FP.F16.E4M3.UNPACK_B R35, R35 ;  /* 0x00000023ff23723e */ /* 0x000fca00020006ff */
[----:B------:R-:W-:-:S05]  /*34bd0*/  HADD2.F32 R35, -RZ, R35.H0_H0 ;  /* 0x20000023ff237230 */ /* 0x000fca0000004100 */
[----:B------:R-:W-:-:S04]  /*34be0*/  FMUL R35, R35, UR46 ;  /* 0x0000002e23237c20 */ /* 0x000fc80008400000 */
[----:B--2---:R-:W-:Y:S01]  /*34bf0*/  FFMA R35, R8, UR47, R35 ;  /* 0x0000002f08237c23 */ /* 0x004fe20008000023 */
[----:B------:R-:W-:Y:S01]  /*34c00*/  IMAD.U32 R46, RZ, RZ, UR7 ;  /* 0x00000007ff2e7e24 */ /* 0x000fe2000f8e00ff */
[----:B------:R-:W-:Y:S01]  /*34c10*/  LOP3.LUT R0, R0, 0xfffffffb, RZ, 0xc0, !PT ;  /* 0xfffffffb00007812 */ /* 0x000fe200078ec0ff */
[----:B------:R-:W2:Y:S02]  /*34c20*/  LDL.LU R8, [R1+0x6e8] ;  /* 0x0006e80001087983 */ /* 0x000ea40000300800 */
[----:B------:R-:W-:-:S05]  /*34c30*/  F2FP.SATFINITE.E4M3.F32.PACK_AB_MERGE_C R35, RZ, R35, RZ ;  /* 0x00000023ff23723e */ /* 0x000fca00048070ff */
[----:B------:R0:W-:Y:S02]  /*34c40*/  @!P3 STG.E.U8 desc[UR52][R36.64+0x70], R35 ;  /* 0x000070232400b986 */ /* 0x0001e4000c101134 */
[----:B0-----:R-:W0:Y:S01]  /*34c50*/  @!P2 LDC.64 R36, c[0x0][0x5c0] ;  /* 0x00017000ff24ab82 */ /* 0x001e220000000a00 */
[----:B------:R-:W-:Y:S01]  /*34c60*/  IMAD.U32 R35, RZ, RZ, UR8 ;  /* 0x00000008ff237e24 */ /* 0x000fe2000f8e00ff */
[----:B0-----:R-:W-:-:S04]  /*34c70*/  @!P2 IADD3 R36, P3, R40, R36, RZ ;  /* 0x000000242824a210 */ /* 0x001fc80007f7e0ff */
[----:B------:R-:W-:Y:S02]  /*34c80*/  @!P1 IADD3 R40, P4, P6, R35, UR11, R24 ;  /* 0x0000000b23289c10 */ /* 0x000fe4000fe9e018 */
[----:B------:R-:W-:-:S06]  /*34c90*/  PRMT R35, RZ, 0x7610, R35 ;  /* 0x00007610ff237816 */ /* 0x000fcc0000000023 */
[----:B------:R-:W4:Y:S01]  /*34ca0*/  @!P2 LDG.E.U8 R35, desc[UR52][R16.64+0x71] ;  /* 0x000071341023a981 */ /* 0x000f22000c1e1100 */
[----:B------:R-:W-:Y:S02]  /*34cb0*/  @P1 LOP3.LUT R0, R0, 0x4, RZ, 0xfc, !PT ;  /* 0x0000000400001812 */ /* 0x000fe400078efcff */
[----:B------:R-:W-:Y:S01]  /*34cc0*/  @!P1 IADD3.X R46, R46, UR10, R31, P4, P6 ;  /* 0x0000000a2e2e9c10 */ /* 0x000fe2000a7ec41f */
[----:B------:R-:W-:Y:S01]  /*34cd0*/  @!P2 IMAD.X R37, R41, 0x1, R37, P3 ;  /* 0x000000012925a824 */ /* 0x000fe200018e0625 */
[----:B------:R-:W-:Y:S02]  /*34ce0*/  LOP3.LUT P1, RZ, R32, 0x80, RZ, 0xc0, !PT ;  /* 0x0000008020ff7812 */ /* 0x000fe4000782c0ff */
[----:B----4-:R-:W-:-:S04]  /*34cf0*/  LOP3.LUT R35, R35, 0xff, RZ, 0xc0, !PT ;  /* 0x000000ff23237812 */ /* 0x010fc800078ec0ff */
[----:B------:R-:W-:-:S05]  /*34d00*/  F2FP.F16.E4M3.UNPACK_B R35, R35 ;  /* 0x00000023ff23723e */ /* 0x000fca00020006ff */
[----:B------:R-:W-:-:S05]  /*34d10*/  HADD2.F32 R35, -RZ, R35.H0_H0 ;  /* 0x20000023ff237230 */ /* 0x000fca0000004100 */
[----:B------:R-:W-:-:S04]  /*34d20*/  FMUL R35, R35, UR46 ;  /* 0x0000002e23237c20 */ /* 0x000fc80008400000 */
[----:B---3--:R-:W-:Y:S01]  /*34d30*/  FFMA R35, R6, UR47, R35 ;  /* 0x0000002f06237c23 */ /* 0x008fe20008000023 */
[----:B------:R-:W-:Y:S01]  /*34d40*/  ISETP.LT.OR P4, PT, R30, 0x69, !P0 ;  /* 0x000000691e00780c */ /* 0x000fe20004781670 */
[----:B------:R-:W-:Y:S01]  /*34d50*/  IMAD.U32 R41, RZ, RZ, UR8 ;  /* 0x00000008ff297e24 */ /* 0x000fe2000f8e00ff */
[----:B------:R-:W-:Y:S01]  /*34d60*/  LOP3.LUT R32, R32, 0xfffffff7, RZ, 0xc0, !PT ;  /* 0xfffffff720207812 */ /* 0x000fe200078ec0ff */
[----:B------:R-:W-:Y:S01]  /*34d70*/  IMAD.U32 R47, RZ, RZ, UR7 ;  /* 0x00000007ff2f7e24 */ /* 0x000fe2000f8e00ff */
[----:B------:R-:W-:Y:S01]  /*34d80*/  F2FP.SATFINITE.E4M3.F32.PACK_AB_MERGE_C R35, RZ, R35, RZ ;  /* 0x00000023ff23723e */ /* 0x000fe200048070ff */
[----:B------:R-:W3:Y:S04]  /*34d90*/  LDL.LU R6, [R1+0x6ec] ;  /* 0x0006ec0001067983 */ /* 0x000ee80000300800 */
[----:B------:R0:W-:Y:S02]  /*34da0*/  @!P2 STG.E.U8 desc[UR52][R36.64+0x71], R35 ;  /* 0x000071232400a986 */ /* 0x0001e4000c101134 */
[----:B0-----:R-:W-:-:S06]  /*34db0*/  PRMT R35, RZ, 0x7610, R35 ;  /* 0x00007610ff237816 */ /* 0x001fcc0000000023 */
[----:B------:R-:W4:Y:S01]  /*34dc0*/  @!P1 LDG.E.U8 R35, desc[UR52][R14.64+0x78] ;  /* 0x000078340e239981 */ /* 0x000f22000c1e1100 */
[----:B------:R-:W-:Y:S02]  /*34dd0*/  @!P4 IADD3 R41, P2, P3, R41, UR11, R24 ;  /* 0x0000000b2929cc10 */ /* 0x000fe4000fb5e018 */
[----:B------:R-:W-:Y:S02]  /*34de0*/  @P4 LOP3.LUT R32, R32, 0x8, RZ, 0xfc, !PT ;  /* 0x0000000820204812 */ /* 0x000fe400078efcff */
        /* <DEDUP_REMOVED lines=10> */
[----:B------:R0:W-:Y:S02]  /*34e90*/  @!P1 STG.E.U8 desc[UR52][R114.64+0x78], R35 ;  /* 0x0000782372009986 */ /* 0x0001e4000c101134 */
[----:B0-----:R-:W-:-:S06]  /*34ea0*/  PRMT R35, RZ, 0x7610, R35 ;  /* 0x00007610ff237816 */ /* 0x001fcc0000000023 */
[----:B------:R-:W4:Y:S01]  /*34eb0*/  @!P4 LDG.E.U8 R35, desc[UR52][R14.64+0x79] ;  /* 0x000079340e23c981 */ /* 0x000f22000c1e1100 */
[----:B------:R-:W-:-:S04]  /*34ec0*/  LOP3.LUT R32, R32, 0xfffffffb, RZ, 0xc0, !PT ;  /* 0xfffffffb20207812 */ /* 0x000fc800078ec0ff */
[----:B------:R-:W-:-:S04]  /*34ed0*/  @P3 LOP3.LUT R32, R32, 0x4, RZ, 0xfc, !PT ;  /* 0x0000000420203812 */ /* 0x000fc800078efcff */
[----:B------:R-:W-:Y:S01]  /*34ee0*/  LOP3.LUT P1, RZ, R32, 0x40, RZ, 0xc0, !PT ;  /* 0x0000004020ff7812 */ /* 0x000fe2000782c0ff */
[----:B------:R-:W-:Y:S01]  /*34ef0*/  IMAD.U32 R48, RZ, RZ, UR8 ;  /* 0x00000008ff307e24 */ /* 0x000fe2000f8e00ff */
[----:B----4-:R-:W-:Y:S01]  /*34f00*/  LOP3.LUT R35, R35, 0xff, RZ, 0xc0, !PT ;  /* 0x000000ff23237812 */ /* 0x010fe200078ec0ff */
[----:B------:R-:W-:-:S10]  /*34f10*/  IMAD.U32 R49, RZ, RZ, UR7 ;  /* 0x00000007ff317e24 */ /* 0x000fd4000f8e00ff */
[----:B------:R-:W0:Y:S01]  /*34f20*/  @!P1 LDC.64 R36, c[0x0][0x5c0] ;  /* 0x00017000ff249b82 */ /* 0x000e220000000a00 */
[----:B------:R-:W-:-:S05]  /*34f30*/  F2FP.F16.E4M3.UNPACK_B R35, R35 ;  /* 0x00000023ff23723e */ /* 0x000fca00020006ff */
[----:B------:R-:W-:-:S05]  /*34f40*/  HADD2.F32 R35, -RZ, R35.H0_H0 ;  /* 0x20000023ff237230 */ /* 0x000fca0000004100 */
[----:B------:R-:W-:-:S04]  /*34f50*/  FMUL R35, R35, UR46 ;  /* 0x0000002e23237c20 */ /* 0x000fc80008400000 */
[----:B---3--:R-:W-:-:S05]  /*34f60*/  FFMA R35, R6, UR47, R35 ;  /* 0x0000002f06237c23 */ /* 0x008fca0008000023 */
[----:B------:R-:W-:-:S05]  /*34f70*/  F2FP.SATFINITE.E4M3.F32.PACK_AB_MERGE_C R35, RZ, R35, RZ ;  /* 0x00000023ff23723e */ /* 0x000fca00048070ff */
[----:B------:R1:W-:Y:S02]  /*34f80*/  @!P4 STG.E.U8 desc[UR52][R116.64+0x79], R35 ;  /* 0x000079237400c986 */ /* 0x0003e4000c101134 */
[----:B-1----:R-:W-:-:S06]  /*34f90*/  PRMT R35, RZ, 0x7610, R35 ;  /* 0x00007610ff237816 */ /* 0x002fcc0000000023 */
[----:B------:R-:W3:Y:S01]  /*34fa0*/  @!P1 LDG.E.U8 R35, desc[UR52][R16.64+0x78] ;  /* 0x0000783410239981 */ /* 0x000ee2000c1e1100 */
[----:B------:R-:W-:-:S04]  /*34fb0*/  @!P3 IADD3 R48, P2, P6, R48, UR11, R24 ;  /* 0x0000000b3030bc10 */ /* 0x000fc8000fe5e018 */
[----:B------:R-:W-:Y:S02]  /*34fc0*/  @!P3 IADD3.X R49, R49, UR10, R31, P2, P6 ;  /* 0x0000000a3131bc10 */ /* 0x000fe400097ec41f */
[----:B------:R-:W-:Y:S01]  /*34fd0*/  ISETP.LT.OR P2, PT, R30, 0x71, !P0 ;  /* 0x000000711e00780c */ /* 0x000fe20004741670 */
[----:B------:R-:W-:Y:S02]  /*34fe0*/  IMAD.U32 R50, RZ, RZ, UR8 ;  /* 0x00000008ff327e24 */ /* 0x000fe4000f8e00ff */
[----:B------:R-:W-:-:S10]  /*34ff0*/  IMAD.U32 R51, RZ, RZ, UR7 ;  /* 0x00000007ff337e24 */ /* 0x000fd4000f8e00ff */
[----:B------:R-:W-:-:S04]  /*35000*/  @!P2 IADD3 R50, P3, P6, R50, UR11, R24 ;  /* 0x0000000b3232ac10 */ /* 0x000fc8000fe7e018 */
[----:B------:R-:W-:Y:S02]  /*35010*/  @!P2 IADD3.X R51, R51, UR10, R31, P3, P6 ;  /* 0x0000000a3333ac10 */ /* 0x000fe40009fec41f */
[----:B------:R-:W-:Y:S01]  /*35020*/  ISETP.LT.OR P3, PT, R30, 0x72, !P0 ;  /* 0x000000721e00780c */ /* 0x000fe20004761670 */
[----:B------:R-:W-:Y:S01]  /*35030*/  IMAD.U32 R52, RZ, RZ, UR8 ;  /* 0x00000008ff347e24 */ /* 0x000fe2000f8e00ff */
[----:B------:R-:W-:Y:S01]  /*35040*/  LOP3.LUT R32, R32, 0xffffffef, RZ, 0xc0, !PT ;  /* 0xffffffef20207812 */ /* 0x000fe200078ec0ff */
[----:B------:R-:W-:-:S03]  /*35050*/  IMAD.U32 R53, RZ, RZ, UR7 ;  /* 0x00000007ff357e24 */ /* 0x000fc6000f8e00ff */
[----:B------:R-:W-:-:S07]  /*35060*/  @P2 LOP3.LUT R32, R32, 0x10, RZ, 0xfc, !PT ;  /* 0x0000001020202812 */ /* 0x000fce00078efcff */
[----:B------:R-:W-:Y:S02]  /*35070*/  @!P3 IADD3 R52, P2, P6, R52, UR11, R24 ;  /* 0x0000000b3434bc10 */ /* 0x000fe4000fe5e018 */
[----:B------:R-:W-:Y:S02]  /*35080*/  ISETP.LT.OR P0, PT, R30, 0x79, !P0 ;  /* 0x000000791e00780c */ /* 0x000fe40004701670 */
[----:B------:R-:W-:Y:S02]  /*35090*/  @!P3 IADD3.X R53, R53, UR10, R31, P2, P6 ;  /* 0x0000000a3535bc10 */ /* 0x000fe400097ec41f */
[----:B0-----:R-:W-:Y:S01]  /*350a0*/  @!P1 IADD3 R36, P6, R42, R36, RZ ;  /* 0x000000242a249210 */ /* 0x001fe20007fde0ff */
[----:B------:R-:W-:-:S04]  /*350b0*/  IMAD.U32 R42, RZ, RZ, UR8 ;  /* 0x00000008ff2a7e24 */ /* 0x000fc8000f8e00ff */
[----:B------:R-:W-:Y:S01]  /*350c0*/  @!P1 IMAD.X R37, R43, 0x1, R37, P6 ;  /* 0x000000012b259824 */ /* 0x000fe200030e0625 */
[----:B------:R-:W-:Y:S01]  /*350d0*/  LOP3.LUT R7, R7, 0x7fffffff, RZ, 0xc0, !PT ;  /* 0x7fffffff07077812 */ /* 0x000fe200078ec0ff */
[----:B------:R-:W-:Y:S02]  /*350e0*/  IMAD.U32 R43, RZ, RZ, UR7 ;  /* 0x00000007ff2b7e24 */ /* 0x000fe4000f8e00ff */
[----:B------:R-:W-:Y:S02]  /*350f0*/  @!P0 IADD3 R42, P2, P6, R42, UR11, R24 ;  /* 0x0000000b2a2a8c10 */ /* 0x000fe4000fe5e018 */
[----:B------:R-:W-:Y:S02]  /*35100*/  @P0 LOP3.LUT R7, R7, 0x80000000, RZ, 0xfc, !PT ;  /* 0x8000000007070812 */ /* 0x000fe400078efcff */
[----:B------:R-:W-:Y:S02]  /*35110*/  @!P0 IADD3.X R43, R43, UR10, R31, P2, P6 ;  /* 0x0000000a2b2b8c10 */ /* 0x000fe400097ec41f */
[----:B------:R-:W-:-:S02]  /*35120*/  ISETP.GE.AND P0, PT, R9, 0x109, PT ;  /* 0x000001090900780c */ /* 0x000fc40003f06270 */
[----:B------:R-:W-:-:S04]  /*35130*/  LOP3.LUT R0, R0, 0xffffffef, RZ, 0xc0, !PT ;  /* 0xffffffef00007812 */ /* 0x000fc800078ec0ff */
[----:B------:R-:W-:Y:S02]  /*35140*/  @P3 LOP3.LUT R0, R0, 0x10, RZ, 0xfc, !PT ;  /* 0x0000001000003812 */ /* 0x000fe400078efcff */
[----:B---3--:R-:W-:-:S04]  /*35150*/  LOP3.LUT R35, R35, 0xff, RZ, 0xc0, !PT ;  /* 0x000000ff23237812 */ /* 0x008fc800078ec0ff */
[----:B------:R-:W-:-:S05]  /*35160*/  F2FP.F16.E4M3.UNPACK_B R35, R35 ;  /* 0x00000023ff23723e */ /* 0x000fca00020006ff */
[----:B------:R-:W-:-:S05]  /*35170*/  HADD2.F32 R35, -RZ, R35.H0_H0 ;  /* 0x20000023ff237230 */ /* 0x000fca0000004100 */
[----:B------:R-:W-:-:S04]  /*35180*/  FMUL R35, R35, UR46 ;  /* 0x0000002e23237c20 */ /* 0x000fc80008400000 */
[----:B--2---:R-:W-:Y:S02]  /*35190*/  FFMA R35, R8, UR47, R35 ;  /* 0x0000002f08237c23 */ /* 0x004fe40008000023 */
[----:B------:R-:W2:Y:S03]  /*351a0*/  LDL.LU R8, [R1+0x6f4] ;  /* 0x0006f40001087983 */ /* 0x000ea60000300800 */
[----:B------:R-:W-:Y:S01]  /*351b0*/  F2FP.SATFINITE.E4M3.F32.PACK_AB_MERGE_C R35, RZ, R35, RZ ;  /* 0x00000023ff23723e */ /* 0x000fe200048070ff */
[----:B------:R-:W-:Y:S01]  /*351c0*/  IMAD.U32 R54, RZ, RZ, UR7 ;  /* 0x00000007ff367e24 */ /* 0x000fe2000f8e00ff */
[----:B------:R-:W-:Y:S01]  /*351d0*/  LOP3.LUT R32, R32, 0xffffffdf, RZ, 0xc0, !PT ;  /* 0xffffffdf20207812 */ /* 0x000fe200078ec0ff */
[----:B------:R-:W3:Y:S04]  /*351e0*/  LDL.LU R6, [R1+0x6f8] ;  /* 0x0006f80001067983 */ /* 0x000ee80000300800 */
[----:B------:R0:W-:Y:S02]  /*351f0*/  @!P1 STG.E.U8 desc[UR52][R36.64+0x78], R35 ;  /* 0x0000782324009986 */ /* 0x0001e4000c101134 */
[----:B0-----:R-:W0:Y:S01]  /*35200*/  @!P5 LDC.64 R36, c[0x0][0x5c0] ;  /* 0x00017000ff24db82 */ /* 0x001e220000000a00 */
[----:B------:R-:W-:Y:S01]  /*35210*/  ISETP.LT.OR P1, PT, R30, 0x7a, !P0 ;  /* 0x0000007a1e00780c */ /* 0x000fe20004721670 */
[----:B------:R-:W-:Y:S01]  /*35220*/  IMAD.U32 R35, RZ, RZ, UR8 ;  /* 0x00000008ff237e24 */ /* 0x000fe2000f8e00ff */
[----:B0-----:R-:W-:-:S11]  /*35230*/  @!P5 IADD3 R36, P3, R44, R36, RZ ;  /* 0x000000242c24d210 */ /* 0x001fd60007f7e0ff */
[----:B------:R-:W-:Y:S02]  /*35240*/  @!P1 IADD3 R44, P4, P6, R35, UR11, R24 ;  /* 0x0000000b232c9c10 */ /* 0x000fe4000fe9e018 */
[----:B------:R-:W-:-:S06]  /*35250*/  PRMT R35, RZ, 0x7610, R35 ;  /* 0x00007610ff237816 */ /* 0x000fcc0000000023 */
[----:B------:R-:W4:Y:S01]  /*35260*/  @!P5 LDG.E.U8 R35, desc[UR52][R16.64+0x79] ;  /* 0x000079341023d981 */ /* 0x000f22000c1e1100 */
[----:B------:R-:W-:Y:S02]  /*35270*/  @P0 LOP3.LUT R32, R32, 0x20, RZ, 0xfc, !PT ;  /* 0x0000002020200812 */ /* 0x000fe400078efcff */
[----:B------:R-:W-:Y:S02]  /*35280*/  @!P1 IADD3.X R54, R54, UR10, R31, P4, P6 ;  /* 0x0000000a36369c10 */ /* 0x000fe4000a7ec41f */
[----:B------:R-:W-:Y:S02]  /*35290*/  LOP3.LUT R32, R32, 0xfffffffe, RZ, 0xc0, !PT ;  /* 0xfffffffe20207812 */ /* 0x000fe400078ec0ff */
[----:B------:R-:W-:Y:S02]  /*352a0*/  ISETP.GE.AND P4, PT, R9, 0x89, PT ;  /* 0x000000890900780c */ /* 0x000fe40003f86270 */
[----:B------:R-:W-:Y:S02]  /*352b0*/  @P1 LOP3.LUT R32, R32, 0x1, RZ, 0xfc, !PT ;  /* 0x0000000120201812 */ /* 0x000fe400078efcff */
[----:B------:R-:W-:Y:S01]  /*352c0*/  ISETP.LT.OR P1, PT, R30, 0x81, !P4 ;  /* 0x000000811e00780c */ /* 0x000fe20006721670 */
[----:B------:R-:W-:Y:S01]  /*352d0*/  @!P5 IMAD.X R37, R45, 0x1, R37, P3 ;  /* 0x000000012d25d824 */ /* 0x000fe200018e0625 */
[----:B------:R-:W-:-:S02]  /*352e0*/  LOP3.LUT P2, RZ, R2, 0x4000000, RZ, 0xc0, !PT ;  /* 0x0400000002ff7812 */ /* 0x000fc4000784c0ff */
        /* <DEDUP_REMOVED lines=9> */
[----:B0-----:R-:W-:Y:S02]  /*35380*/  IMAD.U32 R36, RZ, RZ, UR8 ;  /* 0x00000008ff247e24 */ /* 0x001fe4000f8e00ff */
[----:B------:R-:W-:-:S03]  /*35390*/  IMAD.U32 R35, RZ, RZ, UR7 ;  /* 0x00000007ff237e24 */ /* 0x000fc6000f8e00ff */
[----:B------:R-:W-:-:S04]  /*353a0*/  @!P1 IADD3 R55, P5, P6, R36, UR6, R24 ;  /* 0x0000000624379c10 */ /* 0x000fc8000febe018 */
[----:B------:R-:W-:Y:S02]  /*353b0*/  @!P1 IADD3.X R90, R35, UR5, R31, P5, P6 ;  /* 0x00000005235a9c10 */ /* 0x000fe4000afec41f */
[----:B------:R-:W-:-:S06]  /*353c0*/  PRMT R35, RZ, 0x7610, R35 ;  /* 0x00007610ff237816 */ /* 0x000fcc0000000023 */
[----:B------:R-:W4:Y:S01]  /*353d0*/  @!P2 LDG.E.U8 R35, desc[UR52][R18.64+0x60] ;  /* 0x000060341223a981 */ /* 0x000f22000c1e1100 */
[----:B------:R-:W-:-:S04]  /*353e0*/  LOP3.LUT R2, R2, 0xfffffff7, RZ, 0xc0, !PT ;  /* 0xfffffff702027812 */ /* 0x000fc800078ec0ff */
[----:B------:R-:W-:Y:S02]  /*353f0*/  @P1 LOP3.LUT R2, R2, 0x8, RZ, 0xfc, !PT ;  /* 0x0000000802021812 */ /* 0x000fe400078efcff */
[----:B------:R-:W-:Y:S01]  /*35400*/  ISETP.LT.OR P1, PT, R30, 0x82, !P4 ;  /* 0x000000821e00780c */ /* 0x000fe20006721670 */
[----:B------:R-:W-:Y:S01]  /*35410*/  IMAD.U32 R37, RZ, RZ, UR8 ;  /* 0x00000008ff257e24 */ /* 0x000fe2000f8e00ff */
[----:B------:R-:W-:Y:S01]  /*35420*/  LOP3.LUT R2, R2, 0xfffffffe, RZ, 0xc0, !PT ;  /* 0xfffffffe02027812 */ /* 0x000fe200078ec0ff */
[----:B------:R-:W-:-:S10]  /*35430*/  IMAD.U32 R36, RZ, RZ, UR7 ;  /* 0x00000007ff247e24 */ /* 0x000fd4000f8e00ff */
[----:B------:R-:W-:Y:S02]  /*35440*/  @!P1 IADD3 R91, P5, P6, R37, UR6, R24 ;  /* 0x00000006255b9c10 */ /* 0x000fe4000febe018 */
[----:B------:R-:W-:Y:S02]  /*35450*/  @P1 LOP3.LUT R2, R2, 0x1, RZ, 0xfc, !PT ;  /* 0x0000000102021812 */ /* 0x000fe400078efcff */
[----:B------:R-:W-:Y:S02]  /*35460*/  @!P1 IADD3.X R92, R36, UR5, R31, P5, P6 ;  /* 0x00000005245c9c10 */ /* 0x000fe4000afec41f */
[----:B------:R-:W-:Y:S01]  /*35470*/  ISETP.LT.OR P1, PT, R30, 0x89, !P4 ;  /* 0x000000891e00780c */ /* 0x000fe20006721670 */
[----:B------:R-:W-:-:S12]  /*35480*/  IMAD.U32 R36, RZ, RZ, UR8 ;  /* 0x00000008ff247e24 */ /* 0x000fd8000f8e00ff */
[----:B------:R-:W-:Y:S02]  /*35490*/  @!P1 IADD3 R95, P5, P6, R36, UR6, R24 ;  /* 0x00000006245f9c10 */ /* 0x000fe4000febe018 */
        /* <DEDUP_REMOVED lines=9> */
[----:B0-----:R-:W-:-:S05]  /*35530*/  IMAD.U32 R35, RZ, RZ, UR7 ;  /* 0x00000007ff237e24 */ /* 0x001fca000f8e00ff */
[----:B------:R-:W-:Y:S02]  /*35540*/  @!P1 IADD3.X R96, R35, UR5, R31, P5, P6 ;  /* 0x0000000523609c10 */ /* 0x000fe4000afec41f */
[----:B------:R-:W-:-:S06]  /*35550*/  PRMT R35, RZ, 0x7610, R35 ;  /* 0x00007610ff237816 */ /* 0x000fcc0000000023 */
[----:B------:R-:W4:Y:S02]  /*35560*/  @!P0 LDG.E.U8 R35, desc[UR52][R18.64+0x61] ;  /* 0x0000613412238981 */ /* 0x000f24000c1e1100 */
        /* <DEDUP_REMOVED lines=9> */
[----:B------:R-:W-:Y:S01]  /*35600*/  ISETP.LT.OR P0, PT, R30, 0x8a, !P4 ;  /* 0x0000008a1e00780c */ /* 0x000fe20006701670 */
[----:B0-----:R-:W-:-:S12]  /*35610*/  IMAD.U32 R35, RZ, RZ, UR7 ;  /* 0x00000007ff237e24 */ /* 0x001fd8000f8e00ff */
[----:B------:R-:W-:Y:S02]  /*35620*/  @!P0 IADD3 R93, P5, P6, R36, UR6, R24 ;  /* 0x00000006245d8c10 */ /* 0x000fe4000febe018 */
[----:B------:R-:W0:Y:S02]  /*35630*/  @!P3 LDC.64 R36, c[0x0][0x5c0] ;  /* 0x00017000ff24bb82 */ /* 0x000e240000000a00 */
[----:B------:R-:W-:Y:S02]  /*35640*/  @!P0 IADD3.X R94, R35, UR5, R31, P5, P6 ;  /* 0x00000005235e8c10 */ /* 0x000fe4000afec41f */
[----:B------:R-:W-:-:S06]  /*35650*/  PRMT R35, RZ, 0x7610, R35 ;  /* 0x00007610ff237816 */ /* 0x000fcc0000000023 */
[----:B------:R-:W4:Y:S01]  /*35660*/  @!P3 LDG.E.U8 R35, desc[UR52][R20.64+0x60] ;  /* 0x000060341423b981 */ /* 0x000f22000c1e1100 */
[----:B------:R-:W-:-:S04]  /*35670*/  @P1 LOP3.LUT R0, R0, 0x40000000, RZ, 0xfc, !PT ;  /* 0x4000000000001812 */ /* 0x000fc800078efcff */
[C---:B------:R-:W-:Y:S02]  /*35680*/  LOP3.LUT P2, RZ, R0.reuse, 0x4, RZ, 0xc0, !PT ;  /* 0x0000000400ff7812 */ /* 0x040fe4000784c0ff */
[----:B------:R-:W-:-:S04]  /*35690*/  LOP3.LUT R0, R0, 0xdfffffff, RZ, 0xc0, !PT ;  /* 0xdfffffff00007812 */ /* 0x000fc800078ec0ff */
[----:B------:R-:W-:Y:S02]  /*356a0*/  @P0 LOP3.LUT R0, R0, 0x20000000, RZ, 0xfc, !PT ;  /* 0x2000000000000812 */ /* 0x000fe400078efcff */
[----:B------:R-:W-:Y:S02]  /*356b0*/  ISETP.LT.OR P0, PT, R30, 0x91, !P4 ;  /* 0x000000911e00780c */ /* 0x000fe40006701670 */
[----:B0-----:R-:W-:-:S05]  /*356c0*/  @!P3 IADD3 R36, P5, R38, R36, RZ ;  /* 0x000000242624b210 */ /* 0x001fca0007fbe0ff */
[----:B------:R-:W-:Y:S02]  /*356d0*/  @!P3 IMAD.X R37, R39, 0x1, R37, P5 ;  /* 0x000000012725b824 */ /* 0x000fe400028e0625 */
[----:B------:R-:W-:Y:S01]  /*356e0*/  IMAD.U32 R39, RZ, RZ, UR8 ;  /* 0x00000008ff277e24 */ /* 0x000fe2000f8e00ff */
[C---:B------:R-:W-:Y:S01]  /*356f0*/  LOP3.LUT P1, RZ, R0.reuse, 0x4000, RZ, 0xc0, !PT ;  /* 0x0000400000ff7812 */ /* 0x040fe2000782c0ff */
[----:B------:R-:W-:Y:S01]  /*35700*/  IMAD.U32 R38, RZ, RZ, UR7 ;  /* 0x00000007ff267e24 */ /* 0x000fe2000f8e00ff */
[----:B------:R-:W-:Y:S02]  /*35710*/  LOP3.LUT R0, R0, 0xfbffffff, RZ, 0xc0, !PT ;  /* 0xfbffffff00007812 */ /* 0x000fe400078ec0ff */
[----:B------:R-:W-:Y:S02]  /*35720*/  @!P0 IADD3 R97, P5, P6, R39, UR6, R24 ;  /* 0x0000000627618c10 */ /* 0x000fe4000febe018 */
[----:B------:R-:W-:Y:S02]  /*35730*/  @P0 LOP3.LUT R0, R0, 0x4000000, RZ, 0xfc, !PT ;  /* 0x0400000000000812 */ /* 0x000fe400078efcff */
[----:B------:R-:W-:-:S02]  /*35740*/  @!P0 IADD3.X R98, R38, UR5, R31, P5, P6 ;  /* 0x0000000526628c10 */ /* 0x000fc4000afec41f */
[----:B------:R-:W-:Y:S01]  /*35750*/  ISETP.LT.OR P0, PT, R30, 0x92, !P4 ;  /* 0x000000921e00780c */ /* 0x000fe20006701670 */
[----:B------:R-:W-:-:S12]  /*35760*/  IMAD.U32 R38, RZ, RZ, UR8 ;  /* 0x00000008ff267e24 */ /* 0x000fd8000f8e00ff */
[----:B------:R-:W-:Y:S02]  /*35770*/  @!P0 IADD3 R99, P5, P6, R38, UR6, R24 ;  /* 0x0000000626638c10 */ /* 0x000fe4000febe018 */
        /* <DEDUP_REMOVED lines=8> */
[----:B0-----:R-:W-:Y:S01]  /*35800*/  IMAD.U32 R35, RZ, RZ, UR7 ;  /* 0x00000007ff237e24 */ /* 0x001fe2000f8e00ff */
[----:B------:R-:W0:Y:S04]  /*35810*/  @!P2 LDC.64 R36, c[0x0][0x5c0] ;  /* 0x00017000ff24ab82 */ /* 0x000e280000000a00 */
[----:B------:R-:W-:Y:S02]  /*35820*/  @!P0 IADD3.X R100, R35, UR5, R31, P5, P6 ;  /* 0x0000000523648c10 */ /* 0x000fe4000afec41f */
[----:B------:R-:W-:-:S06]  /*35830*/  PRMT R35, RZ, 0x7610, R35 ;  /* 0x00007610ff237816 */ /* 0x000fcc0000000023 */
[----:B------:R-:W4:Y:S01]  /*35840*/  @!P2 LDG.E.U8 R35, desc[UR52][R20.64+0x61] ;  /* 0x000061341423a981 */ /* 0x000f22000c1e1100 */
[----:B0-----:R-:W-:-:S05]  /*35850*/  @!P2 IADD3 R36, P3, R40, R36, RZ ;  /* 0x000000242824a210 */ /* 0x001fca0007f7e0ff */
[----:B------:R-:W-:Y:S01]  /*35860*/  @!P2 IMAD.X R37, R46, 0x1, R37, P3 ;  /* 0x000000012e25a824 */ /* 0x000fe200018e0625 */
        /* <DEDUP_REMOVED lines=10> */
[----:B0-----:R-:W-:Y:S02]  /*35910*/  IMAD.U32 R36, RZ, RZ, UR8 ;  /* 0x00000008ff247e24 */ /* 0x001fe4000f8e00ff */
[----:B------:R-:W-:-:S10]  /*35920*/  IMAD.U32 R35, RZ, RZ, UR7 ;  /* 0x00000007ff237e24 */ /* 0x000fd4000f8e00ff */
[----:B------:R-:W-:-:S04]  /*35930*/  @!P2 IADD3 R101, P5, P6, R36, UR6, R24 ;  /* 0x000000062465ac10 */ /* 0x000fc8000febe018 */
[----:B------:R-:W-:Y:S02]  /*35940*/  @!P2 IADD3.X R102, R35, UR5, R31, P5, P6 ;  /* 0x000000052366ac10 */ /* 0x000fe4000afec41f */
[----:B------:R-:W-:-:S06]  /*35950*/  PRMT R35, RZ, 0x7610, R35 ;  /* 0x00007610ff237816 */ /* 0x000fcc0000000023 */
[----:B------:R-:W4:Y:S01]  /*35960*/  @!P1 LDG.E.U8 R35, desc[UR52][R18.64+0x68] ;  /* 0x0000683412239981 */ /* 0x000f22000c1e1100 */
[----:B------:R-:W-:Y:S02]  /*35970*/  ISETP.LT.OR P4, PT, R30, 0x9a, !P4 ;  /* 0x0000009a1e00780c */ /* 0x000fe40006781670 */
[----:B------:R-:W-:Y:S02]  /*35980*/  @P0 LOP3.LUT R0, R0, 0x800000, RZ, 0xfc, !PT ;  /* 0x0080000000000812 */ /* 0x000fe400078efcff */
[----:B------:R-:W-:Y:S01]  /*35990*/  LOP3.LUT P0, RZ, R32, 0x20, RZ, 0xc0, !PT ;  /* 0x0000002020ff7812 */ /* 0x000fe2000780c0ff */
[----:B------:R-:W-:Y:S02]  /*359a0*/  IMAD.U32 R37, RZ, RZ, UR8 ;  /* 0x00000008ff257e24 */ /* 0x000fe4000f8e00ff */
[----:B------:R-:W-:-:S06]  /*359b0*/  IMAD.U32 R36, RZ, RZ, UR7 ;  /* 0x00000007ff247e24 */ /* 0x000fcc000f8e00ff */
[----:B------:R-:W-:-:S04]  /*359c0*/  @!P4 IADD3 R103, P5, P6, R37, UR6, R24 ;  /* 0x000000062567cc10 */ /* 0x000fc8000febe018 */
[----:B------:R-:W-:Y:S01]  /*359d0*/  @!P4 IADD3.X R104, R36, UR5, R31, P5, P6 ;  /* 0x000000052468cc10 */ /* 0x000fe2000afec41f */
[----:B------:R-:W-:Y:S01]  /*359e0*/  IMAD.U32 R36, RZ, RZ, UR8 ;  /* 0x00000008ff247e24 */ /* 0x000fe2000f8e00ff */
        /* <DEDUP_REMOVED lines=10> */
[----:B------:R-:W-:Y:S01]  /*35a90*/  ISETP.LT.OR P1, PT, R30, 0x81, !P0 ;  /* 0x000000811e00780c */ /* 0x000fe20004721670 */
[----:B0-----:R-:W-:-:S12]  /*35aa0*/  IMAD.U32 R35, RZ, RZ, UR7 ;  /* 0x00000007ff237e24 */ /* 0x001fd8000f8e00ff */
[----:B------:R-:W-:-:S04]  /*35ab0*/  @!P1 IADD3 R107, P5, P6, R36, UR11, R24 ;  /* 0x0000000b246b9c10 */ /* 0x000fc8000febe018 */
[----:B------:R-:W-:Y:S02]  /*35ac0*/  @!P1 IADD3.X R108, R35, UR10, R31, P5, P6 ;  /* 0x0000000a236c9c10 */ /* 0x000fe4000afec41f */
[----:B------:R-:W-:-:S06]  /*35ad0*/  PRMT R35, RZ, 0x7610, R35 ;  /* 0x00007610ff237816 */ /* 0x000fcc0000000023 */
[----:B------:R-:W4:Y:S01]  /*35ae0*/  @!P3 LDG.E.U8 R35, desc[UR52][R18.64+0x69] ;  /* 0x000069341223b981 */ /* 0x000f22000c1e1100 */
[----:B------:R-:W-:-:S04]  /*35af0*/  @P2 LOP3.LUT R0, R0, 0x80000, RZ, 0xfc, !PT ;  /* 0x0008000000002812 */ /* 0x000fc800078efcff */
[----:B------:R-:W-:-:S04]  /*35b00*/  LOP3.LUT R0, R0, 0xfffbffff, RZ, 0xc0, !PT ;  /* 0xfffbffff00007812 */ /* 0x000fc800078ec0ff */
[----:B------:R-:W-:-:S04]  /*35b10*/  @P4 LOP3.LUT R0, R0, 0x40000, RZ, 0xfc, !PT ;  /* 0x0004000000004812 */ /* 0x000fc800078efcff */
[----:B------:R-:W-:-:S04]  /*35b20*/  LOP3.LUT R0, R0, 0xfffeffff, RZ, 0xc0, !PT ;  /* 0xfffeffff00007812 */ /* 0x000fc800078ec0ff */
[----:B------:R-:W-:Y:S02]  /*35b30*/  @P1 LOP3.LUT R0, R0, 0x10000, RZ, 0xfc, !PT ;  /* 0x0001000000001812 */ /* 0x000fe400078efcff */
[----:B------:R-:W-:Y:S02]  /*35b40*/  ISETP.LT.OR P1, PT, R30, 0x82, !P0 ;  /* 0x000000821e00780c */ /* 0x000fe40004721670 */
[----:B------:R-:W-:-:S11]  /*35b50*/  LOP3.LUT P4, RZ, R32, 0x8, RZ, 0xc0, !PT ;  /* 0x0000000820ff7812 */ /* 0x000fd6000788c0ff */
[----:B------:R-:W-:Y:S02]  /*35b60*/  @!P1 IADD3 R105, P5, P6, R36, UR11, R24 ;  /* 0x0000000b24699c10 */ /* 0x000fe4000febe018 */
        /* <DEDUP_REMOVED lines=8> */
[----:B------:R-:W2:Y:S02]  /*35bf0*/  LDL.LU R8, [R1+0x714] ;  /* 0x0007140001087983 */ /* 0x000ea40000300800 */
[----:B------:R-:W-:-:S05]  /*35c00*/  F2FP.SATFINITE.E4M3.F32.PACK_AB_MERGE_C R35, RZ, R35, RZ ;  /* 0x00000023ff23723e */ /* 0x000fca00048070ff */
[----:B------:R1:W-:Y:S02]  /*35c10*/  @!P3 STG.E.U8 desc[UR52][R122.64+0x69], R35 ;  /* 0x000069237a00b986 */ /* 0x0003e4000c101134 */
[----:B-1----:R-:W-:-:S05]  /*35c20*/  IMAD.U32 R35, RZ, RZ, UR7 ;  /* 0x00000007ff237e24 */ /* 0x002fca000f8e00ff */
[----:B------:R-:W-:Y:S02]  /*35c30*/  @!P1 IADD3.X R106, R35, UR10, R31, P5, P6 ;  /* 0x0000000a236a9c10 */ /* 0x000fe4000afec41f */
[----:B------:R-:W-:-:S06]  /*35c40*/  PRMT R35, RZ, 0x7610, R35 ;  /* 0x00007610ff237816 */ /* 0x000fcc0000000023 */
[----:B------:R-:W4:Y:S01]  /*35c50*/  @!P4 LDG.E.U8 R35, desc[UR52][R20.64+0x68] ;  /* 0x000068341423c981 */ /* 0x000f22000c1e1100 */
[----:B------:R-:W-:Y:S02]  /*35c60*/  ISETP.LT.OR P3, PT, R30, 0x89, !P0 ;  /* 0x000000891e00780c */ /* 0x000fe40004761670 */
[----:B0-----:R-:W-:Y:S02]  /*35c70*/  @!P4 IADD3 R36, P5, R41, R36, RZ ;  /* 0x000000242924c210 */ /* 0x001fe40007fbe0ff */
[----:B------:R-:W-:-:S03]  /*35c80*/  @P1 LOP3.LUT R0, R0, 0x8000, RZ, 0xfc, !PT ;  /* 0x0000800000001812 */ /* 0x000fc600078efcff */
[----:B------:R-:W-:Y:S01]  /*35c90*/  @!P4 IMAD.X R37, R47, 0x1, R37, P5 ;  /* 0x000000012f25c824 */ /* 0x000fe200028e0625 */
[----:B------:R-:W-:-:S05]  /*35ca0*/  LOP3.LUT R0, R0, 0xffffefff, RZ, 0xc0, !PT ;  /* 0xffffefff00007812 */ /* 0x000fca00078ec0ff */
[----:B------:R-:W-:Y:S02]  /*35cb0*/  @!P3 IADD3 R109, P5, P6, R39, UR11, R24 ;  /* 0x0000000b276dbc10 */ /* 0x000fe4000febe018 */
[----:B------:R-:W-:Y:S02]  /*35cc0*/  @P3 LOP3.LUT R0, R0, 0x1000, RZ, 0xfc, !PT ;  /* 0x0000100000003812 */ /* 0x000fe400078efcff */
[----:B------:R-:W-:Y:S02]  /*35cd0*/  @!P3 IADD3.X R110, R38, UR10, R31, P5, P6 ;  /* 0x0000000a266ebc10 */ /* 0x000fe4000afec41f */
[----:B------:R-:W-:Y:S02]  /*35ce0*/  LOP3.LUT P3, RZ, R32, 0x4, RZ, 0xc0, !PT ;  /* 0x0000000420ff7812 */ /* 0x000fe4000786c0ff */
[----:B------:R-:W-:Y:S01]  /*35cf0*/  ISETP.LT.OR P0, PT, R30, 0x8a, !P0 ;  /* 0x0000008a1e00780c */ /* 0x000fe20004701670 */
[----:B------:R-:W-:Y:S01]  /*35d00*/  IMAD.U32 R38, RZ, RZ, UR8 ;  /* 0x00000008ff267e24 */ /* 0x000fe2000f8e00ff */
        /* <DEDUP_REMOVED lines=9> */
[----:B0-----:R-:W0:Y:S01]  /*35da0*/  @!P3 LDC.64 R36, c[0x0][0x5c0] ;  /* 0x00017000ff24bb82 */ /* 0x001e220000000a00 */
[----:B------:R-:W-:Y:S01]  /*35db0*/  IMAD.U32 R35, RZ, RZ, UR7 ;  /* 0x00000007ff237e24 */ /* 0x000fe2000f8e00ff */
[----:B0-----:R-:W-:Y:S02]  /*35dc0*/  @!P3 IADD3 R36, P4, R48, R36, RZ ;  /* 0x000000243024b210 */ /* 0x001fe40007f9e0ff */
[----:B------:R-:W-:-:S04]  /*35dd0*/  @!P0 IADD3 R48, P5, P6, R38, UR11, R24 ;  /* 0x0000000b26308c10 */ /* 0x000fc8000febe018 */
[----:B------:R-:W-:Y:S02]  /*35de0*/  @!P0 IADD3.X R111, R35, UR10, R31, P5, P6 ;  /* 0x0000000a236f8c10 */ /* 0x000fe4000afec41f */
[----:B------:R-:W-:-:S06]  /*35df0*/  PRMT R35, RZ, 0x7610, R35 ;  /* 0x00007610ff237816 */ /* 0x000fcc0000000023 */
[----:B------:R-:W4:Y:S01]  /*35e00*/  @!P3 LDG.E.U8 R35, desc[UR52][R20.64+0x69] ;  /* 0x000069341423b981 */ /* 0x000f22000c1e1100 */
[----:B------:R-:W-:Y:S01]  /*35e10*/  ISETP.GE.AND P6, PT, R9, 0x109, PT ;  /* 0x000001090900780c */ /* 0x000fe20003fc6270 */
[----:B------:R-:W-:-:S03]  /*35e20*/  @!P3 IMAD.X R37, R49, 0x1, R37, P4 ;  /* 0x000000013125b824 */ /* 0x000fc600020e0625 */
        /* <DEDUP_REMOVED lines=16> */
[----:B------:R-:W-:-:S04]  /*35f30*/  @P0 LOP3.LUT R0, R0, 0x400, RZ, 0xfc, !PT ;  /* 0x0000040000000812 */ /* 0x000fc800078efcff */
[----:B------:R-:W-:-:S04]  /*35f40*/  LOP3.LUT R0, R0, 0xffffff7f, RZ, 0xc0, !PT ;  /* 0xffffff7f00007812 */ /* 0x000fc800078ec0ff */
[----:B------:R-:W-:Y:S02]  /*35f50*/  @P5 LOP3.LUT R0, R0, 0x80, RZ, 0xfc, !PT ;  /* 0x0000008000005812 */ /* 0x000fe400078efcff */
[----:B------:R-:W-:Y:S01]  /*35f60*/  ISETP.LT.OR P5, PT, R30, 0x92, !P6 ;  /* 0x000000921e00780c */ /* 0x000fe200077a1670 */
[----:B------:R-:W-:Y:S02]  /*35f70*/  IMAD.U32 R37, RZ, RZ, UR8 ;  /* 0x00000008ff257e24 */ /* 0x000fe4000f8e00ff */
[----:B------:R-:W-:Y:S01]  /*35f80*/  IMAD.U32 R36, RZ, RZ, UR7 ;  /* 0x00000007ff247e24 */ /* 0x000fe2000f8e00ff */
[----:B------:R-:W-:-:S09]  /*35f90*/  LOP3.LUT P0, RZ, R34, 0x10000, RZ, 0xc0, !PT ;  /* 0x0001000022ff7812 */ /* 0x000fd2000780c0ff */
[----:B------:R-:W-:-:S04]  /*35fa0*/  @!P5 IADD3 R113, P3, P4, R37, UR11, R24 ;  /* 0x0000000b2571dc10 */ /* 0x000fc8000fc7e018 */
[----:B------:R-:W-:Y:S01]  /*35fb0*/  @!P5 IADD3.X R114, R36, UR10, R31, P3, P4 ;  /* 0x0000000a2472dc10 */ /* 0x000fe20009fe841f */
[----:B------:R-:W-:Y:S01]  /*35fc0*/  IMAD.U32 R36, RZ, RZ, UR8 ;  /* 0x00000008ff247e24 */ /* 0x000fe2000f8e00ff */
        /* <DEDUP_REMOVED lines=15> */
[----:B------:R-:W-:Y:S02]  /*360c0*/  @P5 LOP3.LUT R0, R0, 0x8, RZ, 0xfc, !PT ;  /* 0x0000000800005812 */ /* 0x000fe400078efcff */
[----:B------:R-:W-:Y:S02]  /*360d0*/  ISETP.LT.OR P5, PT, R30, 0x9a, !P6 ;  /* 0x0000009a1e00780c */ /* 0x000fe400077a1670 */
[----:B------:R-:W-:-:S11]  /*360e0*/  LOP3.LUT P2, RZ, R32, 0x10, RZ, 0xc0, !PT ;  /* 0x0000001020ff7812 */ /* 0x000fd6000784c0ff */
[----:B------:R-:W-:Y:S02]  /*360f0*/  @!P5 IADD3 R115, P3, P4, R36, UR11, R24 ;  /* 0x0000000b2473dc10 */ /* 0x000fe4000fc7e018 */
[----:B----4-:R-:W-:Y:S01]  /*36100*/  LOP3.LUT R35, R35, 0xff, RZ, 0xc0, !PT ;  /* 0x000000ff23237812 */ /* 0x010fe200078ec0ff */
[----:B------:R-:W0:Y:S03]  /*36110*/  @!P2 LDC.64 R36, c[0x0][0x5c0] ;  /* 0x00017000ff24ab82 */ /* 0x000e260000000a00 */
        /* <DEDUP_REMOVED lines=10> */
[----:B-1----:R-:W-:-:S05]  /*361c0*/  IMAD.U32 R35, RZ, RZ, UR7 ;  /* 0x00000007ff237e24 */ /* 0x002fca000f8e00ff */
[----:B------:R-:W-:Y:S02]  /*361d0*/  @!P5 IADD3.X R116, R35, UR10, R31, P3, P4 ;  /* 0x0000000a2374dc10 */ /* 0x000fe40009fe841f */
[----:B------:R-:W-:-:S06]  /*361e0*/  PRMT R35, RZ, 0x7610, R35 ;  /* 0x00007610ff237816 */ /* 0x000fcc0000000023 */
[----:B------:R-:W4:Y:S01]  /*361f0*/  @!P2 LDG.E.U8 R35, desc[UR52][R20.64+0x70] ;  /* 0x000070341423a981 */ /* 0x000f22000c1e1100 */
[----:B------:R-:W-:-:S04]  /*36200*/  @P1 LOP3.LUT R0, R0, 0x2, RZ, 0xfc, !PT ;  /* 0x0000000200001812 */ /* 0x000fc800078efcff */
[----:B------:R-:W-:Y:S02]  /*36210*/  LOP3.LUT P1, RZ, R0, 0x10, RZ, 0xc0, !PT ;  /* 0x0000001000ff7812 */ /* 0x000fe4000782c0ff */
[----:B------:R-:W-:Y:S02]  /*36220*/  LOP3.LUT R32, R32, 0xfffffffd, RZ, 0xc0, !PT ;  /* 0xfffffffd20207812 */ /* 0x000fe400078ec0ff */
[----:B------:R-:W-:Y:S02]  /*36230*/  @P5 LOP3.LUT R7, R7, 0x2000000, RZ, 0xfc, !PT ;  /* 0x0200000007075812 */ /* 0x000fe400078efcff */
[----:B------:R-:W-:-:S07]  /*36240*/  ISETP.GE.AND P5, PT, R9, 0x89, PT ;  /* 0x000000890900780c */ /* 0x000fce0003fa6270 */
[----:B------:R-:W-:Y:S02]  /*36250*/  @P1 LOP3.LUT R32, R32, 0x2, RZ, 0xfc, !PT ;  /* 0x0000000220201812 */ /* 0x000fe400078efcff */
[----:B------:R-:W-:Y:S02]  /*36260*/  ISETP.LT.OR P1, PT, R30, 0xa1, !P5 ;  /* 0x000000a11e00780c */ /* 0x000fe40006f21670 */
[----:B0-----:R-:W-:Y:S02]  /*36270*/  @!P2 IADD3 R36, P3, R50, R36, RZ ;  /* 0x000000243224a210 */ /* 0x001fe40007f7e0ff */
[----:B------:R-:W-:-:S03]  /*36280*/  ISETP.LT.OR P5, PT, R30, 0xa2, !P5 ;  /* 0x000000a21e00780c */ /* 0x000fc60006fa1670 */
[----:B------:R-:W-:Y:S01]  /*36290*/  @!P2 IMAD.X R37, R51, 0x1, R37, P3 ;  /* 0x000000013325a824 */ /* 0x000fe200018e0625 */
[----:B------:R-:W-:-:S05]  /*362a0*/  LOP3.LUT R2, R2, 0xfffffbff, RZ, 0xc0, !PT ;  /* 0xfffffbff02027812 */ /* 0x000fca00078ec0ff */
[----:B------:R-:W-:-:S04]  /*362b0*/  @!P1 IADD3 R218, P3, P4, R39, UR6, R24 ;  /* 0x0000000627da9c10 */ /* 0x000fc8000fc7e018 */
[----:B------:R-:W-:Y:S01]  /*362c0*/  @!P1 IADD3.X R219, R38, UR5, R31, P3, P4 ;  /* 0x0000000526db9c10 */ /* 0x000fe20009fe841f */
[----:B------:R-:W-:Y:S01]  /*362d0*/  IMAD.U32 R38, RZ, RZ, UR8 ;  /* 0x00000008ff267e24 */ /* 0x000fe2000f8e00ff */
[----:B------:R-:W-:Y:S02]  /*362e0*/  @P1 LOP3.LUT R2, R2, 0x400, RZ, 0xfc, !PT ;  /* 0x0000040002021812 */ /* 0x000fe400078efcff */
[----:B------:R-:W-:Y:S02]  /*362f0*/  LOP3.LUT P1, RZ, R32, 0x2, RZ, 0xc0, !PT ;  /* 0x0000000220ff7812 */ /* 0x000fe4000782c0ff */
        /* <DEDUP_REMOVED lines=15> */
[----:B------:R-:W-:Y:S02]  /*363f0*/  ISETP.GE.AND P4, PT, R9, 0x89, PT ;  /* 0x000000890900780c */ /* 0x000fe40003f86270 */
        /* <DEDUP_REMOVED lines=22> */
[----:B------:R-:W-:Y:S01]  /*36560*/  IMAD.U32 R37, RZ, RZ, UR8 ;  /* 0x00000008ff257e24 */ /* 0x000fe2000f8e00ff */
[----:B------:R-:W-:Y:S01]  /*36570*/  LOP3.LUT R2, R2, 0xffffffef, RZ, 0xc0, !PT ;  /* 0xffffffef02027812 */ /* 0x000fe200078ec0ff */
[----:B------:R-:W-:Y:S01]  /*36580*/  IMAD.U32 R36, RZ, RZ, UR7 ;  /* 0x00000007ff247e24 */ /* 0x000fe2000f8e00ff */
[----:B------:R-:W-:-:S09]  /*36590*/  LOP3.LUT P5, RZ, R0, 0x2000, RZ, 0xc0, !PT ;  /* 0x0000200000ff7812 */ /* 0x000fd200078ac0ff */
[----:B------:R-:W-:Y:S02]  /*365a0*/  @!P1 IADD3 R216, P2, P3, R37, UR6, R24 ;  /* 0x0000000625d89c10 */ /* 0x000fe4000fb5e018 */
[----:B------:R-:W-:Y:S02]  /*365b0*/  @P1 LOP3.LUT R2, R2, 0x10, RZ, 0xfc, !PT ;  /* 0x0000001002021812 */ /* 0x000fe400078efcff */
[----:B------:R-:W-:Y:S02]  /*365c0*/  @!P1 IADD3.X R217, R36, UR5, R31, P2, P3 ;  /* 0x0000000524d99c10 */ /* 0x000fe400097e641f */
[----:B------:R-:W-:Y:S01]  /*365d0*/  LOP3.LUT P1, RZ, R32, 0x1, RZ, 0xc0, !PT ;  /* 0x0000000120ff7812 */ /* 0x000fe2000782c0ff */
        /* <DEDUP_REMOVED lines=17> */
[----:B------:R-:W-:-:S13]  /*366f0*/  LOP3.LUT P0, RZ, R7, 0x80000000, RZ, 0xc0, !PT ;  /* 0x8000000007ff7812 */ /* 0x000fda000780c0ff */
        /* <DEDUP_REMOVED lines=10> */
[----:B-1----:R-:W-:-:S12]  /*367a0*/  IMAD.U32 R32, RZ, RZ, UR7 ;  /* 0x00000007ff207e24 */ /* 0x002fd8000f8e00ff */
[----:B------:R-:W-:-:S04]  /*367b0*/  @!P5 IADD3 R212, P2, P3, R35, UR6, R24 ;  /* 0x0000000623d4dc10 */ /* 0x000fc8000fb5e018 */
        /* <DEDUP_REMOVED lines=9> */
[----:B---3--:R-:W-:Y:S01]  /*36850*/  FFMA R32, R6, UR47, R32 ;  /* 0x0000002f06207c23 */ /* 0x008fe20008000020 */
[----:B------:R-:W-:Y:S01]  /*36860*/  LOP3.LUT R0, R0, 0x7fffffff, RZ, 0xc0, !PT ;  /* 0x7fffffff00007812 */ /* 0x000fe200078ec0ff */
[----:B------:R-:W-:Y:S01]  /*36870*/  IMAD.U32 R35, RZ, RZ, UR7 ;  /* 0x00000007ff237e24 */ /* 0x000fe2000f8e00ff */
[----:B------:R-:W3:Y:S02]  /*36880*/  LDL.LU R6, [R1+0x738] ;  /* 0x0007380001067983 */ /* 0x000ee40000300800 */
[----:B------:R-:W-:-:S05]  /*36890*/  F2FP.SATFINITE.E4M3.F32.PACK_AB_MERGE_C R32, RZ, R32, RZ ;  /* 0x00000020ff20723e */ /* 0x000fca00048070ff */
[----:B------:R0:W-:Y:S02]  /*368a0*/  @!P0 STG.E.U8 desc[UR52][R36.64+0x78], R32 ;  /* 0x0000782024008986 */ /* 0x0001e4000c101134 */
[----:B0-----:R-:W-:Y:S01]  /*368b0*/  PRMT R32, RZ, 0x7610, R32 ;  /* 0x00007610ff207816 */ /* 0x001fe20000000020 */
[----:B------:R-:W0:Y:S05]  /*368c0*/  @!P1 LDC.64 R36, c[0x0][0x5c0] ;  /* 0x00017000ff249b82 */ /* 0x000e2a0000000a00 */
[----:B------:R-:W4:Y:S01]  /*368d0*/  @!P1 LDG.E.U8 R32, desc[UR52][R20.64+0x79] ;  /* 0x0000793414209981 */ /* 0x000f22000c1e1100 */
[----:B------:R-:W-:Y:S02]  /*368e0*/  @P5 LOP3.LUT R0, R0, 0x80000000, RZ, 0xfc, !PT ;  /* 0x8000000000005812 */ /* 0x000fe400078efcff */
[----:B------:R-:W-:-:S13]  /*368f0*/  ISETP.LT.OR P5, PT, R30, 0xb9, !P4 ;  /* 0x000000b91e00780c */ /* 0x000fda00067a1670 */
[----:B------:R-:W-:-:S04]  /*36900*/  @!P5 IADD3 R160, P2, P3, R38, UR6, R24 ;  /* 0x0000000626a0dc10 */ /* 0x000fc8000fb5e018 */
[----:B------:R-:W-:Y:S02]  /*36910*/  @!P5 IADD3.X R161, R35, UR5, R31, P2, P3 ;  /* 0x0000000523a1dc10 */ /* 0x000fe400097e641f */
[----:B0-----:R-:W-:Y:S02]  /*36920*/  @!P1 IADD3 R36, P2, R44, R36, RZ ;  /* 0x000000242c249210 */ /* 0x001fe40007f5e0ff */
[----:B------:R-:W-:-:S03]  /*36930*/  LOP3.LUT P0, RZ, R7, 0x40000000, RZ, 0xc0, !PT ;  /* 0x4000000007ff7812 */ /* 0x000fc6000780c0ff */
[----:B------:R-:W-:Y:S01]  /*36940*/  @!P1 IMAD.X R37, R54, 0x1, R37, P2 ;  /* 0x0000000136259824 */ /* 0x000fe200010e0625 */
[----:B------:R-:W-:-:S04]  /*36950*/  LOP3.LUT R0, R0, 0xefffffff, RZ, 0xc0, !PT ;  /* 0xefffffff00007812 */ /* 0x000fc800078ec0ff */
[----:B------:R-:W-:Y:S02]  /*36960*/  @P5 LOP3.LUT R0, R0, 0x10000000, RZ, 0xfc, !PT ;  /* 0x1000000000005812 */ /* 0x000fe400078efcff */
[----:B------:R-:W-:Y:S01]  /*36970*/  ISETP.LT.OR P5, PT, R30, 0xba, !P4 ;  /* 0x000000ba1e00780c */ /* 0x000fe200067a1670 */
[----:B------:R-:W-:Y:S01]  /*36980*/  IMAD.U32 R35, RZ, RZ, UR8 ;  /* 0x00000008ff237e24 */ /* 0x000fe2000f8e00ff */
        /* <DEDUP_REMOVED lines=11> */
[----:B0-----:R-:W-:Y:S02]  /*36a40*/  @!P1 IMAD.MOV.U32 R36, RZ, RZ, R24 ;  /* 0x000000ffff249224 */ /* 0x001fe400078e0018 */
[----:B------:R-:W-:Y:S02]  /*36a50*/  @!P1 IMAD.MOV.U32 R37, RZ, RZ, R31 ;  /* 0x000000ffff259224 */ /* 0x000fe400078e001f */
[----:B------:R-:W-:-:S04]  /*36a60*/  @!P1 IMAD.WIDE.U32 R36, R10, 0x180, R36 ;  /* 0x000001800a249825 */ /* 0x000fc800078e0024 */
[----:B------:R-:W-:Y:S01]  /*36a70*/  @!P1 IMAD R32, R11, 0x180, RZ ;  /* 0x000001800b209824 */ /* 0x000fe200078e02ff */
[----:B-1----:R-:W-:-:S04]  /*36a80*/  @!P1 IADD3 R36, P2, R36, R38, RZ ;  /* 0x0000002624249210 */ /* 0x002fc80007f5e0ff */
[----:B------:R-:W-:Y:S01]  /*36a90*/  @!P1 IADD3.X R37, R39, R37, R32, P2, !PT ;  /* 0x0000002527259210 */ /* 0x000fe200017fe420 */
[----:B------:R-:W-:Y:S01]  /*36aa0*/  IMAD.U32 R32, RZ, RZ, UR7 ;  /* 0x00000007ff207e24 */ /* 0x000fe2000f8e00ff */
[----:B------:R-:W-:-:S04]  /*36ab0*/  @!P5 IADD3 R182, P2, P3, R35, UR6, R24 ;  /* 0x0000000623b6dc10 */ /* 0x000fc8000fb5e018 */
[----:B------:R-:W-:Y:S02]  /*36ac0*/  @!P5 IADD3.X R183, R32, UR5, R31, P2, P3 ;  /* 0x0000000520b7dc10 */ /* 0x000fe400097e641f */
[----:B------:R-:W-:-:S06]  /*36ad0*/  PRMT R32, RZ, 0x7610, R32 ;  /* 0x00007610ff207816 */ /* 0x000fcc0000000020 */
[----:B------:R-:W4:Y:S01]  /*36ae0*/  @!P1 LDG.E.U8 R32, desc[UR52][R22.64+0x60] ;  /* 0x0000603416209981 */ /* 0x000f22000c1e1100 */
[----:B------:R-:W-:Y:S02]  /*36af0*/  @P5 LOP3.LUT R0, R0, 0x400000, RZ, 0xfc, !PT ;  /* 0x0040000000005812 */ /* 0x000fe400078efcff */
[----:B------:R-:W-:Y:S02]  /*36b00*/  LOP3.LUT P5, RZ, R33, 0x800, RZ, 0xc0, !PT ;  /* 0x0000080021ff7812 */ /* 0x000fe400078ac0ff */
[----:B------:R-:W-:-:S11]  /*36b10*/  LOP3.LUT R7, R7, 0xdfffffff, RZ, 0xc0, !PT ;  /* 0xdfffffff07077812 */ /* 0x000fd600078ec0ff */
[----:B------:R-:W-:Y:S02]  /*36b20*/  @P5 LOP3.LUT R7, R7, 0x20000000, RZ, 0xfc, !PT ;  /* 0x2000000007075812 */ /* 0x000fe400078efcff */
[----:B------:R-:W-:Y:S02]  /*36b30*/  ISETP.LT.OR P5, PT, R30, 0xa1, !P6 ;  /* 0x000000a11e00780c */ /* 0x000fe400077a1670 */
[----:B----4-:R-:W-:-:S04]  /*36b40*/  LOP3.LUT R32, R32, 0xff, RZ, 0xc0, !PT ;  /* 0x000000ff20207812 */ /* 0x010fc800078ec0ff */
[----:B------:R-:W-:-:S05]  /*36b50*/  F2FP.F16.E4M3.UNPACK_B R32, R32 ;  /* 0x00000020ff20723e */ /* 0x000fca00020006ff */
[----:B------:R-:W-:-:S05]  /*36b60*/  HADD2.F32 R32, -RZ, R32.H0_H0 ;  /* 0x20000020ff207230 */ /* 0x000fca0000004100 */
[----:B------:R-:W-:-:S04]  /*36b70*/  FMUL R32, R32, UR46 ;  /* 0x0000002e20207c20 */ /* 0x000fc80008400000 */
[----:B---3--:R-:W-:Y:S01]  /*36b80*/  FFMA R32, R6, UR47, R32 ;  /* 0x0000002f06207c23 */ /* 0x008fe20008000020 */
[----:B------:R-:W-:Y:S01]  /*36b90*/  LOP3.LUT R7, R7, 0xefffffff, RZ, 0xc0, !PT ;  /* 0xefffffff07077812 */ /* 0x000fe200078ec0ff */
[----:B------:R-:W3:Y:S03]  /*36ba0*/  LDL.LU R6, [R1+0x740] ;  /* 0x0007400001067983 */ /* 0x000ee60000300800 */
[----:B------:R-:W-:Y:S01]  /*36bb0*/  F2FP.SATFINITE.E4M3.F32.PACK_AB_MERGE_C R32, RZ, R32, RZ ;  /* 0x00000020ff20723e */ /* 0x000fe200048070ff */
[----:B------:R-:W4:Y:S04]  /*36bc0*/  LDL.LU.64 R80, [R1+0x18] ;  /* 0x0000180001507983 */ /* 0x000f280000300a00 */
        /* <DEDUP_REMOVED lines=13> */
[----:B------:R-:W2:Y:S01]  /*36ca0*/  @!P1 LDG.E.U8 R32, desc[UR52][R22.64+0x61] ;  /* 0x0000613416209981 */ /* 0x000ea2000c1e1100 */
[----:B------:R-:W-:Y:S02]  /*36cb0*/  ISETP.LT.OR P3, PT, R30, 0xa2, !P6 ;  /* 0x000000a21e00780c */ /* 0x000fe40007761670 */
[----:B------:R-:W-:Y:S02]  /*36cc0*/  @P4 LOP3.LUT R7, R7, 0x10000000, RZ, 0xfc, !PT ;  /* 0x1000000007074812 */ /* 0x000fe400078efcff */
[----:B------:R-:W-:Y:S02]  /*36cd0*/  LOP3.LUT P4, RZ, R33, 0x1000, RZ, 0xc0, !PT ;  /* 0x0000100021ff7812 */ /* 0x000fe4000788c0ff */
[----:B--2---:R-:W-:-:S04]  /*36ce0*/  LOP3.LUT R32, R32, 0xff, RZ, 0xc0, !PT ;  /* 0x000000ff20207812 */ /* 0x004fc800078ec0ff */
[----:B------:R-:W-:-:S05]  /*36cf0*/  F2FP.F16.E4M3.UNPACK_B R32, R32 ;  /* 0x00000020ff20723e */ /* 0x000fca00020006ff */
[----:B------:R-:W-:-:S05]  /*36d00*/  HADD2.F32 R32, -RZ, R32.H0_H0 ;  /* 0x20000020ff207230 */ /* 0x000fca0000004100 */
[----:B------:R-:W-:-:S04]  /*36d10*/  FMUL R32, R32, UR46 ;  /* 0x0000002e20207c20 */ /* 0x000fc80008400000 */
[----:B------:R-:W-:Y:S01]  /*36d20*/  FFMA R32, R8, UR47, R32 ;  /* 0x0000002f08207c23 */ /* 0x000fe20008000020 */
[----:B------:R-:W-:Y:S01]  /*36d30*/  LOP3.LUT R0, R0, 0xfffdffff, RZ, 0xc0, !PT ;  /* 0xfffdffff00007812 */ /* 0x000fe200078ec0ff */
[----:B------:R-:W2:Y:S03]  /*36d40*/  LDL.LU R8, [R1+0x744] ;  /* 0x0007440001087983 */ /* 0x000ea60000300800 */
[----:B------:R-:W-:Y:S01]  /*36d50*/  F2FP.SATFINITE.E4M3.F32.PACK_AB_MERGE_C R32, RZ, R32, RZ ;  /* 0x00000020ff20723e */ /* 0x000fe200048070ff */
[----:B------:R-:W2:Y:S04]  /*36d60*/  LDL.LU.64 R150, [R1+0x10] ;  /* 0x0000100001967983 */ /* 0x000ea80000300a00 */
[----:B------:R0:W-:Y:S01]  /*36d70*/  @!P1 STG.E.U8 desc[UR52][R36.64+0x61], R32 ;  /* 0x0000612024009986 */ /* 0x0001e2000c101134 */
[----:B------:R-:W-:Y:S01]  /*36d80*/  @!P3 IADD3 R156, P1, P2, R35, UR11, R24 ;  /* 0x0000000b239cbc10 */ /* 0x000fe2000fa3e018 */
[----:B0-----:R-:W-:-:S05]  /*36d90*/  IMAD.U32 R32, RZ, RZ, UR7 ;  /* 0x00000007ff207e24 */ /* 0x001fca000f8e00ff */
[----:B------:R-:W-:Y:S02]  /*36da0*/  @!P3 IADD3.X R157, R32, UR10, R31, P1, P2 ;  /* 0x0000000a209dbc10 */ /* 0x000fe40008fe441f */
[----:B------:R-:W-:-:S06]  /*36db0*/  PRMT R32, RZ, 0x7610, R32 ;  /* 0x00007610ff207816 */ /* 0x000fcc0000000020 */
[----:B------:R-:W3:Y:S01]  /*36dc0*/  @!P4 LDG.E.U8 R32, desc[UR52][R28.64+0x60] ;  /* 0x000060341c20c981 */ /* 0x000ee2000c1e1100 */
[----:B------:R-:W-:Y:S02]  /*36dd0*/  @P5 LOP3.LUT R0, R0, 0x20000, RZ, 0xfc, !PT ;  /* 0x0002000000005812 */ /* 0x000fe400078efcff */
[----:B------:R-:W-:Y:S02]  /*36de0*/  LOP3.LUT P5, RZ, R7, 0x20000000, RZ, 0xc0, !PT ;  /* 0x2000000007ff7812 */ /* 0x000fe400078ac0ff */
[----:B---3--:R-:W-:-:S04]  /*36df0*/  LOP3.LUT R32, R32, 0xff, RZ, 0xc0, !PT ;  /* 0x000000ff20207812 */ /* 0x008fc800078ec0ff */
[----:B------:R-:W-:-:S05]  /*36e00*/  F2FP.F16.E4M3.UNPACK_B R32, R32 ;  /* 0x00000020ff20723e */ /* 0x000fca00020006ff */
[----:B------:R-:W-:-:S05]  /*36e10*/  HADD2.F32 R32, -RZ, R32.H0_H0 ;  /* 0x20000020ff207230 */ /* 0x000fca0000004100 */
[----:B------:R-:W-:-:S04]  /*36e20*/  FMUL R32, R32, UR46 ;  /* 0x0000002e20207c20 */ /* 0x000fc80008400000 */
[----:B------:R-:W-:Y:S01]  /*36e30*/  FFMA R32, R6, UR47, R32 ;  /* 0x0000002f06207c23 */ /* 0x000fe20008000020 */
[----:B------:R-:W-:Y:S01]  /*36e40*/  LOP3.LUT R0, R0, 0xffffbfff, RZ, 0xc0, !PT ;  /* 0xffffbfff00007812 */ /* 0x000fe200078ec0ff */
[----:B------:R-:W-:Y:S01]  /*36e50*/  IMAD.U32 R36, RZ, RZ, UR8 ;  /* 0x00000008ff247e24 */ /* 0x000fe2000f8e00ff */
[----:B------:R-:W3:Y:S02]  /*36e60*/  LDL.LU R6, [R1+0x748] ;  /* 0x0007480001067983 */ /* 0x000ee40000300800 */
[----:B------:R-:W-:-:S05]  /*36e70*/  F2FP.SATFINITE.E4M3.F32.PACK_AB_MERGE_C R32, RZ, R32, RZ ;  /* 0x00000020ff20723e */ /* 0x000fca00048070ff */
[----:B----4-:R0:W-:Y:S02]  /*36e80*/  @!P4 STG.E.U8 desc[UR52][R80.64+0x60], R32 ;  /* 0x000060205000c986 */ /* 0x0101e4000c101134 */
[----:B0-----:R-:W-:-:S06]  /*36e90*/  PRMT R32, RZ, 0x7610, R32 ;  /* 0x00007610ff207816 */ /* 0x001fcc0000000020 */
[----:B------:R-:W4:Y:S01]  /*36ea0*/  @!P5 LDG.E.U8 R32, desc[UR52][R28.64+0x61] ;  /* 0x000061341c20d981 */ /* 0x000f22000c1e1100 */
[----:B------:R-:W-:Y:S02]  /*36eb0*/  @P3 LOP3.LUT R0, R0, 0x4000, RZ, 0xfc, !PT ;  /* 0x0000400000003812 */ /* 0x000fe400078efcff */
[----:B------:R-:W-:Y:S01]  /*36ec0*/  ISETP.LT.OR P3, PT, R30, 0xa9, !P6 ;  /* 0x000000a91e00780c */ /* 0x000fe20007761670 */
[----:B------:R-:W-:-:S12]  /*36ed0*/  IMAD.U32 R35, RZ, RZ, UR7 ;  /* 0x00000007ff237e24 */ /* 0x000fd8000f8e00ff */
[----:B------:R-:W-:-:S04]  /*36ee0*/  @!P3 IADD3 R144, P1, P2, R36, UR11, R24 ;  /* 0x0000000b2490bc10 */ /* 0x000fc8000fa3e018 */
[----:B------:R-:W-:Y:S02]  /*36ef0*/  @!P3 IADD3.X R145, R35, UR10, R31, P1, P2 ;  /* 0x0000000a2391bc10 */ /* 0x000fe40008fe441f */
[----:B------:R-:W-:-:S13]  /*36f00*/  ISETP.LT.OR P1, PT, R30, 0x69, !P0 ;  /* 0x000000691e00780c */ /* 0x000fda0004721670 */
[----:B------:R-:W0:Y:S01]  /*36f10*/  @!P1 LDC.64 R38, c[0x0][0x5c0] ;  /* 0x00017000ff269b82 */ /* 0x000e220000000a00 */
[----:B------:R-:W-:Y:S02]  /*36f20*/  @!P1 IMAD.MOV.U32 R36, RZ, RZ, R24 ;  /* 0x000000ffff249224 */ /* 0x000fe400078e0018 */
[----:B------:R-:W-:Y:S01]  /*36f30*/  @!P1 IMAD.MOV.U32 R37, RZ, RZ, R31 ;  /* 0x000000ffff259224 */ /* 0x000fe200078e001f */
[----:B------:R-:W-:Y:S01]  /*36f40*/  ISETP.LT.OR P4, PT, R30, 0xaa, !P6 ;  /* 0x000000aa1e00780c */ /* 0x000fe20007781670 */
[----:B------:R-:W-:Y:S01]  /*36f50*/  @!P1 IMAD.WIDE.U32 R36, R10, 0x180, R36 ;  /* 0x000001800a249825 */ /* 0x000fe200078e0024 */
[----:B------:R-:W-:-:S03]  /*36f60*/  LOP3.LUT R0, R0, 0xffffdfff, RZ, 0xc0, !PT ;  /* 0xffffdfff00007812 */ /* 0x000fc600078ec0ff */
[----:B------:R-:W-:Y:S01]  /*36f70*/  IMAD.U32 R35, RZ, RZ, UR8 ;  /* 0x00000008ff237e24 */ /* 0x000fe2000f8e00ff */
[----:B------:R-:W-:Y:S02]  /*36f80*/  @P3 LOP3.LUT R0, R0, 0x2000, RZ, 0xfc, !PT ;  /* 0x0000200000003812 */ /* 0x000fe400078efcff */
[----:B0-----:R-:W-:Y:S02]  /*36f90*/  @!P1 IADD3 R36, P2, R36, R38, RZ ;  /* 0x0000002624249210 */ /* 0x001fe40007f5e0ff */
        /* <DEDUP_REMOVED lines=9> */
[----:B0-----:R-:W-:-:S05]  /*37030*/  @!P1 IMAD R32, R11, 0x180, RZ ;  /* 0x000001800b209824 */ /* 0x001fca00078e02ff */
[----:B------:R-:W-:Y:S01]  /*37040*/  @!P1 IADD3.X R37, R39, R37, R32, P2, !PT ;  /* 0x0000002527259210 */ /* 0x000fe200017fe420 */
[----:B------:R-:W-:Y:S01]  /*37050*/  IMAD.U32 R32, RZ, RZ, UR7 ;  /* 0x00000007ff207e24 */ /* 0x000fe2000f8e00ff */
[----:B------:R-:W-:-:S04]  /*37060*/  @!P4 IADD3 R150, P2, P3, R35, UR11, R24 ;  /* 0x0000000b2396cc10 */ /* 0x000fc8000fb5e018 */
[----:B------:R-:W-:Y:S02]  /*37070*/  @!P4 IADD3.X R151, R32, UR10, R31, P2, P3 ;  /* 0x0000000a2097cc10 */ /* 0x000fe400097e641f */
[----:B------:R-:W-:-:S06]  /*37080*/  PRMT R32, RZ, 0x7610, R32 ;  /* 0x00007610ff207816 */ /* 0x000fcc0000000020 */
[----:B------:R-:W4:Y:S01]  /*37090*/  @!P1 LDG.E.U8 R32, desc[UR52][R22.64+0x68] ;  /* 0x0000683416209981 */ /* 0x000f22000c1e1100 */
        /* <DEDUP_REMOVED lines=25> */
[----:B------:R-:W-:Y:S02]  /*37230*/  @P4 LOP3.LUT R0, R0, 0x100, RZ, 0xfc, !PT ;  /* 0x0000010000004812 */ /* 0x000fe400078efcff */
[----:B------:R-:W-:Y:S02]  /*37240*/  ISETP.LT.OR P4, PT, R30, 0xb2, !P6 ;  /* 0x000000b21e00780c */ /* 0x000fe40007781670 */
[----:B------:R-:W-:Y:S02]  /*37250*/  LOP3.LUT P3, RZ, R33, 0x10000, RZ, 0xc0, !PT ;  /* 0x0001000021ff7812 */ /* 0x000fe4000786c0ff */
[----:B--2---:R-:W-:-:S04]  /*37260*/  LOP3.LUT R32, R32, 0xff, RZ, 0xc0, !PT ;  /* 0x000000ff20207812 */ /* 0x004fc800078ec0ff */
[----:B------:R-:W-:-:S05]  /*37270*/  F2FP.F16.E4M3.UNPACK_B R32, R32 ;  /* 0x00000020ff20723e */ /* 0x000fca00020006ff */
[----:B------:R-:W-:-:S05]  /*37280*/  HADD2.F32 R32, -RZ, R32.H0_H0 ;  /* 0x20000020ff207230 */ /* 0x000fca0000004100 */
[----:B------:R-:W-:-:S04]  /*37290*/  FMUL R32, R32, UR46 ;  /* 0x0000002e20207c20 */ /* 0x000fc80008400000 */
[----:B------:R-:W-:Y:S01]  /*372a0*/  FFMA R32, R8, UR47, R32 ;  /* 0x0000002f08207c23 */ /* 0x000fe20008000020 */
[----:B------:R-:W-:Y:S01]  /*372b0*/  LOP3.LUT P5, RZ, R33, 0x8000, RZ, 0xc0, !PT ;  /* 0x0000800021ff7812 */ /* 0x000fe200078ac0ff */
[----:B------:R-:W2:Y:S03]  /*372c0*/  LDL.LU R8, [R1+0x754] ;  /* 0x0007540001087983 */ /* 0x000ea60000300800 */
[----:B------:R-:W-:-:S05]  /*372d0*/  F2FP.SATFINITE.E4M3.F32.PACK_AB_MERGE_C R32, RZ, R32, RZ ;  /* 0x00000020ff20723e */ /* 0x000fca00048070ff */
[----:B------:R0:W-:Y:S02]  /*372e0*/  @!P1 STG.E.U8 desc[UR52][R36.64+0x69], R32 ;  /* 0x0000692024009986 */ /* 0x0001e4000c101134 */
[----:B0-----:R-:W-:-:S05]  /*372f0*/  IMAD.U32 R32, RZ, RZ, UR8 ;  /* 0x00000008ff207e24 */ /* 0x001fca000f8e00ff */
[----:B------:R-:W-:Y:S02]  /*37300*/  @!P4 IADD3 R128, P1, P2, R32, UR11, R24 ;  /* 0x0000000b2080cc10 */ /* 0x000fe4000fa3e018 */
[----:B------:R-:W-:-:S06]  /*37310*/  PRMT R32, RZ, 0x7610, R32 ;  /* 0x00007610ff207816 */ /* 0x000fcc0000000020 */
[----:B------:R-:W3:Y:S02]  /*37320*/  @!P3 LDG.E.U8 R32, desc[UR52][R28.64+0x68] ;  /* 0x000068341c20b981 */ /* 0x000ee4000c1e1100 */
[----:B---3--:R-:W-:-:S04]  /*37330*/  LOP3.LUT R32, R32, 0xff, RZ, 0xc0, !PT ;  /* 0x000000ff20207812 */ /* 0x008fc800078ec0ff */
[----:B------:R-:W-:-:S05]  /*37340*/  F2FP.F16.E4M3.UNPACK_B R32, R32 ;  /* 0x00000020ff20723e */ /* 0x000fca00020006ff */
[----:B------:R-:W-:-:S05]  /*37350*/  HADD2.F32 R32, -RZ, R32.H0_H0 ;  /* 0x20000020ff207230 */ /* 0x000fca0000004100 */
[----:B------:R-:W-:-:S04]  /*37360*/  FMUL R32, R32, UR46 ;  /* 0x0000002e20207c20 */ /* 0x000fc80008400000 */
[----:B------:R-:W-:Y:S01]  /*37370*/  FFMA R32, R6, UR47, R32 ;  /* 0x0000002f06207c23 */ /* 0x000fe20008000020 */
[----:B------:R-:W-:Y:S01]  /*37380*/  IMAD.U32 R35, RZ, RZ, UR7 ;  /* 0x00000007ff237e24 */ /* 0x000fe2000f8e00ff */
[----:B------:R-:W-:Y:S01]  /*37390*/  LOP3.LUT R0, R0, 0xffffffbf, RZ, 0xc0, !PT ;  /* 0xffffffbf00007812 */ /* 0x000fe200078ec0ff */
[----:B------:R-:W-:Y:S01]  /*373a0*/  IMAD.U32 R36, RZ, RZ, UR7 ;  /* 0x00000007ff247e24 */ /* 0x000fe2000f8e00ff */
[----:B------:R-:W3:Y:S01]  /*373b0*/  LDL.LU R6, [R1+0x758] ;  /* 0x0007580001067983 */ /* 0x000ee20000300800 */
[----:B------:R-:W-:-:S05]  /*373c0*/  F2FP.SATFINITE.E4M3.F32.PACK_AB_MERGE_C R32, RZ, R32, RZ ;  /* 0x00000020ff20723e */ /* 0x000fca00048070ff */
[----:B----4-:R0:W-:Y:S02]  /*373d0*/  @!P3 STG.E.U8 desc[UR52][R80.64+0x68], R32 ;  /* 0x000068205000b986 */ /* 0x0101e4000c101134 */
[----:B0-----:R-:W-:-:S06]  /*373e0*/  PRMT R32, RZ, 0x7610, R32 ;  /* 0x00007610ff207816 */ /* 0x001fcc0000000020 */
[----:B------:R-:W4:Y:S01]  /*373f0*/  @!P5 LDG.E.U8 R32, desc[UR52][R28.64+0x69] ;  /* 0x000069341c20d981 */ /* 0x000f22000c1e1100 */
[----:B------:R-:W-:Y:S02]  /*37400*/  @P4 LOP3.LUT R0, R0, 0x40, RZ, 0xfc, !PT ;  /* 0x0000004000004812 */ /* 0x000fe400078efcff */
[----:B------:R-:W-:Y:S02]  /*37410*/  @!P4 IADD3.X R129, R35, UR10, R31, P1, P2 ;  /* 0x0000000a2381cc10 */ /* 0x000fe40008fe441f */
[----:B------:R-:W-:Y:S01]  /*37420*/  ISETP.LT.OR P4, PT, R30, 0xb9, !P6 ;  /* 0x000000b91e00780c */ /* 0x000fe20007781670 */
[----:B------:R-:W-:-:S12]  /*37430*/  IMAD.U32 R35, RZ, RZ, UR8 ;  /* 0x00000008ff237e24 */ /* 0x000fd8000f8e00ff */
[----:B------:R-:W-:-:S04]  /*37440*/  @!P4 IADD3 R126, P1, P2, R35, UR11, R24 ;  /* 0x0000000b237ecc10 */ /* 0x000fc8000fa3e018 */
        /* <DEDUP_REMOVED lines=16> */
[----:B------:R0:W-:Y:S01]  /*37550*/  @!P5 STG.E.U8 desc[UR52][R4.64+0x69], R32 ;  /* 0x000069200400d986 */ /* 0x0001e2000c101134 */
[----:B------:R-:W-:Y:S01]  /*37560*/  ISETP.LT.OR P5, PT, R30, 0xba, !P6 ;  /* 0x000000ba1e00780c */ /* 0x000fe200077a1670 */
[----:B0-----:R-:W-:Y:S01]  /*37570*/  @!P1 IMAD R32, R11, 0x180, RZ ;  /* 0x000001800b209824 */ /* 0x001fe200078e02ff */
[----:B------:R-:W-:Y:S01]  /*37580*/  @P4 LOP3.LUT R0, R0, 0x10, RZ, 0xfc, !PT ;  /* 0x0000001000004812 */ /* 0x000fe200078efcff */
[----:B------:R-:W4:Y:S03]  /*37590*/  LDL.LU R5, [R1+0x760] ;  /* 0x0007600001057983 */ /* 0x000f260000300800 */
[----:B------:R-:W-:Y:S01]  /*375a0*/  @!P1 IADD3.X R37, R39, R37, R32, P2, !PT ;  /* 0x0000002527259210 */ /* 0x000fe200017fe420 */
[----:B------:R-:W-:Y:S01]  /*375b0*/  IMAD.U32 R32, RZ, RZ, UR8 ;  /* 0x00000008ff207e24 */ /* 0x000fe2000f8e00ff */
[----:B------:R-:W-:Y:S01]  /*375c0*/  LOP3.LUT R0, R0, 0xfffffffb, RZ, 0xc0, !PT ;  /* 0xfffffffb00007812 */ /* 0x000fe200078ec0ff */
[----:B------:R-:W4:Y:S04]  /*375d0*/  LDL.LU.64 R124, [R1+0xa0] ;  /* 0x0000a000017c7983 */ /* 0x000f280000300a00 */
[----:B------:R-:W-:Y:S01]  /*375e0*/  @!P5 IADD3 R122, P2, P3, R32, UR11, R24 ;  /* 0x0000000b207adc10 */ /* 0x000fe2000fb5e018 */
[----:B------:R-:W4:Y:S01]  /*375f0*/  LDL.LU R119, [R1+0x764] ;  /* 0x0007640001777983 */ /* 0x000f220000300800 */
[----:B------:R-:W-:-:S02]  /*37600*/  PRMT R32, RZ, 0x7610, R32 ;  /* 0x00007610ff207816 */ /* 0x000fc40000000020 */
[----:B------:R-:W-:Y:S01]  /*37610*/  @P5 LOP3.LUT R0, R0, 0x4, RZ, 0xfc, !PT ;  /* 0x0000000400005812 */ /* 0x000fe200078efcff */
[----:B------:R-:W4:Y:S04]  /*37620*/  LDL.LU.64 R120, [R1+0x98] ;  /* 0x0000980001787983 */ /* 0x000f280000300a00 */
[----:B------:R-:W3:Y:S01]  /*37630*/  @!P1 LDG.E.U8 R32, desc[UR52][R22.64+0x70] ;  /* 0x0000703416209981 */ /* 0x000ee2000c1e1100 */
[----:B------:R-:W-:Y:S02]  /*37640*/  @!P5 IADD3.X R123, R35, UR10, R31, P2, P3 ;  /* 0x0000000a237bdc10 */ /* 0x000fe400097e641f */
[----:B------:R-:W-:Y:S01]  /*37650*/  LOP3.LUT P5, RZ, R33, 0x40000, RZ, 0xc0, !PT ;  /* 0x0004000021ff7812 */ /* 0x000fe200078ac0ff */
[----:B------:R-:W4:Y:S01]  /*37660*/  LDL.LU R45, [R1+0x768] ;  /* 0x00076800012d7983 */ /* 0x000f220000300800 */
[----:B------:R-:W-:-:S02]  /*37670*/  LOP3.LUT P4, RZ, R7, 0x10000000, RZ, 0xc0, !PT ;  /* 0x1000000007ff7812 */ /* 0x000fc4000788c0ff */
[----:B------:R-:W-:-:S09]  /*37680*/  LOP3.LUT R7, R7, 0xf7ffffff, RZ, 0xc0, !PT ;  /* 0xf7ffffff07077812 */ /* 0x000fd200078ec0ff */
[----:B------:R-:W-:Y:S02]  /*37690*/  @P5 LOP3.LUT R7, R7, 0x8000000, RZ, 0xfc, !PT ;  /* 0x0800000007075812 */ /* 0x000fe400078efcff */
[----:B------:R-:W-:Y:S02]  /*376a0*/  ISETP.LT.OR P5, PT, R30, 0xc1, !P4 ;  /* 0x000000c11e00780c */ /* 0x000fe400067a1670 */
        /* <DEDUP_REMOVED lines=15> */
[----:B------:R-:W-:-:S05]  /*377a0*/  IMAD.U32 R32, RZ, RZ, UR8 ;  /* 0x00000008ff207e24 */ /* 0x000fca000f8e00ff */
[----:B------:R-:W-:Y:S02]  /*377b0*/  @!P5 IADD3 R80, P2, P3, R32, UR6, R24 ;  /* 0x000000062050dc10 */ /* 0x000fe4000fb5e018 */
[----:B------:R-:W-:-:S06]  /*377c0*/  PRMT R32, RZ, 0x7610, R32 ;  /* 0x00007610ff207816 */ /* 0x000fcc0000000020 */
[----:B------:R-:W3:Y:S01]  /*377d0*/  @!P1 LDG.E.U8 R32, desc[UR52][R22.64+0x71] ;  /* 0x0000713416209981 */ /* 0x000ee2000c1e1100 */
[----:B------:R-:W-:Y:S02]  /*377e0*/  @!P5 IADD3.X R81, R35, UR5, R31, P2, P3 ;  /* 0x000000052351dc10 */ /* 0x000fe400097e641f */
[----:B------:R-:W-:Y:S02]  /*377f0*/  ISETP.LT.OR P3, PT, R30, 0xc2, !P4 ;  /* 0x000000c21e00780c */ /* 0x000fe40006761670 */
[----:B------:R-:W-:-:S04]  /*37800*/  LOP3.LUT R7, R7, 0xfbffffff, RZ, 0xc0, !PT ;  /* 0xfbffffff07077812 */ /* 0x000fc800078ec0ff */
[----:B------:R-:W-:Y:S02]  /*37810*/  @P6 LOP3.LUT R7, R7, 0x4000000, RZ, 0xfc, !PT ;  /* 0x0400000007076812 */ /* 0x000fe400078efcff */
        /* <DEDUP_REMOVED lines=8> */
[----:B0-----:R-:W-:-:S05]  /*378a0*/  IMAD.U32 R32, RZ, RZ, UR8 ;  /* 0x00000008ff207e24 */ /* 0x001fca000f8e00ff */
[----:B------:R-:W-:Y:S02]  /*378b0*/  @!P3 IADD3 R8, P1, P2, R32, UR6, R24 ;  /* 0x000000062008bc10 */ /* 0x000fe4000fa3e018 */
        /* <DEDUP_REMOVED lines=14> */
[----:B------:R-:W-:Y:S02]  /*379a0*/  LOP3.LUT R2, R2, 0xffffff7f, RZ, 0xc0, !PT ;  /* 0xffffff7f02027812 */ /* 0x000fe400078ec0ff */
[----:B------:R-:W-:Y:S02]  /*379b0*/  @!P3 IADD3.X R6, R35, UR5, R31, P1, P2 ;  /* 0x000000052306bc10 */ /* 0x000fe40008fe441f */
[----:B------:R-:W-:Y:S02]  /*379c0*/  @P3 LOP3.LUT R2, R2, 0x80, RZ, 0xfc, !PT ;  /* 0x0000008002023812 */ /* 0x000fe400078efcff */
[----:B------:R-:W-:Y:S01]  /*379d0*/  ISETP.LT.OR P3, PT, R30, 0xc9, !P4 ;  /* 0x000000c91e00780c */ /* 0x000fe20006761670 */
[----:B------:R-:W-:Y:S02]  /*379e0*/  IMAD.U32 R35, RZ, RZ, UR8 ;  /* 0x00000008ff237e24 */ /* 0x000fe4000f8e00ff */
[----:B------:R-:W-:-:S10]  /*379f0*/  IMAD.U32 R36, RZ, RZ, UR7 ;  /* 0x00000007ff247e24 */ /* 0x000fd4000f8e00ff */
[----:B------:R-:W-:-:S04]  /*37a00*/  @!P3 IADD3 R5, P1, P2, R35, UR6, R24 ;  /* 0x000000062305bc10 */ /* 0x000fc8000fa3e018 */
[----:B------:R-:W-:Y:S02]  /*37a10*/  @!P3 IADD3.X R4, R36, UR5, R31, P1, P2 ;  /* 0x000000052404bc10 */ /* 0x000fe40008fe441f */
[----:B------:R-:W-:-:S13]  /*37a20*/  ISETP.LT.OR P1, PT, R30, 0x79, !P0 ;  /* 0x000000791e00780c */ /* 0x000fda0004721670 */
[----:B------:R-:W0:Y:S01]  /*37a30*/  @!P1 LDC.64 R38, c[0x0][0x5c0] ;  /* 0x00017000ff269b82 */ /* 0x000e220000000a00 */
[----:B------:R-:W-:Y:S02]  /*37a40*/  @!P1 IMAD.MOV.U32 R36, RZ, RZ, R24 ;  /* 0x000000ffff249224 */ /* 0x000fe400078e0018 */
[----:B------:R-:W-:Y:S02]  /*37a50*/  @!P1 IMAD.MOV.U32 R37, RZ, RZ, R31 ;  /* 0x000000ffff259224 */ /* 0x000fe400078e001f */
[----:B------:R-:W-:Y:S01]  /*37a60*/  @!P1 IMAD.WIDE.U32 R36, R10, 0x180, R36 ;  /* 0x000001800a249825 */ /* 0x000fe200078e0024 */
[----:B------:R-:W-:-:S04]  /*37a70*/  LOP3.LUT R2, R2, 0xffffffdf, RZ, 0xc0, !PT ;  /* 0xffffffdf02027812 */ /* 0x000fc800078ec0ff */
[----:B------:R-:W-:Y:S02]  /*37a80*/  @P3 LOP3.LUT R2, R2, 0x20, RZ, 0xfc, !PT ;  /* 0x0000002002023812 */ /* 0x000fe400078efcff */
[----:B0-----:R-:W-:Y:S02]  /*37a90*/  @!P1 IADD3 R36, P2, R36, R38, RZ ;  /* 0x0000002624249210 */ /* 0x001fe40007f5e0ff */
[----:B--2---:R-:W-:-:S04]  /*37aa0*/  LOP3.LUT R32, R32, 0xff, RZ, 0xc0, !PT ;  /* 0x000000ff20207812 */ /* 0x004fc800078ec0ff */
[----:B------:R-:W-:-:S05]  /*37ab0*/  F2FP.F16.E4M3.UNPACK_B R32, R32 ;  /* 0x00000020ff20723e */ /* 0x000fca00020006ff */
[----:B------:R-:W-:-:S05]  /*37ac0*/  HADD2.F32 R32, -RZ, R32.H0_H0 ;  /* 0x20000020ff207230 */ /* 0x000fca0000004100 */
[----:B------:R-:W-:-:S04]  /*37ad0*/  FMUL R32, R32, UR46 ;  /* 0x0000002e20207c20 */ /* 0x000fc80008400000 */
[----:B------:R-:W-:Y:S01]  /*37ae0*/  FFMA R32, R119, UR47, R32 ;  /* 0x0000002f77207c23 */ /* 0x000fe20008000020 */
[----:B------:R-:W-:Y:S01]  /*37af0*/  IMAD.U32 R35, RZ, RZ, UR7 ;  /* 0x00000007ff237e24 */ /* 0x000fe2000f8e00ff */
[----:B------:R-:W-:Y:S01]  /*37b00*/  LOP3.LUT R2, R2, 0xfffffffd, RZ, 0xc0, !PT ;  /* 0xfffffffd02027812 */ /* 0x000fe200078ec0ff */
[----:B------:R-:W2:Y:S02]  /*37b10*/  LDL.LU R119, [R1+0x76c] ;  /* 0x00076c0001777983 */ /* 0x000ea40000300800 */
[----:B------:R-:W-:-:S05]  /*37b20*/  F2FP.SATFINITE.E4M3.F32.PACK_AB_MERGE_C R32, RZ, R32, RZ ;  /* 0x00000020ff20723e */ /* 0x000fca00048070ff */
[----:B------:R0:W-:Y:S01]  /*37b30*/  @!P5 STG.E.U8 desc[UR52][R120.64+0x71], R32 ;  /* 0x000071207800d986 */ /* 0x0001e2000c101134 */
[----:B------:R-:W-:Y:S01]  /*37b40*/  ISETP.LT.OR P5, PT, R30, 0xca, !P4 ;  /* 0x000000ca1e00780c */ /* 0x000fe200067a1670 */
[----:B0-----:R-:W-:-:S05]  /*37b50*/  @!P1 IMAD R32, R11, 0x180, RZ ;  /* 0x000001800b209824 */ /* 0x001fca00078e02ff */
[----:B------:R-:W-:Y:S01]  /*37b60*/  @!P1 IADD3.X R37, R39, R37, R32, P2, !PT ;  /* 0x0000002527259210 */ /* 0x000fe200017fe420 */
[----:B------:R-:W-:-:S06]  /*37b70*/  IMAD.U32 R32, RZ, RZ, UR8 ;  /* 0x00000008ff207e24 */ /* 0x000fcc000f8e00ff */
[----:B------:R-:W-:Y:S02]  /*37b80*/  @!P5 IADD3 R135, P2, P3, R32, UR6, R24 ;  /* 0x000000062087dc10 */ /* 0x000fe4000fb5e018 */
[----:B------:R-:W-:-:S06]  /*37b90*/  PRMT R32, RZ, 0x7610, R32 ;  /* 0x00007610ff207816 */ /* 0x000fcc0000000020 */
[----:B------:R-:W3:Y:S01]  /*37ba0*/  @!P1 LDG.E.U8 R32, desc[UR52][R22.64+0x78] ;  /* 0x0000783416209981 */ /* 0x000ee2000c1e1100 */
[----:B------:R-:W-:Y:S02]  /*37bb0*/  @P5 LOP3.LUT R2, R2, 0x2, RZ, 0xfc, !PT ;  /* 0x0000000202025812 */ /* 0x000fe400078efcff */
[----:B------:R-:W-:Y:S02]  /*37bc0*/  @!P5 IADD3.X R134, R35, UR5, R31, P2, P3 ;  /* 0x000000052386dc10 */ /* 0x000fe400097e641f */
[----:B------:R-:W-:Y:S02]  /*37bd0*/  ISETP.LT.OR P5, PT, R30, 0xd1, !P4 ;  /* 0x000000d11e00780c */ /* 0x000fe400067a1670 */
[----:B---3--:R-:W-:-:S04]  /*37be0*/  LOP3.LUT R32, R32, 0xff, RZ, 0xc0, !PT ;  /* 0x000000ff20207812 */ /* 0x008fc800078ec0ff */
[----:B------:R-:W-:-:S05]  /*37bf0*/  F2FP.F16.E4M3.UNPACK_B R32, R32 ;  /* 0x00000020ff20723e */ /* 0x000fca00020006ff */
[----:B------:R-:W-:-:S05]  /*37c00*/  HADD2.F32 R32, -RZ, R32.H0_H0 ;  /* 0x20000020ff207230 */ /* 0x000fca0000004100 */
[----:B------:R-:W-:-:S04]  /*37c10*/  FMUL R32, R32, UR46 ;  /* 0x0000002e20207c20 */ /* 0x000fc80008400000 */
[----:B------:R-:W-:Y:S01]  /*37c20*/  FFMA R32, R45, UR47, R32 ;  /* 0x0000002f2d207c23 */ /* 0x000fe20008000020 */
[C---:B------:R-:W-:Y:S01]  /*37c30*/  ISETP.LT.OR P6, PT, R30.reuse, 0xd2, !P4 ;  /* 0x000000d21e00780c */ /* 0x040fe200067c1670 */
[----:B------:R-:W3:Y:S03]  /*37c40*/  LDL.LU R45, [R1+0x770] ;  /* 0x00077000012d7983 */ /* 0x000ee60000300800 */
[----:B------:R-:W-:Y:S01]  /*37c50*/  F2FP.SATFINITE.E4M3.F32.PACK_AB_MERGE_C R32, RZ, R32, RZ ;  /* 0x00000020ff20723e */ /* 0x000fe200048070ff */
[----:B------:R-:W4:Y:S04]  /*37c60*/  LDL.LU.64 R50, [R1+0xb0] ;  /* 0x0000b00001327983 */ /* 0x000f280000300a00 */
[----:B------:R0:W-:Y:S01]  /*37c70*/  @!P1 STG.E.U8 desc[UR52][R36.64+0x78], R32 ;  /* 0x0000782024009986 */ /* 0x0001e2000c101134 */
[----:B------:R-:W-:-:S02]  /*37c80*/  ISETP.LT.OR P1, PT, R30, 0x7a, !P0 ;  /* 0x0000007a1e00780c */ /* 0x000fc40004721670 */
[----:B------:R-:W-:Y:S01]  /*37c90*/  LOP3.LUT R0, R0, 0xf7ffffff, RZ, 0xc0, !PT ;  /* 0xf7ffffff00007812 */ /* 0x000fe200078ec0ff */
[----:B------:R-:W4:Y:S10]  /*37ca0*/  LDL.LU R46, [R1+0x774] ;  /* 0x00077400012e7983 */ /* 0x000f340000300800 */
[----:B------:R-:W1:Y:S01]  /*37cb0*/  @!P1 LDC.64 R38, c[0x0][0x5c0] ;  /* 0x00017000ff269b82 */ /* 0x000e620000000a00 */
[----:B0-----:R-:W-:-:S02]  /*37cc0*/  @!P1 IMAD.MOV.U32 R36, RZ, RZ, R24 ;  /* 0x000000ffff249224 */ /* 0x001fc400078e0018 */
[----:B------:R-:W-:Y:S02]  /*37cd0*/  @!P1 IMAD.MOV.U32 R37, RZ, RZ, R31 ;  /* 0x000000ffff259224 */ /* 0x000fe400078e001f */
[----:B------:R-:W-:Y:S01]  /*37ce0*/  @!P1 IMAD R32, R11, 0x180, RZ ;  /* 0x000001800b209824 */ /* 0x000fe200078e02ff */
[----:B------:R-:W-:Y:S01]  /*37cf0*/  @P5 LOP3.LUT R0, R0, 0x8000000, RZ, 0xfc, !PT ;  /* 0x0800000000005812 */ /* 0x000fe200078efcff */
[----:B------:R-:W-:Y:S01]  /*37d00*/  @!P1 IMAD.WIDE.U32 R36, R10, 0x180, R36 ;  /* 0x000001800a249825 */ /* 0x000fe200078e0024 */
[----:B------:R-:W4:Y:S02]  /*37d10*/  LDL.LU.64 R40, [R1+0xa8] ;  /* 0x0000a80001287983 */ /* 0x000f240000300a00 */
[----:B-1----:R-:W-:-:S04]  /*37d20*/  @!P1 IADD3 R36, P2, R36, R38, RZ ;  /* 0x0000002624249210 */ /* 0x002fc80007f5e0ff */
[----:B------:R-:W-:Y:S01]  /*37d30*/  @!P1 IADD3.X R37, R39, R37, R32, P2, !PT ;  /* 0x0000002527259210 */ /* 0x000fe200017fe420 */
[----:B------:R-:W-:-:S05]  /*37d40*/  IMAD.U32 R32, RZ, RZ, UR8 ;  /* 0x00000008ff207e24 */ /* 0x000fca000f8e00ff */
[----:B------:R-:W-:Y:S02]  /*37d50*/  @!P5 IADD3 R125, P2, P3, R32, UR6, R24 ;  /* 0x00000006207ddc10 */ /* 0x000fe4000fb5e018 */
[----:B------:R-:W-:-:S06]  /*37d60*/  PRMT R32, RZ, 0x7610, R32 ;  /* 0x00007610ff207816 */ /* 0x000fcc0000000020 */
[----:B------:R-:W2:Y:S01]  /*37d70*/  @!P1 LDG.E.U8 R32, desc[UR52][R22.64+0x79] ;  /* 0x0000793416209981 */ /* 0x000ea2000c1e1100 */
        /* <DEDUP_REMOVED lines=9> */
[----:B0-----:R-:W-:-:S05]  /*37e10*/  IMAD.U32 R32, RZ, RZ, UR8 ;  /* 0x00000008ff207e24 */ /* 0x001fca000f8e00ff */
[----:B------:R-:W-:Y:S02]  /*37e20*/  @!P6 IADD3 R121, P1, P2, R32, UR6, R24 ;  /* 0x000000062079ec10 */ /* 0x000fe4000fa3e018 */
[----:B------:R-:W-:-:S06]  /*37e30*/  PRMT R32, RZ, 0x7610, R32 ;  /* 0x00007610ff207816 */ /* 0x000fcc0000000020 */
[----:B------:R-:W2:Y:S01]  /*37e40*/  @!P3 LDG.E.U8 R32, desc[UR52][R28.64+0x78] ;  /* 0x000078341c20b981 */ /* 0x000ea2000c1e1100 */
[----:B------:R-:W-:Y:S02]  /*37e50*/  LOP3.LUT R0, R0, 0xfdffffff, RZ, 0xc0, !PT ;  /* 0xfdffffff00007812 */ /* 0x000fe400078ec0ff */
[----:B------:R-:W-:Y:S02]  /*37e60*/  @!P6 IADD3.X R120, R35, UR5, R31, P1, P2 ;  /* 0x000000052378ec10 */ /* 0x000fe40008fe441f */
[----:B------:R-:W-:Y:S02]  /*37e70*/  @P6 LOP3.LUT R0, R0, 0x2000000, RZ, 0xfc, !PT ;  /* 0x0200000000006812 */ /* 0x000fe400078efcff */
[----:B------:R-:W-:Y:S01]  /*37e80*/  ISETP.LT.OR P6, PT, R30, 0xd9, !P4 ;  /* 0x000000d91e00780c */ /* 0x000fe200067c1670 */
[----:B------:R-:W-:Y:S01]  /*37e90*/  IMAD.U32 R35, RZ, RZ, UR8 ;  /* 0x00000008ff237e24 */ /* 0x000fe2000f8e00ff */
[----:B------:R-:W-:Y:S01]  /*37ea0*/  LOP3.LUT P5, RZ, R33, 0x100000, RZ, 0xc0, !PT ;  /* 0x0010000021ff7812 */ /* 0x000fe200078ac0ff */
[----:B------:R-:W-:-:S10]  /*37eb0*/  IMAD.U32 R36, RZ, RZ, UR7 ;  /* 0x00000007ff247e24 */ /* 0x000fd4000f8e00ff */
[----:B------:R-:W-:-:S04]  /*37ec0*/  @!P6 IADD3 R119, P1, P2, R35, UR6, R24 ;  /* 0x000000062377ec10 */ /* 0x000fc8000fa3e018 */
[----:B------:R-:W-:Y:S02]  /*37ed0*/  @!P6 IADD3.X R54, R36, UR5, R31, P1, P2 ;  /* 0x000000052436ec10 */ /* 0x000fe40008fe441f */
[----:B--2---:R-:W-:-:S04]  /*37ee0*/  LOP3.LUT R32, R32, 0xff, RZ, 0xc0, !PT ;  /* 0x000000ff20207812 */ /* 0x004fc800078ec0ff */
[----:B------:R-:W-:-:S05]  /*37ef0*/  F2FP.F16.E4M3.UNPACK_B R32, R32 ;  /* 0x00000020ff20723e */ /* 0x000fca00020006ff */
[----:B------:R-:W-:-:S05]  /*37f00*/  HADD2.F32 R32, -RZ, R32.H0_H0 ;  /* 0x20000020ff207230 */ /* 0x000fca0000004100 */
[----:B------:R-:W-:-:S04]  /*37f10*/  FMUL R32, R32, UR46 ;  /* 0x0000002e20207c20 */ /* 0x000fc80008400000 */
[----:B---3--:R-:W-:Y:S01]  /*37f20*/  FFMA R32, R45, UR47, R32 ;  /* 0x0000002f2d207c23 */ /* 0x008fe20008000020 */
[----:B------:R-:W-:Y:S01]  /*37f30*/  LOP3.LUT R0, R0, 0xfeffffff, RZ, 0xc0, !PT ;  /* 0xfeffffff00007812 */ /* 0x000fe200078ec0ff */
[----:B------:R-:W-:Y:S01]  /*37f40*/  IMAD.U32 R35, RZ, RZ, UR7 ;  /* 0x00000007ff237e24 */ /* 0x000fe2000f8e00ff */
[----:B------:R-:W2:Y:S02]  /*37f50*/  LDL.LU R45, [R1+0x778] ;  /* 0x00077800012d7983 */ /* 0x000ea40000300800 */
[----:B------:R-:W-:-:S05]  /*37f60*/  F2FP.SATFINITE.E4M3.F32.PACK_AB_MERGE_C R32, RZ, R32, RZ ;  /* 0x00000020ff20723e */ /* 0x000fca00048070ff */
[----:B----4-:R0:W-:Y:S01]  /*37f70*/  @!P3 STG.E.U8 desc[UR52][R50.64+0x78], R32 ;  /* 0x000078203200b986 */ /* 0x0101e2000c101134 */
[----:B------:R-:W-:Y:S01]  /*37f80*/  ISETP.LT.OR P3, PT, R30, 0xda, !P4 ;  /* 0x000000da1e00780c */ /* 0x000fe20006761670 */
[----:B0-----:R-:W-:-:S12]  /*37f90*/  IMAD.U32 R32, RZ, RZ, UR8 ;  /* 0x00000008ff207e24 */ /* 0x001fd8000f8e00ff */
[----:B------:R-:W-:Y:S02]  /*37fa0*/  @!P3 IADD3 R53, P1, P2, R32, UR6, R24 ;  /* 0x000000062035bc10 */ /* 0x000fe4000fa3e018 */
[----:B------:R-:W-:-:S06]  /*37fb0*/  PRMT R32, RZ, 0x7610, R32 ;  /* 0x00007610ff207816 */ /* 0x000fcc0000000020 */
[----:B------:R-:W3:Y:S01]  /*37fc0*/  @!P5 LDG.E.U8 R32, desc[UR52][R28.64+0x79] ;  /* 0x000079341c20d981 */ /* 0x000ee2000c1e1100 */
[----:B------:R-:W-:Y:S02]  /*37fd0*/  @P6 LOP3.LUT R0, R0, 0x1000000, RZ, 0xfc, !PT ;  /* 0x0100000000006812 */ /* 0x000fe400078efcff */
[----:B------:R-:W-:Y:S02]  /*37fe0*/  LOP3.LUT P6, RZ, R7, 0x4000000, RZ, 0xc0, !PT ;  /* 0x0400000007ff7812 */ /* 0x000fe400078cc0ff */
[----:B------:R-:W-:Y:S02]  /*37ff0*/  LOP3.LUT R0, R0, 0xffdfffff, RZ, 0xc0, !PT ;  /* 0xffdfffff00007812 */ /* 0x000fe400078ec0ff */
[----:B------:R-:W-:Y:S02]  /*38000*/  @!P3 IADD3.X R52, R35, UR5, R31, P1, P2 ;  /* 0x000000052334bc10 */ /* 0x000fe40008fe441f */
[----:B------:R-:W-:Y:S02]  /*38010*/  @P3 LOP3.LUT R0, R0, 0x200000, RZ, 0xfc, !PT ;  /* 0x0020000000003812 */ /* 0x000fe400078efcff */
[----:B------:R-:W-:-:S02]  /*38020*/  ISETP.LT.OR P3, PT, R30, 0xc1, !P6 ;  /* 0x000000c11e00780c */ /* 0x000fc40007761670 */
[----:B---3--:R-:W-:-:S04]  /*38030*/  LOP3.LUT R32, R32, 0xff, RZ, 0xc0, !PT ;  /* 0x000000ff20207812 */ /* 0x008fc800078ec0ff */
[----:B------:R-:W-:-:S05]  /*38040*/  F2FP.F16.E4M3.UNPACK_B R32, R32 ;  /* 0x00000020ff20723e */ /* 0x000fca00020006ff */
[----:B------:R-:W-:-:S05]  /*38050*/  HADD2.F32 R32, -RZ, R32.H0_H0 ;  /* 0x20000020ff207230 */ /* 0x000fca0000004100 */
[----:B------:R-:W-:-:S04]  /*38060*/  FMUL R32, R32, UR46 ;  /* 0x0000002e20207c20 */ /* 0x000fc80008400000 */
[----:B------:R-:W-:-:S05]  /*38070*/  FFMA R32, R46, UR47, R32 ;  /* 0x0000002f2e207c23 */ /* 0x000fca0008000020 */
[----:B------:R-:W-:-:S05]  /*38080*/  F2FP.SATFINITE.E4M3.F32.PACK_AB_MERGE_C R32, RZ, R32, RZ ;  /* 0x00000020ff20723e */ /* 0x000fca00048070ff */
[----:B------:R0:W-:Y:S01]  /*38090*/  @!P5 STG.E.U8 desc[UR52][R40.64+0x79], R32 ;  /* 0x000079202800d986 */ /* 0x0001e2000c101134 */
[----:B------:R-:W-:Y:S01]  /*380a0*/  ISETP.GE.AND P5, PT, R9, 0x1, PT ;  /* 0x000000010900780c */ /* 0x000fe20003fa6270 */
[----:B0-----:R-:W-:Y:S02]  /*380b0*/  IMAD.U32 R32, RZ, RZ, UR8 ;  /* 0x00000008ff207e24 */ /* 0x001fe4000f8e00ff */
[----:B------:R-:W3:Y:S03]  /*380c0*/  LDL.LU R40, [R1+0x77c] ;  /* 0x00077c0001287983 */ /* 0x000ee60000300800 */
[----:B------:R-:W-:-:S04]  /*380d0*/  @!P3 IADD3 R51, P1, P2, R32, UR11, R24 ;  /* 0x0000000b2033bc10 */ /* 0x000fc8000fa3e018 */
        /* <DEDUP_REMOVED lines=28> */
[----:B---3--:R-:W-:Y:S01]  /*382a0*/  FFMA R32, R40, UR47, R32 ;  /* 0x0000002f28207c23 */ /* 0x008fe20008000020 */
[----:B------:R-:W-:Y:S01]  /*382b0*/  LOP3.LUT P5, RZ, R3, 0x20000, RZ, 0xc0, !PT ;  /* 0x0002000003ff7812 */ /* 0x000fe200078ac0ff */
[----:B------:R-:W3:Y:S03]  /*382c0*/  LDL.LU R40, [R1+0x784] ;  /* 0x0007840001287983 */ /* 0x000ee60000300800 */
[----:B------:R-:W-:Y:S02]  /*382d0*/  F2FP.SATFINITE.E4M3.F32.PACK_AB_MERGE_C R32, RZ, R32, RZ ;  /* 0x00000020ff20723e */ /* 0x000fe400048070ff */
[----:B------:R-:W-:Y:S01]  /*382e0*/  ISETP.LT.OR P4, PT, R30, 0xc2, !P6 ;  /* 0x000000c21e00780c */ /* 0x000fe20007781670 */
[----:B------:R-:W-:Y:S01]  /*382f0*/  IMAD.U32 R47, RZ, RZ, UR8 ;  /* 0x00000008ff2f7e24 */ /* 0x000fe2000f8e00ff */
[----:B------:R-:W-:Y:S01]  /*38300*/  LOP3.LUT R0, R0, 0xffffffdf, RZ, 0xc0, !PT ;  /* 0xffffffdf00007812 */ /* 0x000fe200078ec0ff */
[----:B------:R0:W-:Y:S01]  /*38310*/  @!P1 STG.E.U8 desc[UR52][R36.64+0x81], R32 ;  /* 0x0000812024009986 */ /* 0x0001e2000c101134 */
[----:B------:R-:W-:-:S02]  /*38320*/  IMAD.U32 R46, RZ, RZ, UR7 ;  /* 0x00000007ff2e7e24 */ /* 0x000fc4000f8e00ff */
[----:B------:R-:W-:Y:S02]  /*38330*/  IMAD.U32 R44, RZ, RZ, UR7 ;  /* 0x00000007ff2c7e24 */ /* 0x000fe4000f8e00ff */
[----:B------:R-:W-:Y:S02]  /*38340*/  IMAD.U32 R43, RZ, RZ, UR8 ;  /* 0x00000008ff2b7e24 */ /* 0x000fe4000f8e00ff */
[----:B------:R-:W-:Y:S01]  /*38350*/  IMAD.U32 R42, RZ, RZ, UR7 ;  /* 0x00000007ff2a7e24 */ /* 0x000fe2000f8e00ff */
[----:B------:R-:W-:Y:S01]  /*38360*/  LOP3.LUT R7, R7, 0xffdfffff, RZ, 0xc0, !PT ;  /* 0xffdfffff07077812 */ /* 0x000fe200078ec0ff */
[----:B------:R-:W-:Y:S01]  /*38370*/  IMAD.U32 R41, RZ, RZ, UR8 ;  /* 0x00000008ff297e24 */ /* 0x000fe2000f8e00ff */
[----:B------:R-:W4:Y:S01]  /*38380*/  LDL.LU R35, [R1+0x788] ;  /* 0x0007880001237983 */ /* 0x000f220000300800 */
[----:B0-----:R-:W-:Y:S02]  /*38390*/  PRMT R32, RZ, 0x7610, R32 ;  /* 0x00007610ff207816 */ /* 0x001fe40000000020 */
[----:B------:R-:W-:Y:S01]  /*383a0*/  @!P4 IADD3 R47, P1, P2, R47, UR11, R24 ;  /* 0x0000000b2f2fcc10 */ /* 0x000fe2000fa3e018 */
[----:B------:R-:W4:Y:S04]  /*383b0*/  LDL.LU R39, [R1+0x78c] ;  /* 0x00078c0001277983 */ /* 0x000f280000300800 */
[----:B------:R-:W2:Y:S02]  /*383c0*/  @!P3 LDG.E.U8 R32, desc[UR52][R12.64+0x80] ;  /* 0x000080340c20b981 */ /* 0x000ea4000c1e1100 */
[----:B--2---:R-:W-:-:S04]  /*383d0*/  LOP3.LUT R32, R32, 0xff, RZ, 0xc0, !PT ;  /* 0x000000ff20207812 */ /* 0x004fc800078ec0ff */
[----:B------:R-:W-:-:S05]  /*383e0*/  F2FP.F16.E4M3.UNPACK_B R32, R32 ;  /* 0x00000020ff20723e */ /* 0x000fca00020006ff */
[----:B------:R-:W-:-:S05]  /*383f0*/  HADD2.F32 R32, -RZ, R32.H0_H0 ;  /* 0x20000020ff207230 */ /* 0x000fca0000004100 */
[----:B------:R-:W-:-:S04]  /*38400*/  FMUL R32, R32, UR46 ;  /* 0x0000002e20207c20 */ /* 0x000fc80008400000 */
[----:B------:R-:W-:-:S05]  /*38410*/  FFMA R32, R45, UR47, R32 ;  /* 0x0000002f2d207c23 */ /* 0x000fca0008000020 */
[----:B------:R-:W-:-:S05]  /*38420*/  F2FP.SATFINITE.E4M3.F32.PACK_AB_MERGE_C R32, RZ, R32, RZ ;  /* 0x00000020ff20723e */ /* 0x000fca00048070ff */
[----:B------:R0:W-:Y:S02]  /*38430*/  @!P3 STG.E.U8 desc[UR52][R158.64+0x80], R32 ;  /* 0x000080209e00b986 */ /* 0x0001e4000c101134 */
[----:B0-----:R-:W-:Y:S02]  /*38440*/  PRMT R32, RZ, 0x7610, R32 ;  /* 0x00007610ff207816 */ /* 0x001fe40000000020 */
[----:B------:R-:W-:Y:S02]  /*38450*/  @P4 LOP3.LUT R0, R0, 0x20, RZ, 0xfc, !PT ;  /* 0x0000002000004812 */ /* 0x000fe400078efcff */
[----:B------:R-:W-:Y:S01]  /*38460*/  @!P4 IADD3.X R46, R46, UR10, R31, P1, P2 ;  /* 0x0000000a2e2ecc10 */ /* 0x000fe20008fe441f */
[----:B------:R-:W-:Y:S01]  /*38470*/  IMAD.U32 R45, RZ, RZ, UR8 ;  /* 0x00000008ff2d7e24 */ /* 0x000fe2000f8e00ff */
[----:B------:R-:W2:Y:S01]  /*38480*/  @!P5 LDG.E.U8 R32, desc[UR52][R12.64+0x81] ;  /* 0x000081340c20d981 */ /* 0x000ea2000c1e1100 */
[C---:B------:R-:W-:Y:S02]  /*38490*/  ISETP.LT.OR P4, PT, R30.reuse, 0xc9, !P6 ;  /* 0x000000c91e00780c */ /* 0x040fe40007781670 */
[----:B------:R-:W-:Y:S01]  /*384a0*/  ISETP.LT.OR P3, PT, R30, 0xca, !P6 ;  /* 0x000000ca1e00780c */ /* 0x000fe20007761670 */
[----:B------:R-:W4:Y:S04]  /*384b0*/  LDL.LU R158, [R1+0x790] ;  /* 0x00079000019e7983 */ /* 0x000f280000300800 */
[----:B------:R-:W4:Y:S06]  /*384c0*/  LDL.LU R159, [R1+0x794] ;  /* 0x00079400019f7983 */ /* 0x000f2c0000300800 */
[----:B------:R-:W-:-:S04]  /*384d0*/  @!P4 IADD3 R45, P1, P2, R45, UR11, R24 ;  /* 0x0000000b2d2dcc10 */ /* 0x000fc8000fa3e018 */
[----:B------:R-:W-:Y:S02]  /*384e0*/  @!P4 IADD3.X R44, R44, UR10, R31, P1, P2 ;  /* 0x0000000a2c2ccc10 */ /* 0x000fe40008fe441f */
[----:B------:R-:W-:-:S04]  /*384f0*/  @!P3 IADD3 R43, P1, P2, R43, UR11, R24 ;  /* 0x0000000b2b2bbc10 */ /* 0x000fc8000fa3e018 */
[----:B------:R-:W-:Y:S02]  /*38500*/  @!P3 IADD3.X R42, R42, UR10, R31, P1, P2 ;  /* 0x0000000a2a2abc10 */ /* 0x000fe40008fe441f */
[----:B------:R-:W-:Y:S02]  /*38510*/  ISETP.LT.OR P2, PT, R30, 0xd1, !P6 ;  /* 0x000000d11e00780c */ /* 0x000fe40007741670 */
[----:B------:R-:W-:-:S04]  /*38520*/  @P4 LOP3.LUT R7, R7, 0x200000, RZ, 0xfc, !PT ;  /* 0x0020000007074812 */ /* 0x000fc800078efcff */
[----:B------:R-:W-:-:S04]  /*38530*/  LOP3.LUT R7, R7, 0xffbfffff, RZ, 0xc0, !PT ;  /* 0xffbfffff07077812 */ /* 0x000fc800078ec0ff */
[----:B------:R-:W-:Y:S02]  /*38540*/  @P3 LOP3.LUT R7, R7, 0x400000, RZ, 0xfc, !PT ;  /* 0x0040000007073812 */ /* 0x000fe400078efcff */
[----:B------:R-:W-:Y:S02]  /*38550*/  ISETP.GE.AND P3, PT, R9, 0x1, PT ;  /* 0x000000010900780c */ /* 0x000fe40003f66270 */
[----:B------:R-:W-:Y:S02]  /*38560*/  @!P2 IADD3 R41, P1, P6, R41, UR11, R24 ;  /* 0x0000000b2929ac10 */ /* 0x000fe4000fe3e018 */
[----:B--2---:R-:W-:-:S04]  /*38570*/  LOP3.LUT R32, R32, 0xff, RZ, 0xc0, !PT ;  /* 0x000000ff20207812 */ /* 0x004fc800078ec0ff */
[----:B------:R-:W-:-:S05]  /*38580*/  F2FP.F16.E4M3.UNPACK_B R32, R32 ;  /* 0x00000020ff20723e */ /* 0x000fca00020006ff */
[----:B------:R-:W-:-:S05]  /*38590*/  HADD2.F32 R32, -RZ, R32.H0_H0 ;  /* 0x20000020ff207230 */ /* 0x000fca0000004100 */
[----:B------:R-:W-:-:S04]  /*385a0*/  FMUL R32, R32, UR46 ;  /* 0x0000002e20207c20 */ /* 0x000fc80008400000 */
[----:B---3--:R-:W-:Y:S01]  /*385b0*/  FFMA R32, R40, UR47, R32 ;  /* 0x0000002f28207c23 */ /* 0x008fe20008000020 */
[----:B------:R-:W-:-:S05]  /*385c0*/  IMAD.U32 R40, RZ, RZ, UR7 ;  /* 0x00000007ff287e24 */ /* 0x000fca000f8e00ff */
[----:B------:R-:W-:Y:S02]  /*385d0*/  @!P2 IADD3.X R40, R40, UR10, R31, P1, P6 ;  /* 0x0000000a2828ac10 */ /* 0x000fe40008fec41f */
[----:B------:R-:W-:Y:S02]  /*385e0*/  ISETP.LT.OR P1, PT, R30, 0x89, !P3 ;  /* 0x000000891e00780c */ /* 0x000fe40005f21670 */
[----:B------:R-:W-:-:S05]  /*385f0*/  F2FP.SATFINITE.E4M3.F32.PACK_AB_MERGE_C R32, RZ, R32, RZ ;  /* 0x00000020ff20723e */ /* 0x000fca00048070ff */
[----:B------:R0:W-:Y:S06]  /*38600*/  @!P5 STG.E.U8 desc[UR52][R162.64+0x81], R32 ;  /* 0x00008120a200d986 */ /* 0x0001ec000c101134 */
[----:B------:R-:W1:Y:S01]  /*38610*/  @!P1 LDC.64 R36, c[0x0][0x5c0] ;  /* 0x00017000ff249b82 */ /* 0x000e620000000a00 */
[----:B0-----:R-:W-:-:S06]  /*38620*/  PRMT R32, RZ, 0x7610, R32 ;  /* 0x00007610ff207816 */ /* 0x001fcc0000000020 */
[----:B------:R-:W2:Y:S01]  /*38630*/  @!P1 LDG.E.U8 R32, desc[UR52][R26.64+0x88] ;  /* 0x000088341a209981 */ /* 0x000ea2000c1e1100 */
[----:B-1----:R-:W-:-:S05]  /*38640*/  @!P1 IADD3 R36, P6, R24, R36, RZ ;  /* 0x0000002418249210 */ /* 0x002fca0007fde0ff */
[----:B------:R-:W-:Y:S01]  /*38650*/  @!P1 IMAD.X R37, R31, 0x1, R37, P6 ;  /* 0x000000011f259824 */ /* 0x000fe200030e0625 */
[----:B--2---:R-:W-:-:S04]  /*38660*/  LOP3.LUT R32, R32, 0xff, RZ, 0xc0, !PT ;  /* 0x000000ff20207812 */ /* 0x004fc800078ec0ff */
        /* <DEDUP_REMOVED lines=9> */
[----:B------:R-:W2:Y:S01]  /*38700*/  @!P1 LDG.E.U8 R32, desc[UR52][R26.64+0x89] ;  /* 0x000089341a209981 */ /* 0x000ea2000c1e1100 */
[----:B------:R-:W-:Y:S02]  /*38710*/  LOP3.LUT P4, RZ, R3, 0x80000, RZ, 0xc0, !PT ;  /* 0x0008000003ff7812 */ /* 0x000fe4000788c0ff */
[----:B0-----:R-:W-:-:S05]  /*38720*/  @!P1 IADD3 R36, P6, R24, R36, RZ ;  /* 0x0000002418249210 */ /* 0x001fca0007fde0ff */
[----:B------:R-:W-:Y:S01]  /*38730*/  @!P1 IMAD.X R37, R31, 0x1, R37, P6 ;  /* 0x000000011f259824 */ /* 0x000fe200030e0625 */
[----:B--2---:R-:W-:-:S04]  /*38740*/  LOP3.LUT R32, R32, 0xff, RZ, 0xc0, !PT ;  /* 0x000000ff20207812 */ /* 0x004fc800078ec0ff */
[----:B------:R-:W-:-:S05]  /*38750*/  F2FP.F16.E4M3.UNPACK_B R32, R32 ;  /* 0x00000020ff20723e */ /* 0x000fca00020006ff */
[----:B------:R-:W-:-:S05]  /*38760*/  HADD2.F32 R32, -RZ, R32.H0_H0 ;  /* 0x20000020ff207230 */ /* 0x000fca0000004100 */
[----:B------:R-:W-:-:S04]  /*38770*/  FMUL R32, R32, UR46 ;  /* 0x0000002e20207c20 */ /* 0x000fc80008400000 */
[----:B------:R-:W-:Y:S01]  /*38780*/  FFMA R32, R39, UR47, R32 ;  /* 0x0000002f27207c23 */ /* 0x000fe20008000020 */
[----:B------:R-:W-:Y:S02]  /*38790*/  LOP3.LUT P5, RZ, R3, 0x4000, RZ, 0xc0, !PT ;  /* 0x0000400003ff7812 */ /* 0x000fe400078ac0ff */
[----:B------:R-:W-:Y:S01]  /*387a0*/  LOP3.LUT R7, R7, 0xff7fffff, RZ, 0xc0, !PT ;  /* 0xff7fffff07077812 */ /* 0x000fe200078ec0ff */
[----:B------:R-:W-:Y:S01]  /*387b0*/  IMAD.U32 R35, RZ, RZ, UR8 ;  /* 0x00000008ff237e24 */ /* 0x000fe2000f8e00ff */
[----:B------:R-:W-:Y:S01]  /*387c0*/  F2FP.SATFINITE.E4M3.F32.PACK_AB_MERGE_C R32, RZ, R32, RZ ;  /* 0x00000020ff20723e */ /* 0x000fe200048070ff */
[----:B------:R-:W2:Y:S04]  /*387d0*/  LDL.LU R39, [R1+0x798] ;  /* 0x0007980001277983 */ /* 0x000ea80000300800 */
[----:B------:R0:W-:Y:S02]  /*387e0*/  @!P1 STG.E.U8 desc[UR52][R36.64+0x89], R32 ;  /* 0x0000892024009986 */ /* 0x0001e4000c101134 */
[----:B0-----:R-:W-:-:S06]  /*387f0*/  PRMT R36, RZ, 0x7610, R36 ;  /* 0x00007610ff247816 */ /* 0x001fcc0000000024 */
[----:B------:R-:W3:Y:S02]  /*38800*/  @!P4 LDG.E.U8 R36, desc[UR52][R12.64+0x88] ;  /* 0x000088340c24c981 */ /* 0x000ee4000c1e1100 */
[----:B---3--:R-:W-:-:S04]  /*38810*/  LOP3.LUT R36, R36, 0xff, RZ, 0xc0, !PT ;  /* 0x000000ff24247812 */ /* 0x008fc800078ec0ff */
[----:B------:R-:W-:-:S05]  /*38820*/  F2FP.F16.E4M3.UNPACK_B R36, R36 ;  /* 0x00000024ff24723e */ /* 0x000fca00020006ff */
[----:B------:R-:W-:-:S05]  /*38830*/  HADD2.F32 R36, -RZ, R36.H0_H0 ;  /* 0x20000024ff247230 */ /* 0x000fca0000004100 */
[----:B------:R-:W-:-:S04]  /*38840*/  FMUL R36, R36, UR46 ;  /* 0x0000002e24247c20 */ /* 0x000fc80008400000 */
[----:B------:R-:W-:Y:S01]  /*38850*/  FFMA R36, R158, UR47, R36 ;  /* 0x0000002f9e247c23 */ /* 0x000fe20008000024 */
[----:B------:R-:W-:Y:S01]  /*38860*/  @P2 LOP3.LUT R7, R7, 0x800000, RZ, 0xfc, !PT ;  /* 0x0080000007072812 */ /* 0x000fe200078efcff */
[----:B------:R-:W-:Y:S01]  /*38870*/  IMAD.U32 R32, RZ, RZ, UR7 ;  /* 0x00000007ff207e24 */ /* 0x000fe2000f8e00ff */
[----:B------:R-:W-:Y:S01]  /*38880*/  PRMT R38, RZ, 0x7610, R38 ;  /* 0x00007610ff267816 */ /* 0x000fe20000000026 */
[----:B------:R-:W3:Y:S01]  /*38890*/  LDL.LU R158, [R1+0x79c] ;  /* 0x00079c00019e7983 */ /* 0x000ee20000300800 */
[----:B------:R-:W-:-:S05]  /*388a0*/  F2FP.SATFINITE.E4M3.F32.PACK_AB_MERGE_C R36, RZ, R36, RZ ;  /* 0x00000024ff24723e */ /* 0x000fca00048070ff */
[----:B------:R0:W-:Y:S02]  /*388b0*/  @!P4 STG.E.U8 desc[UR52][R166.64+0x88], R36 ;  /* 0x00008824a600c986 */ /* 0x0001e4000c101134 */
[----:B0-----:R-:W-:-:S06]  /*388c0*/  PRMT R36, RZ, 0x7610, R36 ;  /* 0x00007610ff247816 */ /* 0x001fcc0000000024 */
[----:B------:R-:W4:Y:S01]  /*388d0*/  @!P5 LDG.E.U8 R36, desc[UR52][R12.64+0x89] ;  /* 0x000089340c24d981 */ /* 0x000f22000c1e1100 */
[----:B------:R-:W-:-:S04]  /*388e0*/  ISETP.GE.AND P2, PT, R9, 0x109, PT ;  /* 0x000001090900780c */ /* 0x000fc80003f46270 */
[----:B------:R-:W-:-:S13]  /*388f0*/  ISETP.LT.OR P1, PT, R30, 0xd2, !P2 ;  /* 0x000000d21e00780c */ /* 0x000fda0005721670 */
[----:B------:R-:W-:-:S04]  /*38900*/  @!P1 IADD3 R35, P2, P6, R35, UR11, R24 ;  /* 0x0000000b23239c10 */ /* 0x000fc8000fe5e018 */
[----:B------:R-:W-:Y:S02]  /*38910*/  @!P1 IADD3.X R32, R32, UR10, R31, P2, P6 ;  /* 0x0000000a20209c10 */ /* 0x000fe400097ec41f */
[----:B------:R-:W-:Y:S02]  /*38920*/  ISETP.LT.OR P6, PT, R30, 0x91, !P3 ;  /* 0x000000911e00780c */ /* 0x000fe40005fc1670 */
[----:B----4-:R-:W-:-:S04]  /*38930*/  LOP3.LUT R36, R36, 0xff, RZ, 0xc0, !PT ;  /* 0x000000ff24247812 */ /* 0x010fc800078ec0ff */
[----:B------:R-:W-:-:S05]  /*38940*/  F2FP.F16.E4M3.UNPACK_B R36, R36 ;  /* 0x00000024ff24723e */ /* 0x000fca00020006ff */
[----:B------:R-:W-:-:S05]  /*38950*/  HADD2.F32 R36, -RZ, R36.H0_H0 ;  /* 0x20000024ff247230 */ /* 0x000fca0000004100 */
[----:B------:R-:W-:-:S04]  /*38960*/  FMUL R36, R36, UR46 ;  /* 0x0000002e24247c20 */ /* 0x000fc80008400000 */
[----:B------:R-:W-:Y:S01]  /*38970*/  FFMA R36, R159, UR47, R36 ;  /* 0x0000002f9f247c23 */ /* 0x000fe20008000024 */
[----:B------:R-:W-:Y:S01]  /*38980*/  LOP3.LUT R7, R7, 0xfeffffff, RZ, 0xc0, !PT ;  /* 0xfeffffff07077812 */ /* 0x000fe200078ec0ff */
[----:B------:R-:W4:Y:S03]  /*38990*/  LDL.LU R159, [R1+0x7a0] ;  /* 0x0007a000019f7983 */ /* 0x000f260000300800 */
[----:B------:R-:W-:-:S05]  /*389a0*/  F2FP.SATFINITE.E4M3.F32.PACK_AB_MERGE_C R36, RZ, R36, RZ ;  /* 0x00000024ff24723e */ /* 0x000fca00048070ff */
[----:B------:R0:W-:Y:S04]  /*389b0*/  @!P5 STG.E.U8 desc[UR52][R164.64+0x89], R36 ;  /* 0x00008924a400d986 */ /* 0x0001e8000c101134 */
[----:B------:R-:W2:Y:S01]  /*389c0*/  @!P6 LDG.E.U8 R38, desc[UR52][R26.64+0x90] ;  /* 0x000090341a26e981 */ /* 0x000ea2000c1e1100 */
[----:B0-----:R-:W0:Y:S01]  /*389d0*/  @!P6 LDC.64 R36, c[0x0][0x5c0] ;  /* 0x00017000ff24eb82 */ /* 0x001e220000000a00 */
[----:B------:R-:W-:Y:S02]  /*389e0*/  @P1 LOP3.LUT R7, R7, 0x1000000, RZ, 0xfc, !PT ;  /* 0x0100000007071812 */ /* 0x000fe400078efcff */
[----:B0-----:R-:W-:-:S05]  /*389f0*/  @!P6 IADD3 R36, P1, R24, R36, RZ ;  /* 0x000000241824e210 */ /* 0x001fca0007f3e0ff */
[----:B------:R-:W-:Y:S01]  /*38a00*/  @!P6 IMAD.X R37, R31, 0x1, R37, P1 ;  /* 0x000000011f25e824 */ /* 0x000fe200008e0625 */
        /* <DEDUP_REMOVED lines=19> */
[----:B------:R-:W-:Y:S01]  /*38b40*/  FFMA R38, R158, UR47, R38 ;  /* 0x0000002f9e267c23 */ /* 0x000fe20008000026 */
        /* <DEDUP_REMOVED lines=10> */
[----:B------:R-:W-:Y:S01]  /*38bf0*/  FFMA R36, R159, UR47, R36 ;  /* 0x0000002f9f247c23 */ /* 0x000fe20008000024 */
[----:B------:R-:W-:Y:S01]  /*38c00*/  ISETP.LT.OR P6, PT, R30, 0x99, !P3 ;  /* 0x000000991e00780c */ /* 0x000fe20005fc1670 */
[----:B------:R-:W4:Y:S03]  /*38c10*/  LDL.LU R159, [R1+0x7ac] ;  /* 0x0007ac00019f7983 */ /* 0x000f260000300800 */
[----:B------:R-:W-:-:S05]  /*38c20*/  F2FP.SATFINITE.E4M3.F32.PACK_AB_MERGE_C R36, RZ, R36, RZ ;  /* 0x00000024ff24723e */ /* 0x000fca00048070ff */
[----:B------:R0:W-:Y:S02]  /*38c30*/  @!P4 STG.E.U8 desc[UR52][R178.64+0x90], R36 ;  /* 0x00009024b200c986 */ /* 0x0001e4000c101134 */
[----:B0-----:R-:W-:-:S06]  /*38c40*/  PRMT R36, RZ, 0x7610, R36 ;  /* 0x00007610ff247816 */ /* 0x001fcc0000000024 */
[----:B------:R-:W2:Y:S01]  /*38c50*/  @!P5 LDG.E.U8 R36, desc[UR52][R12.64+0x91] ;  /* 0x000091340c24d981 */ /* 0x000ea2000c1e1100 */
[----:B------:R-:W-:Y:S02]  /*38c60*/  PRMT R38, RZ, 0x7610, R38 ;  /* 0x00007610ff267816 */ /* 0x000fe40000000026 */
        /* <DEDUP_REMOVED lines=8> */
[----:B------:R0:W-:Y:S04]  /*38cf0*/  @!P5 STG.E.U8 desc[UR52][R184.64+0x91], R36 ;  /* 0x00009124b800d986 */ /* 0x0001e8000c101134 */
        /* <DEDUP_REMOVED lines=23> */
[----:B------:R-:W-:Y:S01]  /*38e70*/  FFMA R38, R159, UR47, R38 ;  /* 0x0000002f9f267c23 */ /* 0x000fe20008000026 */
[----:B------:R-:W-:Y:S01]  /*38e80*/  LOP3.LUT P1, RZ, R33, 0x10000000, RZ, 0xc0, !PT ;  /* 0x1000000021ff7812 */ /* 0x000fe2000782c0ff */
[----:B------:R-:W4:Y:S03]  /*38e90*/  LDL.LU R159, [R1+0x7b8] ;  /* 0x0007b800019f7983 */ /* 0x000f260000300800 */
[----:B------:R-:W-:-:S05]  /*38ea0*/  F2FP.SATFINITE.E4M3.F32.PACK_AB_MERGE_C R38, RZ, R38, RZ ;  /* 0x00000026ff26723e */ /* 0x000fca00048070ff */
[----:B------:R0:W-:Y:S02]  /*38eb0*/  @!P6 STG.E.U8 desc[UR52][R36.64+0x99], R38 ;  /* 0x000099262400e986 */ /* 0x0001e4000c101134 */
[----:B0-----:R-:W-:-:S06]  /*38ec0*/  PRMT R36, RZ, 0x7610, R36 ;  /* 0x00007610ff247816 */ /* 0x001fcc0000000024 */
[----:B------:R-:W2:Y:S02]  /*38ed0*/  @!P4 LDG.E.U8 R36, desc[UR52][R12.64+0x98] ;  /* 0x000098340c24c981 */ /* 0x000ea4000c1e1100 */
        /* <DEDUP_REMOVED lines=27> */
[----:B------:R-:W-:Y:S01]  /*39090*/  PRMT R38, RZ, 0x7610, R38 ;  /* 0x00007610ff267816 */ /* 0x000fe20000000026 */
        /* <DEDUP_REMOVED lines=27> */
[----:B0-----:R-:W-:Y:S01]  /*39250*/  PRMT R38, RZ, 0x7610, R38 ;  /* 0x00007610ff267816 */ /* 0x001fe20000000026 */
[----:B------:R-:W0:Y:S05]  /*39260*/  @!P5 LDC.64 R36, c[0x0][0x5c0] ;  /* 0x00017000ff24db82 */ /* 0x000e2a0000000a00 */
        /* <DEDUP_REMOVED lines=24> */
[----:B------:R-:W3:Y:S01]  /*393f0*/  @!P2 LDG.E.U8 R36, desc[UR52][R14.64+0x89] ;  /* 0x000089340e24a981 */ /* 0x000ee2000c1e1100 */
[----:B------:R-:W-:Y:S02]  /*39400*/  PRMT R38, RZ, 0x7610, R38 ;  /* 0x00007610ff267816 */ /* 0x000fe40000000026 */
        /* <DEDUP_REMOVED lines=8> */
[----:B------:R0:W-:Y:S04]  /*39490*/  @!P2 STG.E.U8 desc[UR52][R168.64+0x89], R36 ;  /* 0x00008924a800a986 */ /* 0x0001e8000c101134 */
[----:B------:R-:W4:Y:S01]  /*394a0*/  @!P4 LDG.E.U8 R38, desc[UR52][R16.64+0x88] ;  /* 0x000088341026c981 */ /* 0x000f22000c1e1100 */
[----:B0-----:R-:W0:Y:S02]  /*394b0*/  @!P4 LDC.64 R36, c[0x0][0x5c0] ;  /* 0x00017000ff24cb82 */ /* 0x001e240000000a00 */
        /* <DEDUP_REMOVED lines=11> */
[----:B0-----:R-:W-:Y:S01]  /*39570*/  PRMT R38, RZ, 0x7610, R38 ;  /* 0x00007610ff267816 */ /* 0x001fe20000000026 */
[----:B------:R-:W0:Y:S05]  /*39580*/  @!P5 LDC.64 R36, c[0x0][0x5c0] ;  /* 0x00017000ff24db82 */ /* 0x000e2a0000000a00 */
[----:B------:R-:W2:Y:S01]  /*39590*/  @!P5 LDG.E.U8 R38, desc[UR52][R16.64+0x89] ;  /* 0x000089341026d981 */ /* 0x000ea2000c1e1100 */
        /* <DEDUP_REMOVED lines=8> */
[----:B------:R-:W-:Y:S01]  /*39620*/  LOP3.LUT P4, RZ, R0, 0x4000000, RZ, 0xc0, !PT ;  /* 0x0400000000ff7812 */ /* 0x000fe2000788c0ff */
[----:B------:R-:W2:Y:S01]  /*39630*/  LDL.LU R39, [R1+0x7e0] ;  /* 0x0007e00001277983 */ /* 0x000ea20000300800 */
        /* <DEDUP_REMOVED lines=9> */
[----:B------:R-:W-:Y:S02]  /*396d0*/  PRMT R38, RZ, 0x7610, R38 ;  /* 0x00007610ff267816 */ /* 0x000fe40000000026 */
[----:B------:R-:W-:Y:S01]  /*396e0*/  LOP3.LUT P5, RZ, R0, 0x800000, RZ, 0xc0, !PT ;  /* 0x0080000000ff7812 */ /* 0x000fe200078ac0ff */
[----:B------:R-:W3:Y:S01]  /*396f0*/  LDL.LU R158, [R1+0x7e4] ;  /* 0x0007e400019e7983 */ /* 0x000ee20000300800 */
        /* <DEDUP_REMOVED lines=12> */
[----:B------:R0:W-:Y:S04]  /*397c0*/  @!P2 STG.E.U8 desc[UR52][R192.64+0x91], R36 ;  /* 0x00009124c000a986 */ /* 0x0001e8000c101134 */
[----:B------:R-:W2:Y:S01]  /*397d0*/  @!P4 LDG.E.U8 R38, desc[UR52][R16.64+0x90] ;  /* 0x000090341026c981 */ /* 0x000ea2000c1e1100 */
[----:B0-----:R-:W0:Y:S02]  /*397e0*/  @!P4 LDC.64 R36, c[0x0][0x5c0] ;  /* 0x00017000ff24cb82 */ /* 0x001e240000000a00 */
        /* <DEDUP_REMOVED lines=11> */
[----:B0-----:R-:W-:Y:S01]  /*398a0*/  PRMT R38, RZ, 0x7610, R38 ;  /* 0x00007610ff267816 */ /* 0x001fe20000000026 */
[----:B------:R-:W0:Y:S05]  /*398b0*/  @!P5 LDC.64 R36, c[0x0][0x5c0] ;  /* 0x00017000ff24db82 */ /* 0x000e2a0000000a00 */
        /* <DEDUP_REMOVED lines=19> */
[----:B------:R-:W-:Y:S02]  /*399f0*/  PRMT R38, RZ, 0x7610, R38 ;  /* 0x00007610ff267816 */ /* 0x000fe40000000026 */
[----:B------:R-:W-:Y:S01]  /*39a00*/  LOP3.LUT P5, RZ, R0, 0x40000, RZ, 0xc0, !PT ;  /* 0x0004000000ff7812 */ /* 0x000fe200078ac0ff */
[----:B------:R-:W4:Y:S01]  /*39a10*/  LDL.LU R159, [R1+0x7f4] ;  /* 0x0007f400019f7983 */ /* 0x000f220000300800 */
        /* <DEDUP_REMOVED lines=47> */
[----:B------:R-:W-:Y:S02]  /*39d10*/  PRMT R38, RZ, 0x7610, R38 ;  /* 0x00007610ff267816 */ /* 0x000fe40000000026 */
        /* <DEDUP_REMOVED lines=160> */
[----:B------:R-:W-:Y:S02]  /*3a720*/  FFMA R36, R158, UR47, R36 ;  /* 0x0000002f9e247c23 */ /* 0x000fe40008000024 */
        /* <DEDUP_REMOVED lines=11> */
[----:B------:R-:W-:Y:S02]  /*3a7e0*/  FFMA R38, R159, UR47, R38 ;  /* 0x0000002f9f267c23 */ /* 0x000fe40008000026 */
[----:B------:R-:W4:Y:S01]  /*3a7f0*/  LDL.LU R159, [R1+0x83c] ;  /* 0x00083c00019f7983 */ /* 0x000f220000300800 */
[----:B------:R-:W-:-:S03]  /*3a800*/  LOP3.LUT P2, RZ, R3, 0x100, RZ, 0xc0, !PT ;  /* 0x0000010003ff7812 */ /* 0x000fc6000784c0ff */
[----:B------:R-:W4:Y:S01]  /*3a810*/  LDL.LU R165, [R1+0x840] ;  /* 0x0008400001a57983 */ /* 0x000f220000300800 */
[----:B------:R-:W-:-:S03]  /*3a820*/  F2FP.SATFINITE.E4M3.F32.PACK_AB_MERGE_C R38, RZ, R38, RZ ;  /* 0x00000026ff26723e */ /* 0x000fc600048070ff */
[----:B------:R-:W4:Y:S04]  /*3a830*/  LDL.LU.64 R166, [R1+0xc8] ;  /* 0x0000c80001a67983 */ /* 0x000f280000300a00 */
        /* <DEDUP_REMOVED lines=17> */
[----:B------:R-:W-:-:S03]  /*3a950*/  @!P5 IMAD.WIDE.U32 R36, R10, 0x180, R36 ;  /* 0x000001800a24d825 */ /* 0x000fc600078e0024 */
[----:B0-----:R-:W-:Y:S02]  /*3a960*/  @!P5 IADD3 R36, P6, R36, R38, RZ ;  /* 0x000000262424d210 */ /* 0x001fe40007fde0ff */
[----:B------:R-:W-:-:S06]  /*3a970*/  PRMT R38, RZ, 0x7610, R38 ;  /* 0x00007610ff267816 */ /* 0x000fcc0000000026 */
[----:B------:R-:W2:Y:S01]  /*3a980*/  @!P5 LDG.E.U8 R38, desc[UR52][R22.64+0x80] ;  /* 0x000080341626d981 */ /* 0x000ea2000c1e1100 */
[----:B------:R-:W-:-:S05]  /*3a990*/  @!P5 IMAD R48, R11, 0x180, RZ ;  /* 0x000001800b30d824 */ /* 0x000fca00078e02ff */
[----:B------:R-:W-:Y:S02]  /*3a9a0*/  @!P5 IADD3.X R37, R39, R37, R48, P6, !PT ;  /* 0x000000252725d210 */ /* 0x000fe400037fe430 */
[----:B--2---:R-:W-:-:S04]  /*3a9b0*/  LOP3.LUT R38, R38, 0xff, RZ, 0xc0, !PT ;  /* 0x000000ff26267812 */ /* 0x004fc800078ec0ff */
[----:B------:R-:W-:-:S05]  /*3a9c0*/  F2FP.F16.E4M3.UNPACK_B R38, R38 ;  /* 0x00000026ff26723e */ /* 0x000fca00020006ff */
[----:B------:R-:W-:-:S05]  /*3a9d0*/  HADD2.F32 R38, -RZ, R38.H0_H0 ;  /* 0x20000026ff267230 */ /* 0x000fca0000004100 */
[----:B------:R-:W-:-:S04]  /*3a9e0*/  FMUL R38, R38, UR46 ;  /* 0x0000002e26267c20 */ /* 0x000fc80008400000 */
[----:B---3--:R-:W-:Y:S01]  /*3a9f0*/  FFMA R38, R158, UR47, R38 ;  /* 0x0000002f9e267c23 */ /* 0x008fe20008000026 */
[----:B------:R-:W-:Y:S01]  /*3aa00*/  LOP3.LUT P4, RZ, R3, 0x40, RZ, 0xc0, !PT ;  /* 0x0000004003ff7812 */ /* 0x000fe2000788c0ff */
[----:B------:R-:W2:Y:S04]  /*3aa10*/  LDL.LU R158, [R1+0x844] ;  /* 0x00084400019e7983 */ /* 0x000ea80000300800 */
[----:B------:R-:W3:Y:S01]  /*3aa20*/  LDL.LU.64 R162, [R1+0xc0] ;  /* 0x0000c00001a27983 */ /* 0x000ee20000300a00 */
        /* <DEDUP_REMOVED lines=9> */
[----:B------:R-:W4:Y:S01]  /*3aac0*/  @!P5 LDG.E.U8 R38, desc[UR52][R22.64+0x81] ;  /* 0x000081341626d981 */ /* 0x000f22000c1e1100 */
[----:B------:R-:W-:-:S05]  /*3aad0*/  @!P5 IMAD R48, R11, 0x180, RZ ;  /* 0x000001800b30d824 */ /* 0x000fca00078e02ff */
[----:B------:R-:W-:Y:S02]  /*3aae0*/  @!P5 IADD3.X R37, R39, R37, R48, P6, !PT ;  /* 0x000000252725d210 */ /* 0x000fe400037fe430 */
[----:B----4-:R-:W-:-:S04]  /*3aaf0*/  LOP3.LUT R38, R38, 0xff, RZ, 0xc0, !PT ;  /* 0x000000ff26267812 */ /* 0x010fc800078ec0ff */
[----:B------:R-:W-:-:S05]  /*3ab00*/  F2FP.F16.E4M3.UNPACK_B R38, R38 ;  /* 0x00000026ff26723e */ /* 0x000fca00020006ff */
[----:B------:R-:W-:-:S05]  /*3ab10*/  HADD2.F32 R38, -RZ, R38.H0_H0 ;  /* 0x20000026ff267230 */ /* 0x000fca0000004100 */
[----:B------:R-:W-:-:S04]  /*3ab20*/  FMUL R38, R38, UR46 ;  /* 0x0000002e26267c20 */ /* 0x000fc80008400000 */
[----:B------:R-:W-:Y:S02]  /*3ab30*/  FFMA R38, R159, UR47, R38 ;  /* 0x0000002f9f267c23 */ /* 0x000fe40008000026 */
        /* <DEDUP_REMOVED lines=16> */
[----:B------:R-:W-:Y:S01]  /*3ac40*/  @!P5 IMAD.MOV.U32 R37, RZ, RZ, R31 ;  /* 0x000000ffff25d224 */ /* 0x000fe200078e001f */
[----:B--2---:R-:W-:-:S04]  /*3ac50*/  LOP3.LUT R36, R36, 0xff, RZ, 0xc0, !PT ;  /* 0x000000ff24247812 */ /* 0x004fc800078ec0ff */
[----:B------:R-:W-:-:S05]  /*3ac60*/  F2FP.F16.E4M3.UNPACK_B R36, R36 ;  /* 0x00000024ff24723e */ /* 0x000fca00020006ff */
[----:B------:R-:W-:-:S05]  /*3ac70*/  HADD2.F32 R36, -RZ, R36.H0_H0 ;  /* 0x20000024ff247230 */ /* 0x000fca0000004100 */
[----:B------:R-:W-:-:S04]  /*3ac80*/  FMUL R36, R36, UR46 ;  /* 0x0000002e24247c20 */ /* 0x000fc80008400000 */
[----:B------:R-:W-:Y:S01]  /*3ac90*/  FFMA R36, R158, UR47, R36 ;  /* 0x0000002f9e247c23 */ /* 0x000fe20008000024 */
[----:B------:R-:W-:Y:S01]  /*3aca0*/  @!P5 IMAD R48, R11, 0x180, RZ ;  /* 0x000001800b30d824 */ /* 0x000fe200078e02ff */
[----:B------:R-:W2:Y:S01]  /*3acb0*/  LDL.LU R158, [R1+0x84c] ;  /* 0x00084c00019e7983 */ /* 0x000ea20000300800 */
[----:B------:R-:W-:-:S03]  /*3acc0*/  LOP3.LUT P2, RZ, R3, 0x20, RZ, 0xc0, !PT ;  /* 0x0000002003ff7812 */ /* 0x000fc6000784c0ff */
[----:B------:R-:W2:Y:S01]  /*3acd0*/  LDL.LU R165, [R1+0x850] ;  /* 0x0008500001a57983 */ /* 0x000ea20000300800 */
[----:B------:R-:W-:-:S03]  /*3ace0*/  F2FP.SATFINITE.E4M3.F32.PACK_AB_MERGE_C R36, RZ, R36, RZ ;  /* 0x00000024ff24723e */ /* 0x000fc600048070ff */
[----:B------:R-:W2:Y:S04]  /*3acf0*/  LDL.LU.64 R166, [R1+0xd0] ;  /* 0x0000d00001a67983 */ /* 0x000ea80000300a00 */
[----:B---3--:R1:W-:Y:S02]  /*3ad00*/  @!P4 STG.E.U8 desc[UR52][R162.64+0x81], R36 ;  /* 0x00008124a200c986 */ /* 0x0083e4000c101134 */
[----:B-1----:R-:W-:-:S04]  /*3ad10*/  @!P5 IMAD.MOV.U32 R36, RZ, RZ, R24 ;  /* 0x000000ffff24d224 */ /* 0x002fc800078e0018 */
[----:B------:R-:W-:-:S03]  /*3ad20*/  @!P5 IMAD.WIDE.U32 R36, R10, 0x180, R36 ;  /* 0x000001800a24d825 */ /* 0x000fc600078e0024 */
[----:B0-----:R-:W-:Y:S02]  /*3ad30*/  @!P5 IADD3 R36, P6, R36, R38, RZ ;  /* 0x000000262424d210 */ /* 0x001fe40007fde0ff */
[----:B------:R-:W-:-:S06]  /*3ad40*/  PRMT R38, RZ, 0x7610, R38 ;  /* 0x00007610ff267816 */ /* 0x000fcc0000000026 */
[----:B------:R-:W3:Y:S01]  /*3ad50*/  @!P5 LDG.E.U8 R38, desc[UR52][R22.64+0x88] ;  /* 0x000088341626d981 */ /* 0x000ee2000c1e1100 */
[----:B------:R-:W-:Y:S02]  /*3ad60*/  @!P5 IADD3.X R37, R39, R37, R48, P6, !PT ;  /* 0x000000252725d210 */ /* 0x000fe400037fe430 */
[----:B---3--:R-:W-:-:S04]  /*3ad70*/  LOP3.LUT R38, R38, 0xff, RZ, 0xc0, !PT ;  /* 0x000000ff26267812 */ /* 0x008fc800078ec0ff */
[----:B------:R-:W-:-:S05]  /*3ad80*/  F2FP.F16.E4M3.UNPACK_B R38, R38 ;  /* 0x00000026ff26723e */ /* 0x000fca00020006ff */
[----:B------:R-:W-:-:S05]  /*3ad90*/  HADD2.F32 R38, -RZ, R38.H0_H0 ;  /* 0x20000026ff267230 */ /* 0x000fca0000004100 */
[----:B------:R-:W-:-:S04]  /*3ada0*/  FMUL R38, R38, UR46 ;  /* 0x0000002e26267c20 */ /* 0x000fc80008400000 */
[----:B----4-:R-:W-:Y:S01]  /*3adb0*/  FFMA R38, R159, UR47, R38 ;  /* 0x0000002f9f267c23 */ /* 0x010fe20008000026 */
[----:B------:R-:W-:Y:S01]  /*3adc0*/  LOP3.LUT P4, RZ, R3, 0x8, RZ, 0xc0, !PT ;  /* 0x0000000803ff7812 */ /* 0x000fe2000788c0ff */
[----:B------:R-:W3:Y:S04]  /*3add0*/  LDL.LU R159, [R1+0x854] ;  /* 0x00085400019f7983 */ /* 0x000ee80000300800 */
[----:B------:R-:W4:Y:S01]  /*3ade0*/  LDL.LU.64 R162, [R1+0xb8] ;  /* 0x0000b80001a27983 */ /* 0x000f220000300a00 */
        /* <DEDUP_REMOVED lines=16> */
[----:B------:R-:W-:Y:S02]  /*3aef0*/  FFMA R38, R158, UR47, R38 ;  /* 0x0000002f9e267c23 */ /* 0x000fe40008000026 */
        /* <DEDUP_REMOVED lines=14> */
[----:B------:R-:W-:-:S13]  /*3afe0*/  ISETP.LT.OR P5, PT, R30, 0x91, !P0 ;  /* 0x000000911e00780c */ /* 0x000fda00047a1670 */
[----:B------:R-:W0:Y:S01]  /*3aff0*/  @!P5 LDC.64 R38, c[0x0][0x5c0] ;  /* 0x00017000ff26db82 */ /* 0x000e220000000a00 */
[----:B------:R-:W-:Y:S01]  /*3b000*/  @!P5 IMAD.MOV.U32 R37, RZ, RZ, R31 ;  /* 0x000000ffff25d224 */ /* 0x000fe200078e001f */
[----:B---3--:R-:W-:-:S04]  /*3b010*/  LOP3.LUT R36, R36, 0xff, RZ, 0xc0, !PT ;  /* 0x000000ff24247812 */ /* 0x008fc800078ec0ff */
[----:B------:R-:W-:-:S05]  /*3b020*/  F2FP.F16.E4M3.UNPACK_B R36, R36 ;  /* 0x00000024ff24723e */ /* 0x000fca00020006ff */
[----:B------:R-:W-:-:S05]  /*3b030*/  HADD2.F32 R36, -RZ, R36.H0_H0 ;  /* 0x20000024ff247230 */ /* 0x000fca0000004100 */
[----:B------:R-:W-:-:S04]  /*3b040*/  FMUL R36, R36, UR46 ;  /* 0x0000002e24247c20 */ /* 0x000fc80008400000 */
[----:B------:R-:W-:Y:S01]  /*3b050*/  FFMA R36, R159, UR47, R36 ;  /* 0x0000002f9f247c23 */ /* 0x000fe20008000024 */
[----:B------:R-:W-:Y:S01]  /*3b060*/  @!P5 IMAD R48, R11, 0x180, RZ ;  /* 0x000001800b30d824 */ /* 0x000fe200078e02ff */
[----:B------:R-:W3:Y:S01]  /*3b070*/  LDL.LU R159, [R1+0x85c] ;  /* 0x00085c00019f7983 */ /* 0x000ee20000300800 */
[----:B------:R-:W-:-:S03]  /*3b080*/  LOP3.LUT P2, RZ, R3, 0x10, RZ, 0xc0, !PT ;  /* 0x0000001003ff7812 */ /* 0x000fc6000784c0ff */
[----:B------:R-:W3:Y:S01]  /*3b090*/  LDL.LU R165, [R1+0x860] ;  /* 0x0008600001a57983 */ /* 0x000ee20000300800 */
[----:B------:R-:W-:-:S03]  /*3b0a0*/  F2FP.SATFINITE.E4M3.F32.PACK_AB_MERGE_C R36, RZ, R36, RZ ;  /* 0x00000024ff24723e */ /* 0x000fc600048070ff */
[----:B------:R-:W3:Y:S04]  /*3b0b0*/  LDL.LU.64 R166, [R1+0xe0] ;  /* 0x0000e00001a67983 */ /* 0x000ee80000300a00 */
[----:B----4-:R1:W-:Y:S02]  /*3b0c0*/  @!P4 STG.E.U8 desc[UR52][R162.64+0x89], R36 ;  /* 0x00008924a200c986 */ /* 0x0103e4000c101134 */
[----:B-1----:R-:W-:-:S04]  /*3b0d0*/  @!P5 IMAD.MOV.U32 R36, RZ, RZ, R24 ;  /* 0x000000ffff24d224 */ /* 0x002fc800078e0018 */
[----:B------:R-:W-:-:S03]  /*3b0e0*/  @!P5 IMAD.WIDE.U32 R36, R10, 0x180, R36 ;  /* 0x000001800a24d825 */ /* 0x000fc600078e0024 */
[----:B0-----:R-:W-:Y:S02]  /*3b0f0*/  @!P5 IADD3 R36, P6, R36, R38, RZ ;  /* 0x000000262424d210 */ /* 0x001fe40007fde0ff */
[----:B------:R-:W-:-:S06]  /*3b100*/  PRMT R38, RZ, 0x7610, R38 ;  /* 0x00007610ff267816 */ /* 0x000fcc0000000026 */
[----:B------:R-:W4:Y:S01]  /*3b110*/  @!P5 LDG.E.U8 R38, desc[UR52][R22.64+0x90] ;  /* 0x000090341626d981 */ /* 0x000f22000c1e1100 */
[----:B------:R-:W-:Y:S02]  /*3b120*/  @!P5 IADD3.X R37, R39, R37, R48, P6, !PT ;  /* 0x000000252725d210 */ /* 0x000fe400037fe430 */
[----:B----4-:R-:W-:-:S04]  /*3b130*/  LOP3.LUT R38, R38, 0xff, RZ, 0xc0, !PT ;  /* 0x000000ff26267812 */ /* 0x010fc800078ec0ff */
[----:B------:R-:W-:-:S05]  /*3b140*/  F2FP.F16.E4M3.UNPACK_B R38, R38 ;  /* 0x00000026ff26723e */ /* 0x000fca00020006ff */
[----:B------:R-:W-:-:S05]  /*3b150*/  HADD2.F32 R38, -RZ, R38.H0_H0 ;  /* 0x20000026ff267230 */ /* 0x000fca0000004100 */
[----:B------:R-:W-:-:S04]  /*3b160*/  FMUL R38, R38, UR46 ;  /* 0x0000002e26267c20 */ /* 0x000fc80008400000 */
[----:B--2---:R-:W-:Y:S01]  /*3b170*/  FFMA R38, R158, UR47, R38 ;  /* 0x0000002f9e267c23 */ /* 0x004fe20008000026 */
[----:B------:R-:W-:Y:S01]  /*3b180*/  LOP3.LUT P4, RZ, R3, 0x2, RZ, 0xc0, !PT ;  /* 0x0000000203ff7812 */ /* 0x000fe2000788c0ff */
[----:B------:R-:W2:Y:S04]  /*3b190*/  LDL.LU R158, [R1+0x864] ;  /* 0x00086400019e7983 */ /* 0x000ea80000300800 */
        /* <DEDUP_REMOVED lines=10> */
[----:B------:R-:W3:Y:S01]  /*3b240*/  @!P5 LDG.E.U8 R38, desc[UR52][R22.64+0x91] ;  /* 0x000091341626d981 */ /* 0x000ee2000c1e1100 */
[----:B------:R-:W-:-:S05]  /*3b250*/  @!P5 IMAD R48, R11, 0x180, RZ ;  /* 0x000001800b30d824 */ /* 0x000fca00078e02ff */
[----:B------:R-:W-:Y:S02]  /*3b260*/  @!P5 IADD3.X R37, R39, R37, R48, P6, !PT ;  /* 0x000000252725d210 */ /* 0x000fe400037fe430 */
        /* <DEDUP_REMOVED lines=26> */
[----:B------:R-:W-:-:S05]  /*3b410*/  FFMA R36, R158, UR47, R36 ;  /* 0x0000002f9e247c23 */ /* 0x000fca0008000024 */
[----:B------:R-:W-:-:S05]  /*3b420*/  F2FP.SATFINITE.E4M3.F32.PACK_AB_MERGE_C R36, RZ, R36, RZ ;  /* 0x00000024ff24723e */ /* 0x000fca00048070ff */
[----:B----4-:R1:W-:Y:S02]  /*3b430*/  @!P4 STG.E.U8 desc[UR52][R162.64+0x91], R36 ;  /* 0x00009124a200c986 */ /* 0x0103e4000c101134 */
[----:B-1----:R-:W-:Y:S02]  /*3b440*/  @!P5 IMAD.MOV.U32 R36, RZ, RZ, R24 ;  /* 0x000000ffff24d224 */ /* 0x002fe400078e0018 */
[----:B------:R-:W-:Y:S01]  /*3b450*/  @!P5 IMAD R48, R11, 0x180, RZ ;  /* 0x000001800b30d824 */ /* 0x000fe200078e02ff */
[----:B------:R-:W2:Y:S01]  /*3b460*/  LDL.LU R163, [R1+0x86c] ;  /* 0x00086c0001a37983 */ /* 0x000ea20000300800 */
[----:B------:R-:W-:Y:S01]  /*3b470*/  LOP3.LUT P2, RZ, R3, 0x4, RZ, 0xc0, !PT ;  /* 0x0000000403ff7812 */ /* 0x000fe2000784c0ff */
[----:B------:R-:W-:Y:S02]  /*3b480*/  @!P5 IMAD.WIDE.U32 R36, R10, 0x180, R36 ;  /* 0x000001800a24d825 */ /* 0x000fe400078e0024 */
[----:B------:R-:W4:Y:S04]  /*3b490*/  LDL.LU R158, [R1+0x870] ;  /* 0x00087000019e7983 */ /* 0x000f280000300800 */
[----:B------:R-:W4:Y:S01]  /*3b4a0*/  LDL.LU.64 R164, [R1+0xf0] ;  /* 0x0000f00001a47983 */ /* 0x000f220000300a00 */
[----:B0-----:R-:W-:-:S02]  /*3b4b0*/  @!P5 IADD3 R36, P6, R36, R38, RZ ;  /* 0x000000262424d210 */ /* 0x001fc40007fde0ff */
[----:B------:R-:W-:-:S06]  /*3b4c0*/  PRMT R38, RZ, 0x7610, R38 ;  /* 0x00007610ff267816 */ /* 0x000fcc0000000026 */
[----:B------:R-:W3:Y:S01]  /*3b4d0*/  @!P5 LDG.E.U8 R38, desc[UR52][R22.64+0x98] ;  /* 0x000098341626d981 */ /* 0x000ee2000c1e1100 */
[----:B------:R-:W-:Y:S02]  /*3b4e0*/  @!P5 IADD3.X R37, R39, R37, R48, P6, !PT ;  /* 0x000000252725d210 */ /* 0x000fe400037fe430 */
[----:B---3--:R-:W-:-:S04]  /*3b4f0*/  LOP3.LUT R38, R38, 0xff, RZ, 0xc0, !PT ;  /* 0x000000ff26267812 */ /* 0x008fc800078ec0ff */
[----:B------:R-:W-:-:S05]  /*3b500*/  F2FP.F16.E4M3.UNPACK_B R38, R38 ;  /* 0x00000026ff26723e */ /* 0x000fca00020006ff */
[----:B------:R-:W-:-:S05]  /*3b510*/  HADD2.F32 R38, -RZ, R38.H0_H0 ;  /* 0x20000026ff267230 */ /* 0x000fca0000004100 */
[----:B------:R-:W-:-:S04]  /*3b520*/  FMUL R38, R38, UR46 ;  /* 0x0000002e26267c20 */ /* 0x000fc80008400000 */
[----:B------:R-:W-:Y:S01]  /*3b530*/  FFMA R38, R159, UR47, R38 ;  /* 0x0000002f9f267c23 */ /* 0x000fe20008000026 */
[----:B------:R-:W-:Y:S01]  /*3b540*/  LOP3.LUT P4, RZ, R33, 0x80000000, RZ, 0xc0, !PT ;  /* 0x8000000021ff7812 */ /* 0x000fe2000788c0ff */
[----:B------:R-:W3:Y:S04]  /*3b550*/  LDL.LU R159, [R1+0x874] ;  /* 0x00087400019f7983 */ /* 0x000ee80000300800 */
        /* <DEDUP_REMOVED lines=28> */
[----:B------:R-:W-:Y:S02]  /*3b720*/  ISETP.LT.OR P5, PT, R30, 0xa1, !P3 ;  /* 0x000000a11e00780c */ /* 0x000fe40005fa1670 */
[----:B------:R-:W-:Y:S01]  /*3b730*/  PRMT R38, RZ, 0x7610, R38 ;  /* 0x00007610ff267816 */ /* 0x000fe20000000026 */
[----:B------:R-:W4:Y:S01]  /*3b740*/  LDL.LU R158, [R1+0x87c] ;  /* 0x00087c00019e7983 */ /* 0x000f220000300800 */
        /* <DEDUP_REMOVED lines=47> */
[----:B------:R-:W-:Y:S02]  /*3ba40*/  ISETP.LT.OR P5, PT, R30, 0xa9, !P3 ;  /* 0x000000a91e00780c */ /* 0x000fe40005fa1670 */
[----:B------:R-:W-:Y:S01]  /*3ba50*/  PRMT R38, RZ, 0x7610, R38 ;  /* 0x00007610ff267816 */ /* 0x000fe20000000026 */
[----:B------:R-:W3:Y:S01]  /*3ba60*/  LDL.LU R159, [R1+0x88c] ;  /* 0x00088c00019f7983 */ /* 0x000ee20000300800 */
        /* <DEDUP_REMOVED lines=47> */
[----:B------:R-:W-:Y:S02]  /*3bd60*/  ISETP.LT.OR P5, PT, R30, 0xb1, !P3 ;  /* 0x000000b11e00780c */ /* 0x000fe40005fa1670 */
[----:B------:R-:W-:Y:S01]  /*3bd70*/  PRMT R38, RZ, 0x7610, R38 ;  /* 0x00007610ff267816 */ /* 0x000fe20000000026 */
[----:B------:R-:W2:Y:S01]  /*3bd80*/  LDL.LU R163, [R1+0x89c] ;  /* 0x00089c0001a37983 */ /* 0x000ea20000300800 */
        /* <DEDUP_REMOVED lines=10> */
[----:B------:R-:W4:Y:S04]  /*3be30*/  LDL.LU R158, [R1+0x8a0] ;  /* 0x0008a000019e7983 */ /* 0x000f280000300800 */
[----:B------:R-:W4:Y:S01]  /*3be40*/  LDL.LU.64 R164, [R1] ;  /* 0x0000000001a47983 */ /* 0x000f220000300a00 */
        /* <DEDUP_REMOVED lines=16> */
[----:B------:R-:W-:Y:S02]  /*3bf50*/  ISETP.LT.OR P5, PT, R30, 0xb2, !P3 ;  /* 0x000000b21e00780c */ /* 0x000fe40005fa1670 */
[----:B0-----:R-:W-:-:S11]  /*3bf60*/  PRMT R38, RZ, 0x7610, R38 ;  /* 0x00007610ff267816 */ /* 0x001fd60000000026 */
[----:B------:R-:W0:Y:S01]  /*3bf70*/  @!P5 LDC.64 R36, c[0x0][0x5c0] ;  /* 0x00017000ff24db82 */ /* 0x000e220000000a00 */
[----:B------:R-:W2:Y:S01]  /*3bf80*/  @!P5 LDG.E.U8 R38, desc[UR52][R26.64+0xb1] ;  /* 0x0000b1341a26d981 */ /* 0x000ea2000c1e1100 */
[----:B0-----:R-:W-:-:S05]  /*3bf90*/  @!P5 IADD3 R36, P6, R24, R36, RZ ;  /* 0x000000241824d210 */ /* 0x001fca0007fde0ff */
[----:B------:R-:W-:Y:S01]  /*3bfa0*/  @!P5 IMAD.X R37, R31, 0x1, R37, P6 ;  /* 0x000000011f25d824 */ /* 0x000fe200030e0625 */
        /* <DEDUP_REMOVED lines=65> */
[C---:B------:R-:W-:Y:S02]  /*3c3c0*/  LOP3.LUT P5, RZ, R34.reuse, 0x8000000, RZ, 0xc0, !PT ;  /* 0x0800000022ff7812 */ /* 0x040fe400078ac0ff */
[----:B------:R-:W-:Y:S01]  /*3c3d0*/  LOP3.LUT P6, RZ, R34, 0x4000000, RZ, 0xc0, !PT ;  /* 0x0400000022ff7812 */ /* 0x000fe200078cc0ff */
        /* <DEDUP_REMOVED lines=10> */
[----:B------:R-:W-:Y:S02]  /*3c480*/  LOP3.LUT P2, RZ, R2, 0x400, RZ, 0xc0, !PT ;  /* 0x0000040002ff7812 */ /* 0x000fe4000784c0ff */
        /* <DEDUP_REMOVED lines=23> */
[----:B------:R0:W-:Y:S04]  /*3c600*/  @!P6 STG.E.U8 desc[UR52][R222.64+0xa1], R36 ;  /* 0x0000a124de00e986 */ /* 0x0001e8000c101134 */
[----:B------:R-:W3:Y:S01]  /*3c610*/  @!P2 LDG.E.U8 R38, desc[UR52][R16.64+0xa0] ;  /* 0x0000a0341026a981 */ /* 0x000ee2000c1e1100 */
[----:B0-----:R-:W0:Y:S02]  /*3c620*/  @!P2 LDC.64 R36, c[0x0][0x5c0] ;  /* 0x00017000ff24ab82 */ /* 0x001e240000000a00 */
[----:B0-----:R-:W-:Y:S02]  /*3c630*/  @!P2 IADD3 R36, P5, R218, R36, RZ ;  /* 0x00000024da24a210 */ /* 0x001fe40007fbe0ff */
[----:B------:R-:W4:Y:S03]  /*3c640*/  LDL.LU R218, [R1+0xb00] ;  /* 0x000b000001da7983 */ /* 0x000f260000300800 */
[----:B------:R-:W-:-:S02]  /*3c650*/  @!P2 IMAD.X R37, R219, 0x1, R37, P5 ;  /* 0x00000001db25a824 */ /* 0x000fc400028e0625 */
[----:B------:R-:W4:Y:S04]  /*3c660*/  LDL.LU R219, [R1+0xafc] ;  /* 0x000afc0001db7983 */ /* 0x000f280000300800 */
        /* <DEDUP_REMOVED lines=9> */
[----:B0-----:R-:W-:Y:S01]  /*3c700*/  PRMT R38, RZ, 0x7610, R38 ;  /* 0x00007610ff267816 */ /* 0x001fe20000000026 */
[----:B------:R-:W0:Y:S05]  /*3c710*/  @!P4 LDC.64 R36, c[0x0][0x5c0] ;  /* 0x00017000ff24cb82 */ /* 0x000e2a0000000a00 */
[----:B------:R-:W3:Y:S01]  /*3c720*/  @!P4 LDG.E.U8 R38, desc[UR52][R16.64+0xa1] ;  /* 0x0000a1341026c981 */ /* 0x000ee2000c1e1100 */
[----:B0-----:R-:W-:-:S03]  /*3c730*/  @!P4 IADD3 R36, P5, R220, R36, RZ ;  /* 0x00000024dc24c210 */ /* 0x001fc60007fbe0ff */
[----:B------:R-:W2:Y:S02]  /*3c740*/  LDL.LU R220, [R1+0xaf8] ;  /* 0x000af80001dc7983 */ /* 0x000ea40000300800 */
[----:B------:R-:W-:Y:S01]  /*3c750*/  @!P4 IMAD.X R37, R221, 0x1, R37, P5 ;  /* 0x00000001dd25c824 */ /* 0x000fe200028e0625 */
[----:B------:R-:W-:Y:S01]  /*3c760*/  LOP3.LUT P5, RZ, R34, 0x2000000, RZ, 0xc0, !PT ;  /* 0x0200000022ff7812 */ /* 0x000fe200078ac0ff */
[----:B------:R-:W2:Y:S01]  /*3c770*/  LDL.LU R221, [R1+0xaf4] ;  /* 0x000af40001dd7983 */ /* 0x000ea20000300800 */
[----:B---3--:R-:W-:-:S04]  /*3c780*/  LOP3.LUT R38, R38, 0xff, RZ, 0xc0, !PT ;  /* 0x000000ff26267812 */ /* 0x008fc800078ec0ff */
[----:B------:R-:W-:-:S05]  /*3c790*/  F2FP.F16.E4M3.UNPACK_B R38, R38 ;  /* 0x00000026ff26723e */ /* 0x000fca00020006ff */
[----:B------:R-:W-:-:S05]  /*3c7a0*/  HADD2.F32 R38, -RZ, R38.H0_H0 ;  /* 0x20000026ff267230 */ /* 0x000fca0000004100 */
[----:B------:R-:W-:-:S04]  /*3c7b0*/  FMUL R38, R38, UR46 ;  /* 0x0000002e26267c20 */ /* 0x000fc80008400000 */
[----:B----4-:R-:W-:Y:S01]  /*3c7c0*/  FFMA R38, R158, UR47, R38 ;  /* 0x0000002f9e267c23 */ /* 0x010fe20008000026 */
[----:B------:R-:W-:Y:S02]  /*3c7d0*/  LOP3.LUT P6, RZ, R34, 0x800000, RZ, 0xc0, !PT ;  /* 0x0080000022ff7812 */ /* 0x000fe400078cc0ff */
        /* <DEDUP_REMOVED lines=15> */
[----:B--2---:R0:W-:Y:S02]  /*3c8d0*/  @!P5 STG.E.U8 desc[UR52][R220.64+0xa8], R36 ;  /* 0x0000a824dc00d986 */ /* 0x0041e4000c101134 */
        /* <DEDUP_REMOVED lines=8> */
[----:B------:R0:W-:Y:S04]  /*3c960*/  @!P6 STG.E.U8 desc[UR52][R218.64+0xa9], R36 ;  /* 0x0000a924da00e986 */ /* 0x0001e8000c101134 */
[----:B------:R-:W2:Y:S01]  /*3c970*/  @!P2 LDG.E.U8 R38, desc[UR52][R16.64+0xa8] ;  /* 0x0000a8341026a981 */ /* 0x000ea2000c1e1100 */
[----:B0-----:R-:W0:Y:S02]  /*3c980*/  @!P2 LDC.64 R36, c[0x0][0x5c0] ;  /* 0x00017000ff24ab82 */ /* 0x001e240000000a00 */
[----:B0-----:R-:W-:Y:S02]  /*3c990*/  @!P2 IADD3 R36, P5, R214, R36, RZ ;  /* 0x00000024d624a210 */ /* 0x001fe40007fbe0ff */
[----:B------:R-:W4:Y:S03]  /*3c9a0*/  LDL.LU R214, [R1+0xaf0] ;  /* 0x000af00001d67983 */ /* 0x000f260000300800 */
[----:B------:R-:W-:-:S02]  /*3c9b0*/  @!P2 IMAD.X R37, R215, 0x1, R37, P5 ;  /* 0x00000001d725a824 */ /* 0x000fc400028e0625 */
[----:B------:R-:W4:Y:S04]  /*3c9c0*/  LDL.LU R215, [R1+0xaec] ;  /* 0x000aec0001d77983 */ /* 0x000f280000300800 */
[----:B------:R-:W4:Y:S01]  /*3c9d0*/  LDL.LU R163, [R1+0x8d8] ;  /* 0x0008d80001a37983 */ /* 0x000f220000300800 */
[----:B--2---:R-:W-:-:S04]  /*3c9e0*/  LOP3.LUT R38, R38, 0xff, RZ, 0xc0, !PT ;  /* 0x000000ff26267812 */ /* 0x004fc800078ec0ff */
[----:B------:R-:W-:-:S05]  /*3c9f0*/  F2FP.F16.E4M3.UNPACK_B R38, R38 ;  /* 0x00000026ff26723e */ /* 0x000fca00020006ff */
[----:B------:R-:W-:-:S05]  /*3ca00*/  HADD2.F32 R38, -RZ, R38.H0_H0 ;  /* 0x20000026ff267230 */ /* 0x000fca0000004100 */
[----:B------:R-:W-:-:S04]  /*3ca10*/  FMUL R38, R38, UR46 ;  /* 0x0000002e26267c20 */ /* 0x000fc80008400000 */
[----:B---3--:R-:W-:Y:S02]  /*3ca20*/  FFMA R38, R158, UR47, R38 ;  /* 0x0000002f9e267c23 */ /* 0x008fe40008000026 */
        /* <DEDUP_REMOVED lines=191> */
[----:B------:R-:W-:Y:S02]  /*3d620*/  LOP3.LUT P4, RZ, R0, 0x800, RZ, 0xc0, !PT ;  /* 0x0000080000ff7812 */ /* 0x000fe4000788c0ff */
[----:B------:R-:W-:Y:S01]  /*3d630*/  PRMT R39, RZ, 0x7610, R39 ;  /* 0x00007610ff277816 */ /* 0x000fe20000000027 */
        /* <DEDUP_REMOVED lines=26> */
[----:B------:R0:W-:Y:S04]  /*3d7e0*/  @!P2 STG.E.U8 desc[UR52][R36.64+0xa8], R38 ;  /* 0x0000a8262400a986 */ /* 0x0001e8000c101134 */
[----:B------:R-:W3:Y:S01]  /*3d7f0*/  @!P4 LDG.E.U8 R39, desc[UR52][R20.64+0xa9] ;  /* 0x0000a9341427c981 */ /* 0x000ee2000c1e1100 */
[----:B0-----:R-:W0:Y:S01]  /*3d800*/  @!P4 LDC.64 R36, c[0x0][0x5c0] ;  /* 0x00017000ff24cb82 */ /* 0x001e220000000a00 */
[----:B------:R-:W-:Y:S02]  /*3d810*/  PRMT R38, RZ, 0x7610, R38 ;  /* 0x00007610ff267816 */ /* 0x000fe40000000026 */
[----:B0-----:R-:W-:Y:S02]  /*3d820*/  @!P4 IADD3 R36, P5, R150, R36, RZ ;  /* 0x000000249624c210 */ /* 0x001fe40007fbe0ff */
[----:B------:R-:W2:Y:S03]  /*3d830*/  LDL.LU R150, [R1+0xaa8] ;  /* 0x000aa80001967983 */ /* 0x000ea60000300800 */
        /* <DEDUP_REMOVED lines=12> */
[----:B------:R0:W-:Y:S04]  /*3d900*/  @!P4 STG.E.U8 desc[UR52][R36.64+0xa9], R39 ;  /* 0x0000a9272400c986 */ /* 0x0001e8000c101134 */
[----:B------:R-:W4:Y:S02]  /*3d910*/  @!P5 LDG.E.U8 R38, desc[UR52][R18.64+0xb0] ;  /* 0x0000b0341226d981 */ /* 0x000f24000c1e1100 */
[----:B0-----:R-:W0:Y:S01]  /*3d920*/  @!P2 LDC.64 R36, c[0x0][0x5c0] ;  /* 0x00017000ff24ab82 */ /* 0x001e220000000a00 */
[----:B----4-:R-:W-:-:S04]  /*3d930*/  LOP3.LUT R38, R38, 0xff, RZ, 0xc0, !PT ;  /* 0x000000ff26267812 */ /* 0x010fc800078ec0ff */
[----:B------:R-:W-:-:S05]  /*3d940*/  F2FP.F16.E4M3.UNPACK_B R38, R38 ;  /* 0x00000026ff26723e */ /* 0x000fca00020006ff */
[----:B------:R-:W-:-:S05]  /*3d950*/  HADD2.F32 R38, -RZ, R38.H0_H0 ;  /* 0x20000026ff267230 */ /* 0x000fca0000004100 */
[----:B------:R-:W-:-:S04]  /*3d960*/  FMUL R38, R38, UR46 ;  /* 0x0000002e26267c20 */ /* 0x000fc80008400000 */
[----:B------:R-:W-:Y:S01]  /*3d970*/  FFMA R38, R158, UR47, R38 ;  /* 0x0000002f9e267c23 */ /* 0x000fe20008000026 */
[----:B------:R-:W-:Y:S01]  /*3d980*/  LOP3.LUT P4, RZ, R0, 0x40, RZ, 0xc0, !PT ;  /* 0x0000004000ff7812 */ /* 0x000fe2000788c0ff */
[----:B------:R-:W4:Y:S03]  /*3d990*/  LDL.LU R158, [R1+0x924] ;  /* 0x00092400019e7983 */ /* 0x000f260000300800 */
[----:B------:R-:W-:Y:S02]  /*3d9a0*/  F2FP.SATFINITE.E4M3.F32.PACK_AB_MERGE_C R49, RZ, R38, RZ ;  /* 0x00000026ff31723e */ /* 0x000fe400048070ff */
[----:B------:R-:W-:-:S03]  /*3d9b0*/  PRMT R38, RZ, 0x7610, R38 ;  /* 0x00007610ff267816 */ /* 0x000fc60000000026 */
[----:B--2---:R-:W-:Y:S04]  /*3d9c0*/  @!P5 STG.E.U8 desc[UR52][R150.64+0xb0], R49 ;  /* 0x0000b0319600d986 */ /* 0x004fe8000c101134 */
[----:B------:R-:W2:Y:S02]  /*3d9d0*/  @!P6 LDG.E.U8 R38, desc[UR52][R18.64+0xb1] ;  /* 0x0000b1341226e981 */ /* 0x000ea4000c1e1100 */
[----:B--2---:R-:W-:-:S04]  /*3d9e0*/  LOP3.LUT R38, R38, 0xff, RZ, 0xc0, !PT ;  /* 0x000000ff26267812 */ /* 0x004fc800078ec0ff */
[----:B------:R-:W-:-:S05]  /*3d9f0*/  F2FP.F16.E4M3.UNPACK_B R38, R38 ;  /* 0x00000026ff26723e */ /* 0x000fca00020006ff */
[----:B------:R-:W-:-:S05]  /*3da00*/  HADD2.F32 R38, -RZ, R38.H0_H0 ;  /* 0x20000026ff267230 */ /* 0x000fca0000004100 */
[----:B------:R-:W-:-:S04]  /*3da10*/  FMUL R38, R38, UR46 ;  /* 0x0000002e26267c20 */ /* 0x000fc80008400000 */
[----:B------:R-:W-:Y:S01]  /*3da20*/  FFMA R38, R159, UR47, R38 ;  /* 0x0000002f9f267c23 */ /* 0x000fe20008000026 */
[----:B0-----:R-:W-:Y:S01]  /*3da30*/  @!P2 IADD3 R36, P5, R132, R36, RZ ;  /* 0x000000248424a210 */ /* 0x001fe20007fbe0ff */
[----:B------:R-:W2:Y:S03]  /*3da40*/  LDL.LU R159, [R1+0x928] ;  /* 0x00092800019f7983 */ /* 0x000ea60000300800 */
[----:B------:R-:W-:Y:S02]  /*3da50*/  F2FP.SATFINITE.E4M3.F32.PACK_AB_MERGE_C R39, RZ, R38, RZ ;  /* 0x00000026ff27723e */ /* 0x000fe400048070ff */
[----:B------:R-:W-:-:S03]  /*3da60*/  PRMT R38, RZ, 0x7610, R38 ;  /* 0x00007610ff267816 */ /* 0x000fc60000000026 */
[----:B------:R0:W-:Y:S04]  /*3da70*/  @!P6 STG.E.U8 desc[UR52][R144.64+0xb1], R39 ;  /* 0x0000b1279000e986 */ /* 0x0001e8000c101134 */
[----:B------:R-:W3:Y:S01]  /*3da80*/  @!P2 LDG.E.U8 R38, desc[UR52][R20.64+0xb0] ;  /* 0x0000b0341426a981 */ /* 0x000ee2000c1e1100 */
        /* <DEDUP_REMOVED lines=8> */
[----:B0-----:R-:W-:Y:S02]  /*3db10*/  F2FP.SATFINITE.E4M3.F32.PACK_AB_MERGE_C R39, RZ, R38, RZ ;  /* 0x00000026ff27723e */ /* 0x001fe400048070ff */
[----:B------:R-:W-:-:S03]  /*3db20*/  PRMT R38, RZ, 0x7610, R38 ;  /* 0x00007610ff267816 */ /* 0x000fc60000000026 */
[----:B------:R0:W-:Y:S04]  /*3db30*/  @!P2 STG.E.U8 desc[UR52][R36.64+0xb0], R39 ;  /* 0x0000b0272400a986 */ /* 0x0001e8000c101134 */
[----:B------:R-:W4:Y:S01]  /*3db40*/  @!P4 LDG.E.U8 R38, desc[UR52][R20.64+0xb1] ;  /* 0x0000b1341426c981 */ /* 0x000f22000c1e1100 */
[----:B0-----:R-:W0:Y:S02]  /*3db50*/  @!P4 LDC.64 R36, c[0x0][0x5c0] ;  /* 0x00017000ff24cb82 */ /* 0x001e240000000a00 */
[----:B0-----:R-:W-:-:S05]  /*3db60*/  @!P4 IADD3 R36, P5, R128, R36, RZ ;  /* 0x000000248024c210 */ /* 0x001fca0007fbe0ff */
[----:B------:R-:W-:Y:S01]  /*3db70*/  @!P4 IMAD.X R37, R129, 0x1, R37, P5 ;  /* 0x000000018125c824 */ /* 0x000fe200028e0625 */
[----:B------:R-:W-:Y:S02]  /*3db80*/  LOP3.LUT P5, RZ, R34, 0x4, RZ, 0xc0, !PT ;  /* 0x0000000422ff7812 */ /* 0x000fe400078ac0ff */
        /* <DEDUP_REMOVED lines=9> */
[----:B------:R0:W-:Y:S04]  /*3dc20*/  @!P4 STG.E.U8 desc[UR52][R36.64+0xb1], R39 ;  /* 0x0000b1272400c986 */ /* 0x0001e8000c101134 */
[----:B------:R-:W2:Y:S01]  /*3dc30*/  @!P5 LDG.E.U8 R38, desc[UR52][R18.64+0xb8] ;  /* 0x0000b8341226d981 */ /* 0x000ea2000c1e1100 */
[----:B0-----:R-:W0:Y:S01]  /*3dc40*/  @!P2 LDC.64 R36, c[0x0][0x5c0] ;  /* 0x00017000ff24ab82 */ /* 0x001e220000000a00 */
[----:B--2---:R-:W-:-:S04]  /*3dc50*/  LOP3.LUT R38, R38, 0xff, RZ, 0xc0, !PT ;  /* 0x000000ff26267812 */ /* 0x004fc800078ec0ff */
[----:B------:R-:W-:-:S05]  /*3dc60*/  F2FP.F16.E4M3.UNPACK_B R38, R38 ;  /* 0x00000026ff26723e */ /* 0x000fca00020006ff */
[----:B------:R-:W-:-:S05]  /*3dc70*/  HADD2.F32 R38, -RZ, R38.H0_H0 ;  /* 0x20000026ff267230 */ /* 0x000fca0000004100 */
[----:B------:R-:W-:-:S04]  /*3dc80*/  FMUL R38, R38, UR46 ;  /* 0x0000002e26267c20 */ /* 0x000fc80008400000 */
[----:B------:R-:W-:Y:S01]  /*3dc90*/  FFMA R38, R159, UR47, R38 ;  /* 0x0000002f9f267c23 */ /* 0x000fe20008000026 */
[----:B------:R-:W-:Y:S01]  /*3dca0*/  LOP3.LUT P4, RZ, R0, 0x4, RZ, 0xc0, !PT ;  /* 0x0000000400ff7812 */ /* 0x000fe2000788c0ff */
[----:B------:R-:W2:Y:S03]  /*3dcb0*/  LDL.LU R159, [R1+0x934] ;  /* 0x00093400019f7983 */ /* 0x000ea60000300800 */
[----:B------:R-:W-:Y:S02]  /*3dcc0*/  F2FP.SATFINITE.E4M3.F32.PACK_AB_MERGE_C R49, RZ, R38, RZ ;  /* 0x00000026ff31723e */ /* 0x000fe400048070ff */
[----:B------:R-:W-:-:S03]  /*3dcd0*/  PRMT R38, RZ, 0x7610, R38 ;  /* 0x00007610ff267816 */ /* 0x000fc60000000026 */
[----:B------:R-:W-:Y:S04]  /*3dce0*/  @!P5 STG.E.U8 desc[UR52][R146.64+0xb8], R49 ;  /* 0x0000b8319200d986 */ /* 0x000fe8000c101134 */
[----:B------:R-:W3:Y:S02]  /*3dcf0*/  @!P6 LDG.E.U8 R38, desc[UR52][R18.64+0xb9] ;  /* 0x0000b9341226e981 */ /* 0x000ee4000c1e1100 */
[----:B---3--:R-:W-:-:S04]  /*3dd00*/  LOP3.LUT R38, R38, 0xff, RZ, 0xc0, !PT ;  /* 0x000000ff26267812 */ /* 0x008fc800078ec0ff */
[----:B------:R-:W-:-:S05]  /*3dd10*/  F2FP.F16.E4M3.UNPACK_B R38, R38 ;  /* 0x00000026ff26723e */ /* 0x000fca00020006ff */
[----:B------:R-:W-:-:S05]  /*3dd20*/  HADD2.F32 R38, -RZ, R38.H0_H0 ;  /* 0x20000026ff267230 */ /* 0x000fca0000004100 */
[----:B------:R-:W-:-:S04]  /*3dd30*/  FMUL R38, R38, UR46 ;  /* 0x0000002e26267c20 */ /* 0x000fc80008400000 */
[----:B------:R-:W-:-:S05]  /*3dd40*/  FFMA R38, R163, UR47, R38 ;  /* 0x0000002fa3267c23 */ /* 0x000fca0008000026 */
[----:B------:R-:W-:Y:S02]  /*3dd50*/  F2FP.SATFINITE.E4M3.F32.PACK_AB_MERGE_C R39, RZ, R38, RZ ;  /* 0x00000026ff27723e */ /* 0x000fe400048070ff */
[----:B------:R-:W-:-:S03]  /*3dd60*/  PRMT R38, RZ, 0x7610, R38 ;  /* 0x00007610ff267816 */ /* 0x000fc60000000026 */
[----:B------:R1:W-:Y:S04]  /*3dd70*/  @!P6 STG.E.U8 desc[UR52][R140.64+0xb9], R39 ;  /* 0x0000b9278c00e986 */ /* 0x0003e8000c101134 */
[----:B------:R-:W3:Y:S01]  /*3dd80*/  @!P2 LDG.E.U8 R38, desc[UR52][R20.64+0xb8] ;  /* 0x0000b8341426a981 */ /* 0x000ee2000c1e1100 */
[----:B0-----:R-:W-:-:S05]  /*3dd90*/  @!P2 IADD3 R36, P5, R126, R36, RZ ;  /* 0x000000247e24a210 */ /* 0x001fca0007fbe0ff */
[----:B------:R-:W-:Y:S01]  /*3dda0*/  @!P2 IMAD.X R37, R127, 0x1, R37, P5 ;  /* 0x000000017f25a824 */ /* 0x000fe200028e0625 */
[----:B---3--:R-:W-:-:S04]  /*3ddb0*/  LOP3.LUT R38, R38, 0xff, RZ, 0xc0, !PT ;  /* 0x000000ff26267812 */ /* 0x008fc800078ec0ff */
[----:B------:R-:W-:-:S05]  /*3ddc0*/  F2FP.F16.E4M3.UNPACK_B R38, R38 ;  /* 0x00000026ff26723e */ /* 0x000fca00020006ff */
[----:B------:R-:W-:-:S05]  /*3ddd0*/  HADD2.F32 R38, -RZ, R38.H0_H0 ;  /* 0x20000026ff267230 */ /* 0x000fca0000004100 */
[----:B------:R-:W-:-:S04]  /*3dde0*/  FMUL R38, R38, UR46 ;  /* 0x0000002e26267c20 */ /* 0x000fc80008400000 */
[----:B----4-:R-:W-:Y:S02]  /*3ddf0*/  FFMA R38, R158, UR47, R38 ;  /* 0x0000002f9e267c23 */ /* 0x010fe40008000026 */
[----:B------:R-:W3:Y:S03]  /*3de00*/  LDL.LU R158, [R1+0x938] ;  /* 0x00093800019e7983 */ /* 0x000ee60000300800 */
[----:B-1----:R-:W-:Y:S02]  /*3de10*/  F2FP.SATFINITE.E4M3.F32.PACK_AB_MERGE_C R39, RZ, R38, RZ ;  /* 0x00000026ff27723e */ /* 0x002fe400048070ff */
[----:B------:R-:W-:-:S03]  /*3de20*/  PRMT R38, RZ, 0x7610, R38 ;  /* 0x00007610ff267816 */ /* 0x000fc60000000026 */
[----:B------:R0:W-:Y:S04]  /*3de30*/  @!P2 STG.E.U8 desc[UR52][R36.64+0xb8], R39 ;  /* 0x0000b8272400a986 */ /* 0x0001e8000c101134 */
[----:B------:R-:W4:Y:S01]  /*3de40*/  @!P4 LDG.E.U8 R38, desc[UR52][R20.64+0xb9] ;  /* 0x0000b9341426c981 */ /* 0x000f22000c1e1100 */
[----:B0-----:R-:W0:Y:S02]  /*3de50*/  @!P4 LDC.64 R36, c[0x0][0x5c0] ;  /* 0x00017000ff24cb82 */ /* 0x001e240000000a00 */
[----:B0-----:R-:W-:-:S05]  /*3de60*/  @!P4 IADD3 R36, P5, R122, R36, RZ ;  /* 0x000000247a24c210 */ /* 0x001fca0007fbe0ff */
[----:B------:R-:W-:Y:S01]  /*3de70*/  @!P4 IMAD.X R37, R123, 0x1, R37, P5 ;  /* 0x000000017b25c824 */ /* 0x000fe200028e0625 */
[----:B------:R-:W-:-:S13]  /*3de80*/  ISETP.LT.OR P5, PT, R30, 0xa1, !P0 ;  /* 0x000000a11e00780c */ /* 0x000fda00047a1670 */
[----:B------:R-:W-:Y:S01]  /*3de90*/  @!P5 IMAD.MOV.U32 R39, RZ, RZ, R31 ;  /* 0x000000ffff27d224 */ /* 0x000fe200078e001f */
[----:B----4-:R-:W-:-:S04]  /*3dea0*/  LOP3.LUT R38, R38, 0xff, RZ, 0xc0, !PT ;  /* 0x000000ff26267812 */ /* 0x010fc800078ec0ff */
[----:B------:R-:W-:-:S05]  /*3deb0*/  F2FP.F16.E4M3.UNPACK_B R38, R38 ;  /* 0x00000026ff26723e */ /* 0x000fca00020006ff */
[----:B------:R-:W-:-:S05]  /*3dec0*/  HADD2.F32 R38, -RZ, R38.H0_H0 ;  /* 0x20000026ff267230 */ /* 0x000fca0000004100 */
[----:B------:R-:W-:-:S04]  /*3ded0*/  FMUL R38, R38, UR46 ;  /* 0x0000002e26267c20 */ /* 0x000fc80008400000 */
[----:B--2---:R-:W-:Y:S01]  /*3dee0*/  FFMA R38, R159, UR47, R38 ;  /* 0x0000002f9f267c23 */ /* 0x004fe20008000026 */
[----:B------:R-:W-:Y:S01]  /*3def0*/  @!P5 IMAD R48, R11, 0x180, RZ ;  /* 0x000001800b30d824 */ /* 0x000fe200078e02ff */
[----:B------:R-:W2:Y:S01]  /*3df00*/  LDL.LU R159, [R1+0x93c] ;  /* 0x00093c00019f7983 */ /* 0x000ea20000300800 */
[----:B------:R-:W-:-:S03]  /*3df10*/  LOP3.LUT P2, RZ, R3, 0x10000, RZ, 0xc0, !PT ;  /* 0x0001000003ff7812 */ /* 0x000fc6000784c0ff */
[----:B------:R-:W4:Y:S01]  /*3df20*/  LDL.LU R165, [R1+0x940] ;  /* 0x0009400001a57983 */ /* 0x000f220000300800 */
[----:B------:R-:W-:-:S03]  /*3df30*/  F2FP.SATFINITE.E4M3.F32.PACK_AB_MERGE_C R49, RZ, R38, RZ ;  /* 0x00000026ff31723e */ /* 0x000fc600048070ff */
[----:B------:R-:W4:Y:S04]  /*3df40*/  LDL.LU.64 R166, [R1+0x130] ;  /* 0x0001300001a67983 */ /* 0x000f280000300a00 */
[----:B------:R0:W-:Y:S02]  /*3df50*/  @!P4 STG.E.U8 desc[UR52][R36.64+0xb9], R49 ;  /* 0x0000b9312400c986 */ /* 0x0001e4000c101134 */
[----:B0-----:R-:W0:Y:S01]  /*3df60*/  @!P5 LDC.64 R36, c[0x0][0x5c0] ;  /* 0x00017000ff24db82 */ /* 0x001e220000000a00 */
[----:B------:R-:W-:-:S04]  /*3df70*/  @!P5 IMAD.MOV.U32 R38, RZ, RZ, R24 ;  /* 0x000000ffff26d224 */ /* 0x000fc800078e0018 */
        /* <DEDUP_REMOVED lines=31> */
[----:B------:R-:W-:Y:S02]  /*3e170*/  F2FP.SATFINITE.E4M3.F32.PACK_AB_MERGE_C R39, RZ, R38, RZ ;  /* 0x00000026ff27723e */ /* 0x000fe400048070ff */
[----:B------:R-:W-:-:S03]  /*3e180*/  PRMT R38, RZ, 0x7610, R38 ;  /* 0x00007610ff267816 */ /* 0x000fc60000000026 */
[----:B------:R0:W-:Y:S04]  /*3e190*/  @!P5 STG.E.U8 desc[UR52][R36.64+0xa1], R39 ;  /* 0x0000a1272400d986 */ /* 0x0001e8000c101134 */
[----:B------:R-:W4:Y:S02]  /*3e1a0*/  @!P2 LDG.E.U8 R38, desc[UR52][R28.64+0xa0] ;  /* 0x0000a0341c26a981 */ /* 0x000f24000c1e1100 */
[----:B----4-:R-:W-:-:S04]  /*3e1b0*/  LOP3.LUT R38, R38, 0xff, RZ, 0xc0, !PT ;  /* 0x000000ff26267812 */ /* 0x010fc800078ec0ff */
[----:B------:R-:W-:-:S05]  /*3e1c0*/  F2FP.F16.E4M3.UNPACK_B R38, R38 ;  /* 0x00000026ff26723e */ /* 0x000fca00020006ff */
[----:B------:R-:W-:-:S05]  /*3e1d0*/  HADD2.F32 R38, -RZ, R38.H0_H0 ;  /* 0x20000026ff267230 */ /* 0x000fca0000004100 */
[----:B------:R-:W-:-:S04]  /*3e1e0*/  FMUL R38, R38, UR46 ;  /* 0x0000002e26267c20 */ /* 0x000fc80008400000 */
[----:B------:R-:W-:-:S05]  /*3e1f0*/  FFMA R38, R165, UR47, R38 ;  /* 0x0000002fa5267c23 */ /* 0x000fca0008000026 */
[----:B------:R-:W-:Y:S02]  /*3e200*/  F2FP.SATFINITE.E4M3.F32.PACK_AB_MERGE_C R48, RZ, R38, RZ ;  /* 0x00000026ff30723e */ /* 0x000fe400048070ff */
[----:B------:R-:W-:-:S03]  /*3e210*/  PRMT R38, RZ, 0x7610, R38 ;  /* 0x00007610ff267816 */ /* 0x000fc60000000026 */
[----:B------:R1:W-:Y:S04]  /*3e220*/  @!P2 STG.E.U8 desc[UR52][R166.64+0xa0], R48 ;  /* 0x0000a030a600a986 */ /* 0x0003e8000c101134 */
[----:B------:R-:W4:Y:S01]  /*3e230*/  @!P4 LDG.E.U8 R38, desc[UR52][R28.64+0xa1] ;  /* 0x0000a1341c26c981 */ /* 0x000f22000c1e1100 */
[----:B------:R-:W-:-:S13]  /*3e240*/  ISETP.LT.OR P5, PT, R30, 0xa9, !P0 ;  /* 0x000000a91e00780c */ /* 0x000fda00047a1670 */
[----:B0-----:R-:W0:Y:S01]  /*3e250*/  @!P5 LDC.64 R36, c[0x0][0x5c0] ;  /* 0x00017000ff24db82 */ /* 0x001e220000000a00 */
[----:B------:R-:W-:Y:S01]  /*3e260*/  @!P5 IMAD.MOV.U32 R39, RZ, RZ, R31 ;  /* 0x000000ffff27d224 */ /* 0x000fe200078e001f */
[----:B----4-:R-:W-:-:S04]  /*3e270*/  LOP3.LUT R38, R38, 0xff, RZ, 0xc0, !PT ;  /* 0x000000ff26267812 */ /* 0x010fc800078ec0ff */
[----:B------:R-:W-:-:S05]  /*3e280*/  F2FP.F16.E4M3.UNPACK_B R38, R38 ;  /* 0x00000026ff26723e */ /* 0x000fca00020006ff */
[----:B------:R-:W-:-:S05]  /*3e290*/  HADD2.F32 R38, -RZ, R38.H0_H0 ;  /* 0x20000026ff267230 */ /* 0x000fca0000004100 */
[----:B------:R-:W-:-:S04]  /*3e2a0*/  FMUL R38, R38, UR46 ;  /* 0x0000002e26267c20 */ /* 0x000fc80008400000 */
[----:B---3--:R-:W-:Y:S01]  /*3e2b0*/  FFMA R38, R158, UR47, R38 ;  /* 0x0000002f9e267c23 */ /* 0x008fe20008000026 */
[----:B-1----:R-:W-:Y:S01]  /*3e2c0*/  @!P5 IMAD R48, R11, 0x180, RZ ;  /* 0x000001800b30d824 */ /* 0x002fe200078e02ff */
[----:B------:R-:W3:Y:S01]  /*3e2d0*/  LDL.LU R158, [R1+0x94c] ;  /* 0x00094c00019e7983 */ /* 0x000ee20000300800 */
[----:B------:R-:W-:-:S03]  /*3e2e0*/  LOP3.LUT P2, RZ, R3, 0x800, RZ, 0xc0, !PT ;  /* 0x0000080003ff7812 */ /* 0x000fc6000784c0ff */
[----:B------:R-:W4:Y:S01]  /*3e2f0*/  LDL.LU R165, [R1+0x950] ;  /* 0x0009500001a57983 */ /* 0x000f220000300800 */
[----:B------:R-:W-:Y:S01]  /*3e300*/  F2FP.SATFINITE.E4M3.F32.PACK_AB_MERGE_C R49, RZ, R38, RZ ;  /* 0x00000026ff31723e */ /* 0x000fe200048070ff */
[----:B------:R-:W-:Y:S02]  /*3e310*/  @!P5 IMAD.MOV.U32 R38, RZ, RZ, R24 ;  /* 0x000000ffff26d224 */ /* 0x000fe400078e0018 */
[----:B------:R-:W4:Y:S02]  /*3e320*/  LDL.LU.64 R166, [R1+0x120] ;  /* 0x0001200001a67983 */ /* 0x000f240000300a00 */
[----:B------:R-:W-:-:S03]  /*3e330*/  @!P5 IMAD.WIDE.U32 R38, R10, 0x180, R38 ;  /* 0x000001800a26d825 */ /* 0x000fc600078e0026 */
[----:B0-----:R-:W-:Y:S02]  /*3e340*/  @!P5 IADD3 R36, P6, R38, R36, RZ ;  /* 0x000000242624d210 */ /* 0x001fe40007fde0ff */
[----:B------:R-:W-:Y:S01]  /*3e350*/  PRMT R38, RZ, 0x7610, R38 ;  /* 0x00007610ff267816 */ /* 0x000fe20000000026 */
[----:B------:R0:W-:Y:S05]  /*3e360*/  @!P4 STG.E.U8 desc[UR52][R162.64+0xa1], R49 ;  /* 0x0000a131a200c986 */ /* 0x0001ea000c101134 */
[----:B------:R-:W2:Y:S01]  /*3e370*/  @!P5 LDG.E.U8 R38, desc[UR52][R22.64+0xa8] ;  /* 0x0000a8341626d981 */ /* 0x000ea2000c1e1100 */
[----:B------:R-:W-:Y:S02]  /*3e380*/  @!P5 IADD3.X R37, R37, R39, R48, P6, !PT ;  /* 0x000000272525d210 */ /* 0x000fe400037fe430 */
[----:B--2---:R-:W-:-:S04]  /*3e390*/  LOP3.LUT R38, R38, 0xff, RZ, 0xc0, !PT ;  /* 0x000000ff26267812 */ /* 0x004fc800078ec0ff */
[----:B------:R-:W-:-:S05]  /*3e3a0*/  F2FP.F16.E4M3.UNPACK_B R38, R38 ;  /* 0x00000026ff26723e */ /* 0x000fca00020006ff */
[----:B------:R-:W-:-:S05]  /*3e3b0*/  HADD2.F32 R38, -RZ, R38.H0_H0 ;  /* 0x20000026ff267230 */ /* 0x000fca0000004100 */
[----:B------:R-:W-:-:S04]  /*3e3c0*/  FMUL R38, R38, UR46 ;  /* 0x0000002e26267c20 */ /* 0x000fc80008400000 */
[----:B------:R-:W-:Y:S01]  /*3e3d0*/  FFMA R38, R159, UR47, R38 ;  /* 0x0000002f9f267c23 */ /* 0x000fe20008000026 */
[----:B------:R-:W-:Y:S01]  /*3e3e0*/  LOP3.LUT P4, RZ, R3, 0x200, RZ, 0xc0, !PT ;  /* 0x0000020003ff7812 */ /* 0x000fe2000788c0ff */
[----:B------:R-:W2:Y:S04]  /*3e3f0*/  LDL.LU R159, [R1+0x954] ;  /* 0x00095400019f7983 */ /* 0x000ea80000300800 */
[----:B0-----:R-:W2:Y:S01]  /*3e400*/  LDL.LU.64 R162, [R1+0x118] ;  /* 0x0001180001a27983 */ /* 0x001ea20000300a00 */
        /* <DEDUP_REMOVED lines=38> */
[----:B--2---:R-:W-:Y:S01]  /*3e670*/  FFMA R38, R159, UR47, R38 ;  /* 0x0000002f9f267c23 */ /* 0x004fe20008000026 */
[----:B-1----:R-:W-:Y:S01]  /*3e680*/  @!P5 IMAD R48, R11, 0x180, RZ ;  /* 0x000001800b30d824 */ /* 0x002fe200078e02ff */
[----:B------:R-:W2:Y:S01]  /*3e690*/  LDL.LU R159, [R1+0x95c] ;  /* 0x00095c00019f7983 */ /* 0x000ea20000300800 */
        /* <DEDUP_REMOVED lines=18> */
[----:B0-----:R-:W3:Y:S01]  /*3e7c0*/  LDL.LU.64 R162, [R1+0x108] ;  /* 0x0001080001a27983 */ /* 0x001ee20000300a00 */
        /* <DEDUP_REMOVED lines=29> */
[----:B------:R-:W-:Y:S04]  /*3e9a0*/  @!P2 STG.E.U8 desc[UR52][R166.64+0xb0], R48 ;  /* 0x0000b030a600a986 */ /* 0x000fe8000c101134 */
[----:B------:R-:W4:Y:S01]  /*3e9b0*/  @!P4 LDG.E.U8 R38, desc[UR52][R28.64+0xb1] ;  /* 0x0000b1341c26c981 */ /* 0x000f22000c1e1100 */
[----:B------:R-:W-:-:S13]  /*3e9c0*/  ISETP.LT.OR P5, PT, R30, 0xb9, !P0 ;  /* 0x000000b91e00780c */ /* 0x000fda00047a1670 */
[----:B0-----:R-:W0:Y:S01]  /*3e9d0*/  @!P5 LDC.64 R36, c[0x0][0x5c0] ;  /* 0x00017000ff24db82 */ /* 0x001e220000000a00 */
[----:B------:R-:W-:Y:S01]  /*3e9e0*/  @!P5 IMAD.MOV.U32 R39, RZ, RZ, R31 ;  /* 0x000000ffff27d224 */ /* 0x000fe200078e001f */
[----:B------:R-:W-:Y:S02]  /*3e9f0*/  LOP3.LUT P2, RZ, R33, 0x40000000, RZ, 0xc0, !PT ;  /* 0x4000000021ff7812 */ /* 0x000fe4000784c0ff */
[----:B----4-:R-:W-:-:S04]  /*3ea00*/  LOP3.LUT R38, R38, 0xff, RZ, 0xc0, !PT ;  /* 0x000000ff26267812 */ /* 0x010fc800078ec0ff */
[----:B------:R-:W-:-:S05]  /*3ea10*/  F2FP.F16.E4M3.UNPACK_B R38, R38 ;  /* 0x00000026ff26723e */ /* 0x000fca00020006ff */
[----:B------:R-:W-:-:S05]  /*3ea20*/  HADD2.F32 R38, -RZ, R38.H0_H0 ;  /* 0x20000026ff267230 */ /* 0x000fca0000004100 */
[----:B------:R-:W-:-:S04]  /*3ea30*/  FMUL R38, R38, UR46 ;  /* 0x0000002e26267c20 */ /* 0x000fc80008400000 */
[----:B---3--:R-:W-:Y:S02]  /*3ea40*/  FFMA R38, R158, UR47, R38 ;  /* 0x0000002f9e267c23 */ /* 0x008fe40008000026 */
[----:B------:R-:W3:Y:S04]  /*3ea50*/  LDL.LU R158, [R1+0x96c] ;  /* 0x00096c00019e7983 */ /* 0x000ee80000300800 */
[----:B------:R-:W4:Y:S01]  /*3ea60*/  LDL.LU R165, [R1+0x970] ;  /* 0x0009700001a57983 */ /* 0x000f220000300800 */
[----:B------:R-:W-:Y:S01]  /*3ea70*/  F2FP.SATFINITE.E4M3.F32.PACK_AB_MERGE_C R49, RZ, R38, RZ ;  /* 0x00000026ff31723e */ /* 0x000fe200048070ff */
[----:B------:R-:W-:-:S04]  /*3ea80*/  @!P5 IMAD.MOV.U32 R38, RZ, RZ, R24 ;  /* 0x000000ffff26d224 */ /* 0x000fc800078e0018 */
[----:B------:R-:W-:Y:S01]  /*3ea90*/  @!P5 IMAD.WIDE.U32 R38, R10, 0x180, R38 ;  /* 0x000001800a26d825 */ /* 0x000fe200078e0026 */
[----:B------:R1:W-:Y:S01]  /*3eaa0*/  @!P4 STG.E.U8 desc[UR52][R162.64+0xb1], R49 ;  /* 0x0000b131a200c986 */ /* 0x0003e2000c101134 */
[----:B------:R-:W-:Y:S02]  /*3eab0*/  LOP3.LUT P4, RZ, R33, 0x8000000, RZ, 0xc0, !PT ;  /* 0x0800000021ff7812 */ /* 0x000fe4000788c0ff */
[----:B------:R-:W-:Y:S01]  /*3eac0*/  @!P5 IMAD R33, R11, 0x180, RZ ;  /* 0x000001800b21d824 */ /* 0x000fe200078e02ff */
[----:B0-----:R-:W-:-:S04]  /*3ead0*/  @!P5 IADD3 R36, P6, R38, R36, RZ ;  /* 0x000000242624d210 */ /* 0x001fc80007fde0ff */
[--C-:B------:R-:W-:Y:S02]  /*3eae0*/  @!P5 IADD3.X R37, R37, R39, R33.reuse, P6, !PT ;  /* 0x000000272525d210 */ /* 0x100fe400037fe421 */
[----:B------:R-:W-:Y:S01]  /*3eaf0*/  PRMT R33, RZ, 0x7610, R33 ;  /* 0x00007610ff217816 */ /* 0x000fe20000000021 */
[----:B-1----:R-:W4:Y:S05]  /*3eb00*/  LDL.LU.64 R162, [R1+0x100] ;  /* 0x0001000001a27983 */ /* 0x002f2a0000300a00 */
[----:B------:R-:W2:Y:S02]  /*3eb10*/  @!P5 LDG.E.U8 R33, desc[UR52][R22.64+0xb8] ;  /* 0x0000b8341621d981 */ /* 0x000ea4000c1e1100 */
[----:B--2---:R-:W-:-:S04]  /*3eb20*/  LOP3.LUT R33, R33, 0xff, RZ, 0xc0, !PT ;  /* 0x000000ff21217812 */ /* 0x004fc800078ec0ff */
[----:B------:R-:W-:-:S05]  /*3eb30*/  F2FP.F16.E4M3.UNPACK_B R33, R33 ;  /* 0x00000021ff21723e */ /* 0x000fca00020006ff */
[----:B------:R-:W-:-:S05]  /*3eb40*/  HADD2.F32 R33, -RZ, R33.H0_H0 ;  /* 0x20000021ff217230 */ /* 0x000fca0000004100 */
[----:B------:R-:W-:-:S04]  /*3eb50*/  FMUL R33, R33, UR46 ;  /* 0x0000002e21217c20 */ /* 0x000fc80008400000 */
[----:B------:R-:W-:Y:S02]  /*3eb60*/  FFMA R33, R159, UR47, R33 ;  /* 0x0000002f9f217c23 */ /* 0x000fe40008000021 */
[----:B------:R-:W2:Y:S04]  /*3eb70*/  LDL.LU R159, [R1+0x974] ;  /* 0x00097400019f7983 */ /* 0x000ea80000300800 */
[----:B------:R-:W2:Y:S01]  /*3eb80*/  LDL.LU.64 R166, [R1+0xf8] ;  /* 0x0000f80001a67983 */ /* 0x000ea20000300a00 */
        /* <DEDUP_REMOVED lines=11> */
[----:B------:R-:W3:Y:S02]  /*3ec40*/  @!P5 LDG.E.U8 R33, desc[UR52][R22.64+0xb9] ;  /* 0x0000b9341621d981 */ /* 0x000ee4000c1e1100 */
        /* <DEDUP_REMOVED lines=8> */
[----:B------:R-:W-:Y:S04]  /*3ecd0*/  @!P5 STG.E.U8 desc[UR52][R36.64+0xb9], R39 ;  /* 0x0000b9272400d986 */ /* 0x000fe8000c101134 */
        /* <DEDUP_REMOVED lines=10> */
[----:B------:R-:W-:-:S03]  /*3ed80*/  ISETP.LT.OR P5, PT, R30, 0xc1, !P3 ;  /* 0x000000c11e00780c */ /* 0x000fc60005fa1670 */
[----:B0-----:R-:W3:Y:S10]  /*3ed90*/  LDL.LU R163, [R1+0x97c] ;  /* 0x00097c0001a37983 */ /* 0x001ef40000300800 */
[----:B------:R-:W0:Y:S01]  /*3eda0*/  @!P5 LDC.64 R36, c[0x0][0x5c0] ;  /* 0x00017000ff24db82 */ /* 0x000e220000000a00 */
[----:B----4-:R-:W-:-:S04]  /*3edb0*/  LOP3.LUT R33, R33, 0xff, RZ, 0xc0, !PT ;  /* 0x000000ff21217812 */ /* 0x010fc800078ec0ff */
[----:B------:R-:W-:-:S05]  /*3edc0*/  F2FP.F16.E4M3.UNPACK_B R33, R33 ;  /* 0x00000021ff21723e */ /* 0x000fca00020006ff */
[----:B------:R-:W-:-:S05]  /*3edd0*/  HADD2.F32 R33, -RZ, R33.H0_H0 ;  /* 0x20000021ff217230 */ /* 0x000fca0000004100 */
[----:B------:R-:W-:-:S04]  /*3ede0*/  FMUL R33, R33, UR46 ;  /* 0x0000002e21217c20 */ /* 0x000fc80008400000 */
[----:B--2---:R-:W-:Y:S01]  /*3edf0*/  FFMA R33, R159, UR47, R33 ;  /* 0x0000002f9f217c23 */ /* 0x004fe20008000021 */
[----:B0-----:R-:W-:Y:S02]  /*3ee00*/  @!P5 IADD3 R36, P6, R24, R36, RZ ;  /* 0x000000241824d210 */ /* 0x001fe40007fde0ff */
[----:B------:R-:W-:Y:S01]  /*3ee10*/  LOP3.LUT P2, RZ, R34, 0x20000, RZ, 0xc0, !PT ;  /* 0x0002000022ff7812 */ /* 0x000fe2000784c0ff */
[----:B------:R-:W2:Y:S01]  /*3ee20*/  LDL.LU R159, [R1+0x980] ;  /* 0x00098000019f7983 */ /* 0x000ea20000300800 */
[----:B------:R-:W-:Y:S02]  /*3ee30*/  F2FP.SATFINITE.E4M3.F32.PACK_AB_MERGE_C R39, RZ, R33, RZ ;  /* 0x00000021ff27723e */ /* 0x000fe400048070ff */
[----:B------:R-:W-:-:S03]  /*3ee40*/  PRMT R33, RZ, 0x7610, R33 ;  /* 0x00007610ff217816 */ /* 0x000fc60000000021 */
[----:B------:R0:W-:Y:S04]  /*3ee50*/  @!P4 STG.E.U8 desc[UR52][R166.64+0xb9], R39 ;  /* 0x0000b927a600c986 */ /* 0x0001e8000c101134 */
[----:B------:R-:W4:Y:S01]  /*3ee60*/  @!P5 LDG.E.U8 R33, desc[UR52][R26.64+0xc0] ;  /* 0x0000c0341a21d981 */ /* 0x000f22000c1e1100 */
        /* <DEDUP_REMOVED lines=8> */
[----:B0-----:R-:W-:-:S05]  /*3eef0*/  F2FP.SATFINITE.E4M3.F32.PACK_AB_MERGE_C R39, RZ, R33, RZ ;  /* 0x00000021ff27723e */ /* 0x001fca00048070ff */
[----:B------:R0:W-:Y:S01]  /*3ef00*/  @!P5 STG.E.U8 desc[UR52][R36.64+0xc0], R39 ;  /* 0x0000c0272400d986 */ /* 0x0001e2000c101134 */
[----:B------:R-:W-:Y:S02]  /*3ef10*/  ISETP.LT.OR P5, PT, R30, 0xc2, !P3 ;  /* 0x000000c21e00780c */ /* 0x000fe40005fa1670 */
[----:B------:R-:W-:-:S11]  /*3ef20*/  PRMT R33, RZ, 0x7610, R33 ;  /* 0x00007610ff217816 */ /* 0x000fd60000000021 */
        /* <DEDUP_REMOVED lines=10> */
[----:B------:R-:W-:Y:S02]  /*3efd0*/  F2FP.SATFINITE.E4M3.F32.PACK_AB_MERGE_C R39, RZ, R33, RZ ;  /* 0x00000021ff27723e */ /* 0x000fe400048070ff */
[----:B------:R-:W-:-:S03]  /*3efe0*/  PRMT R33, RZ, 0x7610, R33 ;  /* 0x00007610ff217816 */ /* 0x000fc60000000021 */
[----:B------:R0:W-:Y:S04]  /*3eff0*/  @!P5 STG.E.U8 desc[UR52][R36.64+0xc1], R39 ;  /* 0x0000c1272400d986 */ /* 0x0001e8000c101134 */
[----:B------:R-:W2:Y:S02]  /*3f000*/  @!P2 LDG.E.U8 R33, desc[UR52][R12.64+0xc0] ;  /* 0x0000c0340c21a981 */ /* 0x000ea4000c1e1100 */
[----:B--2---:R-:W-:-:S04]  /*3f010*/  LOP3.LUT R33, R33, 0xff, RZ, 0xc0, !PT ;  /* 0x000000ff21217812 */ /* 0x004fc800078ec0ff */
[----:B------:R-:W-:-:S05]  /*3f020*/  F2FP.F16.E4M3.UNPACK_B R33, R33 ;  /* 0x00000021ff21723e */ /* 0x000fca00020006ff */
[----:B------:R-:W-:-:S05]  /*3f030*/  HADD2.F32 R33, -RZ, R33.H0_H0 ;  /* 0x20000021ff217230 */ /* 0x000fca0000004100 */
[----:B------:R-:W-:-:S04]  /*3f040*/  FMUL R33, R33, UR46 ;  /* 0x0000002e21217c20 */ /* 0x000fc80008400000 */
[----:B------:R-:W-:Y:S01]  /*3f050*/  FFMA R33, R159, UR47, R33 ;  /* 0x0000002f9f217c23 */ /* 0x000fe20008000021 */
[----:B------:R-:W-:Y:S01]  /*3f060*/  ISETP.LT.OR P5, PT, R30, 0xc9, !P3 ;  /* 0x000000c91e00780c */ /* 0x000fe20005fa1670 */
[----:B------:R-:W2:Y:S03]  /*3f070*/  LDL.LU R159, [R1+0x98c] ;  /* 0x00098c00019f7983 */ /* 0x000ea60000300800 */
[----:B------:R-:W-:Y:S02]  /*3f080*/  F2FP.SATFINITE.E4M3.F32.PACK_AB_MERGE_C R49, RZ, R33, RZ ;  /* 0x00000021ff31723e */ /* 0x000fe400048070ff */
[----:B------:R-:W-:-:S03]  /*3f090*/  PRMT R33, RZ, 0x7610, R33 ;  /* 0x00007610ff217816 */ /* 0x000fc60000000021 */
[----:B------:R-:W-:Y:S04]  /*3f0a0*/  @!P2 STG.E.U8 desc[UR52][R152.64+0xc0], R49 ;  /* 0x0000c0319800a986 */ /* 0x000fe8000c101134 */
[----:B------:R-:W3:Y:S01]  /*3f0b0*/  @!P4 LDG.E.U8 R33, desc[UR52][R12.64+0xc1] ;  /* 0x0000c1340c21c981 */ /* 0x000ee2000c1e1100 */
[----:B0-----:R-:W0:Y:S01]  /*3f0c0*/  @!P5 LDC.64 R36, c[0x0][0x5c0] ;  /* 0x00017000ff24db82 */ /* 0x001e220000000a00 */
[----:B---3--:R-:W-:-:S04]  /*3f0d0*/  LOP3.LUT R33, R33, 0xff, RZ, 0xc0, !PT ;  /* 0x000000ff21217812 */ /* 0x008fc800078ec0ff */
[----:B------:R-:W-:-:S05]  /*3f0e0*/  F2FP.F16.E4M3.UNPACK_B R33, R33 ;  /* 0x00000021ff21723e */ /* 0x000fca00020006ff */
[----:B------:R-:W-:-:S05]  /*3f0f0*/  HADD2.F32 R33, -RZ, R33.H0_H0 ;  /* 0x20000021ff217230 */ /* 0x000fca0000004100 */
[----:B------:R-:W-:-:S04]  /*3f100*/  FMUL R33, R33, UR46 ;  /* 0x0000002e21217c20 */ /* 0x000fc80008400000 */
[----:B------:R-:W-:Y:S01]  /*3f110*/  FFMA R33, R158, UR47, R33 ;  /* 0x0000002f9e217c23 */ /* 0x000fe20008000021 */
[----:B0-----:R-:W-:Y:S02]  /*3f120*/  @!P5 IADD3 R36, P6, R24, R36, RZ ;  /* 0x000000241824d210 */ /* 0x001fe40007fde0ff */
[----:B------:R-:W-:Y:S01]  /*3f130*/  LOP3.LUT P2, RZ, R34, 0x8000, RZ, 0xc0, !PT ;  /* 0x0000800022ff7812 */ /* 0x000fe2000784c0ff */
[----:B------:R-:W3:Y:S01]  /*3f140*/  LDL.LU R158, [R1+0x990] ;  /* 0x00099000019e7983 */ /* 0x000ee20000300800 */
        /* <DEDUP_REMOVED lines=12> */
[----:B0-----:R-:W-:-:S05]  /*3f210*/  F2FP.SATFINITE.E4M3.F32.PACK_AB_MERGE_C R39, RZ, R33, RZ ;  /* 0x00000021ff27723e */ /* 0x001fca00048070ff */
[----:B------:R0:W-:Y:S01]  /*3f220*/  @!P5 STG.E.U8 desc[UR52][R36.64+0xc8], R39 ;  /* 0x0000c8272400d986 */ /* 0x0001e2000c101134 */
[----:B------:R-:W-:Y:S02]  /*3f230*/  ISETP.LT.OR P5, PT, R30, 0xca, !P3 ;  /* 0x000000ca1e00780c */ /* 0x000fe40005fa1670 */
[----:B------:R-:W-:-:S11]  /*3f240*/  PRMT R33, RZ, 0x7610, R33 ;  /* 0x00007610ff217816 */ /* 0x000fd60000000021 */
        /* <DEDUP_REMOVED lines=13> */
[----:B------:R-:W3:Y:S02]  /*3f320*/  @!P2 LDG.E.U8 R33, desc[UR52][R12.64+0xc8] ;  /* 0x0000c8340c21a981 */ /* 0x000ee4000c1e1100 */
[----:B---3--:R-:W-:-:S04]  /*3f330*/  LOP3.LUT R33, R33, 0xff, RZ, 0xc0, !PT ;  /* 0x000000ff21217812 */ /* 0x008fc800078ec0ff */
[----:B------:R-:W-:-:S05]  /*3f340*/  F2FP.F16.E4M3.UNPACK_B R33, R33 ;  /* 0x00000021ff21723e */ /* 0x000fca00020006ff */
[----:B------:R-:W-:-:S05]  /*3f350*/  HADD2.F32 R33, -RZ, R33.H0_H0 ;  /* 0x20000021ff217230 */ /* 0x000fca0000004100 */
[----:B------:R-:W-:-:S04]  /*3f360*/  FMUL R33, R33, UR46 ;  /* 0x0000002e21217c20 */ /* 0x000fc80008400000 */
[----:B------:R-:W-:Y:S01]  /*3f370*/  FFMA R33, R158, UR47, R33 ;  /* 0x0000002f9e217c23 */ /* 0x000fe20008000021 */
[----:B------:R-:W-:Y:S01]  /*3f380*/  ISETP.LT.OR P5, PT, R30, 0xd1, !P3 ;  /* 0x000000d11e00780c */ /* 0x000fe20005fa1670 */
[----:B------:R-:W3:Y:S03]  /*3f390*/  LDL.LU R158, [R1+0x99c] ;  /* 0x00099c00019e7983 */ /* 0x000ee60000300800 */
[----:B------:R-:W-:Y:S02]  /*3f3a0*/  F2FP.SATFINITE.E4M3.F32.PACK_AB_MERGE_C R49, RZ, R33, RZ ;  /* 0x00000021ff31723e */ /* 0x000fe400048070ff */
[----:B------:R-:W-:-:S03]  /*3f3b0*/  PRMT R33, RZ, 0x7610, R33 ;  /* 0x00007610ff217816 */ /* 0x000fc60000000021 */
[----:B------:R-:W-:Y:S04]  /*3f3c0*/  @!P2 STG.E.U8 desc[UR52][R142.64+0xc8], R49 ;  /* 0x0000c8318e00a986 */ /* 0x000fe8000c101134 */
[----:B------:R-:W4:Y:S01]  /*3f3d0*/  @!P4 LDG.E.U8 R33, desc[UR52][R12.64+0xc9] ;  /* 0x0000c9340c21c981 */ /* 0x000f22000c1e1100 */
[----:B0-----:R-:W0:Y:S01]  /*3f3e0*/  @!P5 LDC.64 R36, c[0x0][0x5c0] ;  /* 0x00017000ff24db82 */ /* 0x001e220000000a00 */
[----:B----4-:R-:W-:-:S04]  /*3f3f0*/  LOP3.LUT R33, R33, 0xff, RZ, 0xc0, !PT ;  /* 0x000000ff21217812 */ /* 0x010fc800078ec0ff */
[----:B------:R-:W-:-:S05]  /*3f400*/  F2FP.F16.E4M3.UNPACK_B R33, R33 ;  /* 0x00000021ff21723e */ /* 0x000fca00020006ff */
[----:B------:R-:W-:-:S05]  /*3f410*/  HADD2.F32 R33, -RZ, R33.H0_H0 ;  /* 0x20000021ff217230 */ /* 0x000fca0000004100 */
[----:B------:R-:W-:-:S04]  /*3f420*/  FMUL R33, R33, UR46 ;  /* 0x0000002e21217c20 */ /* 0x000fc80008400000 */
[----:B------:R-:W-:Y:S01]  /*3f430*/  FFMA R33, R163, UR47, R33 ;  /* 0x0000002fa3217c23 */ /* 0x000fe20008000021 */
[----:B0-----:R-:W-:Y:S02]  /*3f440*/  @!P5 IADD3 R36, P6, R24, R36, RZ ;  /* 0x000000241824d210 */ /* 0x001fe40007fde0ff */
[----:B------:R-:W-:Y:S01]  /*3f450*/  LOP3.LUT P2, RZ, R34, 0x200, RZ, 0xc0, !PT ;  /* 0x0000020022ff7812 */ /* 0x000fe2000784c0ff */
[----:B------:R-:W4:Y:S01]  /*3f460*/  LDL.LU R163, [R1+0x9a0] ;  /* 0x0009a00001a37983 */ /* 0x000f220000300800 */
[----:B------:R-:W-:Y:S02]  /*3f470*/  F2FP.SATFINITE.E4M3.F32.PACK_AB_MERGE_C R39, RZ, R33, RZ ;  /* 0x00000021ff27723e */ /* 0x000fe400048070ff */
[----:B------:R-:W-:-:S03]  /*3f480*/  PRMT R33, RZ, 0x7610, R33 ;  /* 0x00007610ff217816 */ /* 0x000fc60000000021 */
[----:B------:R0:W-:Y:S04]  /*3f490*/  @!P4 STG.E.U8 desc[UR52][R138.64+0xc9], R39 ;  /* 0x0000c9278a00c986 */ /* 0x0001e8000c101134 */
[----:B------:R-:W2:Y:S01]  /*3f4a0*/  @!P5 LDG.E.U8 R33, desc[UR52][R26.64+0xd0] ;  /* 0x0000d0341a21d981 */ /* 0x000ea2000c1e1100 */
        /* <DEDUP_REMOVED lines=8> */
[----:B0-----:R-:W-:-:S05]  /*3f530*/  F2FP.SATFINITE.E4M3.F32.PACK_AB_MERGE_C R39, RZ, R33, RZ ;  /* 0x00000021ff27723e */ /* 0x001fca00048070ff */
[----:B------:R0:W-:Y:S01]  /*3f540*/  @!P5 STG.E.U8 desc[UR52][R36.64+0xd0], R39 ;  /* 0x0000d0272400d986 */ /* 0x0001e2000c101134 */
[----:B------:R-:W-:Y:S02]  /*3f550*/  ISETP.LT.OR P5, PT, R30, 0xd2, !P3 ;  /* 0x000000d21e00780c */ /* 0x000fe40005fa1670 */
[----:B------:R-:W-:-:S11]  /*3f560*/  PRMT R33, RZ, 0x7610, R33 ;  /* 0x00007610ff217816 */ /* 0x000fd60000000021 */
        /* <DEDUP_REMOVED lines=21> */
[----:B------:R-:W-:Y:S02]  /*3f6c0*/  F2FP.SATFINITE.E4M3.F32.PACK_AB_MERGE_C R49, RZ, R33, RZ ;  /* 0x00000021ff31723e */ /* 0x000fe400048070ff */
[----:B------:R-:W-:-:S03]  /*3f6d0*/  PRMT R33, RZ, 0x7610, R33 ;  /* 0x00007610ff217816 */ /* 0x000fc60000000021 */
[----:B------:R-:W-:Y:S04]  /*3f6e0*/  @!P2 STG.E.U8 desc[UR52][R136.64+0xd0], R49 ;  /* 0x0000d0318800a986 */ /* 0x000fe8000c101134 */
[----:B------:R-:W2:Y:S01]  /*3f6f0*/  @!P4 LDG.E.U8 R33, desc[UR52][R12.64+0xd1] ;  /* 0x0000d1340c21c981 */ /* 0x000ea2000c1e1100 */
[----:B0-----:R-:W0:Y:S01]  /*3f700*/  @!P5 LDC.64 R36, c[0x0][0x5c0] ;  /* 0x00017000ff24db82 */ /* 0x001e220000000a00 */
[----:B--2---:R-:W-:-:S04]  /*3f710*/  LOP3.LUT R33, R33, 0xff, RZ, 0xc0, !PT ;  /* 0x000000ff21217812 */ /* 0x004fc800078ec0ff */
[----:B------:R-:W-:-:S05]  /*3f720*/  F2FP.F16.E4M3.UNPACK_B R33, R33 ;  /* 0x00000021ff21723e */ /* 0x000fca00020006ff */
[----:B------:R-:W-:-:S05]  /*3f730*/  HADD2.F32 R33, -RZ, R33.H0_H0 ;  /* 0x20000021ff217230 */ /* 0x000fca0000004100 */
[----:B------:R-:W-:-:S04]  /*3f740*/  FMUL R33, R33, UR46 ;  /* 0x0000002e21217c20 */ /* 0x000fc80008400000 */
[----:B------:R-:W-:Y:S01]  /*3f750*/  FFMA R33, R159, UR47, R33 ;  /* 0x0000002f9f217c23 */ /* 0x000fe20008000021 */
[----:B0-----:R-:W-:Y:S02]  /*3f760*/  @!P5 IADD3 R36, P6, R24, R36, RZ ;  /* 0x000000241824d210 */ /* 0x001fe40007fde0ff */
[----:B------:R-:W-:Y:S01]  /*3f770*/  LOP3.LUT P2, RZ, R34, 0x100, RZ, 0xc0, !PT ;  /* 0x0000010022ff7812 */ /* 0x000fe2000784c0ff */
[----:B------:R-:W2:Y:S01]  /*3f780*/  LDL.LU R159, [R1+0x9b0] ;  /* 0x0009b000019f7983 */ /* 0x000ea20000300800 */
        /* <DEDUP_REMOVED lines=50> */
[----:B------:R-:W-:Y:S02]  /*3fab0*/  F2FP.SATFINITE.E4M3.F32.PACK_AB_MERGE_C R27, RZ, R26, RZ ;  /* 0x0000001aff1b723e */ /* 0x000fe400048070ff */
[----:B------:R-:W-:-:S03]  /*3fac0*/  PRMT R26, RZ, 0x7610, R26 ;  /* 0x00007610ff1a7816 */ /* 0x000fc6000000001a */
        /* <DEDUP_REMOVED lines=8> */
[----:B------:R-:W-:Y:S02]  /*3fb50*/  LOP3.LUT P4, RZ, R2, 0x80, RZ, 0xc0, !PT ;  /* 0x0000008002ff7812 */ /* 0x000fe4000788c0ff */
[----:B-1----:R-:W-:Y:S01]  /*3fb60*/  PRMT R33, RZ, 0x7610, R33 ;  /* 0x00007610ff217816 */ /* 0x002fe20000000021 */
[----:B------:R-:W4:Y:S01]  /*3fb70*/  LDL.LU R163, [R1+0x9c4] ;  /* 0x0009c40001a37983 */ /* 0x000f220000300800 */
[----:B------:R-:W-:-:S05]  /*3fb80*/  F2FP.SATFINITE.E4M3.F32.PACK_AB_MERGE_C R13, RZ, R26, RZ ;  /* 0x0000001aff0d723e */ /* 0x000fca00048070ff */
[----:B------:R1:W-:Y:S04]  /*3fb90*/  @!P6 STG.E.U8 desc[UR52][R84.64+0xc0], R13 ;  /* 0x0000c00d5400e986 */ /* 0x0003e8000c101134 */
[----:B------:R-:W2:Y:S01]  /*3fba0*/  @!P5 LDG.E.U8 R12, desc[UR52][R14.64+0xc1] ;  /* 0x0000c1340e0cd981 */ /* 0x000ea2000c1e1100 */
[----:B------:R-:W-:Y:S02]  /*3fbb0*/  PRMT R26, RZ, 0x7610, R26 ;  /* 0x00007610ff1a7816 */ /* 0x000fe4000000001a */
[----:B--2---:R-:W-:-:S04]  /*3fbc0*/  LOP3.LUT R12, R12, 0xff, RZ, 0xc0, !PT ;  /* 0x000000ff0c0c7812 */ /* 0x004fc800078ec0ff */
[----:B------:R-:W-:-:S05]  /*3fbd0*/  F2FP.F16.E4M3.UNPACK_B R12, R12 ;  /* 0x0000000cff0c723e */ /* 0x000fca00020006ff */
[----:B------:R-:W-:-:S05]  /*3fbe0*/  HADD2.F32 R12, -RZ, R12.H0_H0 ;  /* 0x2000000cff0c7230 */ /* 0x000fca0000004100 */
[----:B------:R-:W-:-:S04]  /*3fbf0*/  FMUL R12, R12, UR46 ;  /* 0x0000002e0c0c7c20 */ /* 0x000fc80008400000 */
[----:B------:R-:W-:-:S05]  /*3fc00*/  FFMA R12, R159, UR47, R12 ;  /* 0x0000002f9f0c7c23 */ /* 0x000fca000800000c */
[----:B------:R-:W-:-:S05]  /*3fc10*/  F2FP.SATFINITE.E4M3.F32.PACK_AB_MERGE_C R27, RZ, R12, RZ ;  /* 0x0000000cff1b723e */ /* 0x000fca00048070ff */
[----:B------:R2:W-:Y:S04]  /*3fc20*/  @!P5 STG.E.U8 desc[UR52][R82.64+0xc1], R27 ;  /* 0x0000c11b5200d986 */ /* 0x0005e8000c101134 */
[----:B------:R-:W3:Y:S01]  /*3fc30*/  @!P3 LDG.E.U8 R26, desc[UR52][R16.64+0xc0] ;  /* 0x0000c034101ab981 */ /* 0x000ee2000c1e1100 */
[----:B0-----:R-:W-:Y:S02]  /*3fc40*/  @!P3 IADD3 R12, P5, R80, R36, RZ ;  /* 0x00000024500cb210 */ /* 0x001fe40007fbe0ff */
[----:B------:R-:W-:Y:S01]  /*3fc50*/  LOP3.LUT P6, RZ, R2, 0x40000000, RZ, 0xc0, !PT ;  /* 0x4000000002ff7812 */ /* 0x000fe200078cc0ff */
[----:B------:R-:W4:Y:S02]  /*3fc60*/  LDL.LU R80, [R1+0xaa0] ;  /* 0x000aa00001507983 */ /* 0x000f240000300800 */
[----:B-1----:R-:W-:-:S02]  /*3fc70*/  @!P3 IMAD.X R13, R81, 0x1, R37, P5 ;  /* 0x00000001510db824 */ /* 0x002fc400028e0625 */
[----:B------:R-:W4:Y:S04]  /*3fc80*/  LDL.LU R81, [R1+0xa9c] ;  /* 0x000a9c0001517983 */ /* 0x000f280000300800 */
[----:B------:R-:W4:Y:S01]  /*3fc90*/  LDL.LU R159, [R1+0x9c8] ;  /* 0x0009c800019f7983 */ /* 0x000f220000300800 */
[----:B---3--:R-:W-:-:S04]  /*3fca0*/  LOP3.LUT R26, R26, 0xff, RZ, 0xc0, !PT ;  /* 0x000000ff1a1a7812 */ /* 0x008fc800078ec0ff */
[----:B------:R-:W-:-:S05]  /*3fcb0*/  F2FP.F16.E4M3.UNPACK_B R26, R26 ;  /* 0x0000001aff1a723e */ /* 0x000fca00020006ff */
[----:B------:R-:W-:-:S05]  /*3fcc0*/  HADD2.F32 R26, -RZ, R26.H0_H0 ;  /* 0x2000001aff1a7230 */ /* 0x000fca0000004100 */
[----:B------:R-:W-:-:S04]  /*3fcd0*/  FMUL R26, R26, UR46 ;  /* 0x0000002e1a1a7c20 */ /* 0x000fc80008400000 */
[----:B------:R-:W-:-:S05]  /*3fce0*/  FFMA R26, R158, UR47, R26 ;  /* 0x0000002f9e1a7c23 */ /* 0x000fca000800001a */
[----:B------:R-:W-:Y:S02]  /*3fcf0*/  F2FP.SATFINITE.E4M3.F32.PACK_AB_MERGE_C R37, RZ, R26, RZ ;  /* 0x0000001aff25723e */ /* 0x000fe400048070ff */
[----:B--2---:R-:W0:Y:S03]  /*3fd00*/  @!P4 LDC.64 R26, c[0x0][0x5c0] ;  /* 0x00017000ff1acb82 */ /* 0x004e260000000a00 */
[----:B------:R1:W-:Y:S04]  /*3fd10*/  @!P3 STG.E.U8 desc[UR52][R12.64+0xc0], R37 ;  /* 0x0000c0250c00b986 */ /* 0x0003e8000c101134 */
[----:B------:R-:W2:Y:S01]  /*3fd20*/  @!P4 LDG.E.U8 R33, desc[UR52][R16.64+0xc1] ;  /* 0x0000c1341021c981 */ /* 0x000ea2000c1e1100 */
[----:B-1----:R-:W-:-:S02]  /*3fd30*/  PRMT R12, RZ, 0x7610, R12 ;  /* 0x00007610ff0c7816 */ /* 0x002fc4000000000c */
[----:B0-----:R-:W-:Y:S02]  /*3fd40*/  @!P4 IADD3 R26, P5, R8, R26, RZ ;  /* 0x0000001a081ac210 */ /* 0x001fe40007fbe0ff */
[----:B------:R-:W5:Y:S04]  /*3fd50*/  LDL.LU R8, [R1+0xa98] ;  /* 0x000a980001087983 */ /* 0x000f680000300800 */
[----:B------:R-:W3:Y:S01]  /*3fd60*/  LDL.LU R158, [R1+0x9cc] ;  /* 0x0009cc00019e7983 */ /* 0x000ee20000300800 */
[----:B------:R-:W-:Y:S01]  /*3fd70*/  @!P4 IMAD.X R27, R6, 0x1, R27, P5 ;  /* 0x00000001061bc824 */ /* 0x000fe200028e061b */
[----:B--2---:R-:W-:Y:S02]  /*3fd80*/  LOP3.LUT R33, R33, 0xff, RZ, 0xc0, !PT ;  /* 0x000000ff21217812 */ /* 0x004fe400078ec0ff */
[----:B------:R-:W-:Y:S01]  /*3fd90*/  LOP3.LUT P3, RZ, R2, 0x20, RZ, 0xc0, !PT ;  /* 0x0000002002ff7812 */ /* 0x000fe2000786c0ff */
[----:B------:R-:W5:Y:S01]  /*3fda0*/  LDL.LU R6, [R1+0xa94] ;  /* 0x000a940001067983 */ /* 0x000f620000300800 */
[----:B------:R-:W-:-:S05]  /*3fdb0*/  F2FP.F16.E4M3.UNPACK_B R33, R33 ;  /* 0x00000021ff21723e */ /* 0x000fca00020006ff */
[----:B------:R-:W-:-:S05]  /*3fdc0*/  HADD2.F32 R33, -RZ, R33.H0_H0 ;  /* 0x20000021ff217230 */ /* 0x000fca0000004100 */
[----:B------:R-:W-:Y:S01]  /*3fdd0*/  FMUL R33, R33, UR46 ;  /* 0x0000002e21217c20 */ /* 0x000fe20008400000 */
[----:B------:R-:W-:Y:S01]  /*3fde0*/  LOP3.LUT P5, RZ, R2, 0x20000000, RZ, 0xc0, !PT ;  /* 0x2000000002ff7812 */ /* 0x000fe200078ac0ff */
[----:B------:R-:W0:Y:S02]  /*3fdf0*/  @!P3 LDC.64 R36, c[0x0][0x5c0] ;  /* 0x00017000ff24bb82 */ /* 0x000e240000000a00 */
[----:B----4-:R-:W-:Y:S02]  /*3fe00*/  FFMA R33, R163, UR47, R33 ;  /* 0x0000002fa3217c23 */ /* 0x010fe40008000021 */
[----:B------:R-:W2:Y:S03]  /*3fe10*/  LDL.LU R163, [R1+0x9d0] ;  /* 0x0009d00001a37983 */ /* 0x000ea60000300800 */
[----:B------:R-:W-:-:S05]  /*3fe20*/  F2FP.SATFINITE.E4M3.F32.PACK_AB_MERGE_C R33, RZ, R33, RZ ;  /* 0x00000021ff21723e */ /* 0x000fca00048070ff */
[----:B------:R1:W-:Y:S04]  /*3fe30*/  @!P4 STG.E.U8 desc[UR52][R26.64+0xc1], R33 ;  /* 0x0000c1211a00c986 */ /* 0x0003e8000c101134 */
[----:B------:R-:W4:Y:S02]  /*3fe40*/  @!P6 LDG.E.U8 R12, desc[UR52][R14.64+0xc8] ;  /* 0x0000c8340e0ce981 */ /* 0x000f24000c1e1100 */
[----:B----4-:R-:W-:-:S04]  /*3fe50*/  LOP3.LUT R12, R12, 0xff, RZ, 0xc0, !PT ;  /* 0x000000ff0c0c7812 */ /* 0x010fc800078ec0ff */
[----:B------:R-:W-:-:S05]  /*3fe60*/  F2FP.F16.E4M3.UNPACK_B R12, R12 ;  /* 0x0000000cff0c723e */ /* 0x000fca00020006ff */
[----:B------:R-:W-:-:S05]  /*3fe70*/  HADD2.F32 R12, -RZ, R12.H0_H0 ;  /* 0x2000000cff0c7230 */ /* 0x000fca0000004100 */
[----:B------:R-:W-:-:S04]  /*3fe80*/  FMUL R12, R12, UR46 ;  /* 0x0000002e0c0c7c20 */ /* 0x000fc80008400000 */
[----:B------:R-:W-:Y:S01]  /*3fe90*/  FFMA R12, R159, UR47, R12 ;  /* 0x0000002f9f0c7c23 */ /* 0x000fe2000800000c */
[----:B-1----:R-:W-:Y:S02]  /*3fea0*/  PRMT R26, RZ, 0x7610, R26 ;  /* 0x00007610ff1a7816 */ /* 0x002fe4000000001a */
[----:B------:R-:W-:Y:S02]  /*3feb0*/  LOP3.LUT P4, RZ, R2, 0x2, RZ, 0xc0, !PT ;  /* 0x0000000202ff7812 */ /* 0x000fe4000788c0ff */
[----:B------:R-:W-:Y:S01]  /*3fec0*/  PRMT R33, RZ, 0x7610, R33 ;  /* 0x00007610ff217816 */ /* 0x000fe20000000021 */
[----:B------:R-:W4:Y:S01]  /*3fed0*/  LDL.LU R159, [R1+0x9d4] ;  /* 0x0009d400019f7983 */ /* 0x000f220000300800 */
        /* <DEDUP_REMOVED lines=11> */
[----:B------:R-:W2:Y:S01]  /*3ff90*/  @!P3 LDG.E.U8 R26, desc[UR52][R16.64+0xc8] ;  /* 0x0000c834101ab981 */ /* 0x000ea2000c1e1100 */
[----:B0-----:R-:W-:Y:S02]  /*3ffa0*/  @!P3 IADD3 R12, P5, R5, R36, RZ ;  /* 0x00000024050cb210 */ /* 0x001fe40007fbe0ff */
[----:B------:R-:W-:Y:S01]  /*3ffb0*/  LOP3.LUT P6, RZ, R2, 0x8000000, RZ, 0xc0, !PT ;  /* 0x0800000002ff7812 */ /* 0x000fe200078cc0ff */
[----:B------:R-:W5:Y:S02]  /*3ffc0*/  LDL.LU R5, [R1+0xa90] ;  /* 0x000a900001057983 */ /* 0x000f640000300800 */
[----:B-1----:R-:W-:-:S02]  /*3ffd0*/  @!P3 IMAD.X R13, R4, 0x1, R37, P5 ;  /* 0x00000001040db824 */ /* 0x002fc400028e0625 */
[----:B------:R-:W5:Y:S04]  /*3ffe0*/  LDL.LU R4, [R1+0xa8c] ;  /* 0x000a8c0001047983 */ /* 0x000f680000300800 */
[----:B------:R-:W4:Y:S01]  /*3fff0*/  LDL.LU R158, [R1+0x9d8] ;  /* 0x0009d800019e7983 */ /* 0x000f220000300800 */
[----:B--2---:R-:W-:-:S04]  /*40000*/  LOP3.LUT R26, R26, 0xff, RZ, 0xc0, !PT ;  /* 0x000000ff1a1a7812 */ /* 0x004fc800078ec0ff */
[----:B------:R-:W-:-:S05]  /*40010*/  F2FP.F16.E4M3.UNPACK_B R26, R26 ;  /* 0x0000001aff1a723e */ /* 0x000fca00020006ff */
[----:B------:R-:W-:-:S05]  /*40020*/  HADD2.F32 R26, -RZ, R26.H0_H0 ;  /* 0x2000001aff1a7230 */ /* 0x000fca0000004100 */
[----:B------:R-:W-:-:S04]  /*40030*/  FMUL R26, R26, UR46 ;  /* 0x0000002e1a1a7c20 */ /* 0x000fc80008400000 */
[----:B------:R-:W-:Y:S02]  /*40040*/  FFMA R26, R163, UR47, R26 ;  /* 0x0000002fa31a7c23 */ /* 0x000fe4000800001a */
[----:B------:R-:W2:Y:S03]  /*40050*/  LDL.LU R163, [R1+0x9dc] ;  /* 0x0009dc0001a37983 */ /* 0x000ea60000300800 */
[----:B------:R-:W-:Y:S02]  /*40060*/  F2FP.SATFINITE.E4M3.F32.PACK_AB_MERGE_C R37, RZ, R26, RZ ;  /* 0x0000001aff25723e */ /* 0x000fe400048070ff */
[----:B---3--:R-:W0:Y:S03]  /*40070*/  @!P4 LDC.64 R26, c[0x0][0x5c0] ;  /* 0x00017000ff1acb82 */ /* 0x008e260000000a00 */
[----:B------:R1:W-:Y:S04]  /*40080*/  @!P3 STG.E.U8 desc[UR52][R12.64+0xc8], R37 ;  /* 0x0000c8250c00b986 */ /* 0x0003e8000c101134 */
[----:B------:R-:W3:Y:S01]  /*40090*/  @!P4 LDG.E.U8 R33, desc[UR52][R16.64+0xc9] ;  /* 0x0000c9341021c981 */ /* 0x000ee2000c1e1100 */
[----:B-1----:R-:W-:-:S02]  /*400a0*/  PRMT R12, RZ, 0x7610, R12 ;  /* 0x00007610ff0c7816 */ /* 0x002fc4000000000c */
[----:B0-----:R-:W-:-:S05]  /*400b0*/  @!P4 IADD3 R26, P5, R135, R26, RZ ;  /* 0x0000001a871ac210 */ /* 0x001fca0007fbe0ff */
[----:B------:R-:W-:Y:S01]  /*400c0*/  @!P4 IMAD.X R27, R134, 0x1, R27, P5 ;  /* 0x00000001861bc824 */ /* 0x000fe200028e061b */
        /* <DEDUP_REMOVED lines=11> */
[----:B------:R-:W1:Y:S01]  /*40180*/  @!P3 LDC.64 R36, c[0x0][0x5c0] ;  /* 0x00017000ff24bb82 */ /* 0x000e620000000a00 */
[----:B----4-:R-:W-:-:S04]  /*40190*/  LOP3.LUT R12, R12, 0xff, RZ, 0xc0, !PT ;  /* 0x000000ff0c0c7812 */ /* 0x010fc800078ec0ff */
[----:B------:R-:W-:-:S05]  /*401a0*/  F2FP.F16.E4M3.UNPACK_B R12, R12 ;  /* 0x0000000cff0c723e */ /* 0x000fca00020006ff */
[----:B------:R-:W-:-:S05]  /*401b0*/  HADD2.F32 R12, -RZ, R12.H0_H0 ;  /* 0x2000000cff0c7230 */ /* 0x000fca0000004100 */
[----:B------:R-:W-:-:S04]  /*401c0*/  FMUL R12, R12, UR46 ;  /* 0x0000002e0c0c7c20 */ /* 0x000fc80008400000 */
[----:B------:R-:W-:Y:S01]  /*401d0*/  FFMA R12, R158, UR47, R12 ;  /* 0x0000002f9e0c7c23 */ /* 0x000fe2000800000c */
[----:B0-----:R-:W-:Y:S02]  /*401e0*/  PRMT R26, RZ, 0x7610, R26 ;  /* 0x00007610ff1a7816 */ /* 0x001fe4000000001a */
[----:B------:R-:W-:Y:S02]  /*401f0*/  LOP3.LUT P4, RZ, R0, 0x2000000, RZ, 0xc0, !PT ;  /* 0x0200000000ff7812 */ /* 0x000fe4000788c0ff */
[----:B------:R-:W-:Y:S01]  /*40200*/  PRMT R33, RZ, 0x7610, R33 ;  /* 0x00007610ff217816 */ /* 0x000fe20000000021 */
        /* <DEDUP_REMOVED lines=15> */
[----:B-1----:R-:W-:-:S05]  /*40300*/  @!P3 IADD3 R12, P5, R125, R36, RZ ;  /* 0x000000247d0cb210 */ /* 0x002fca0007fbe0ff */
[----:B0-----:R-:W-:Y:S01]  /*40310*/  @!P3 IMAD.X R13, R124, 0x1, R37, P5 ;  /* 0x000000017c0db824 */ /* 0x001fe200028e0625 */
[----:B---3--:R-:W-:-:S04]  /*40320*/  LOP3.LUT R26, R26, 0xff, RZ, 0xc0, !PT ;  /* 0x000000ff1a1a7812 */ /* 0x008fc800078ec0ff */
[----:B------:R-:W-:-:S05]  /*40330*/  F2FP.F16.E4M3.UNPACK_B R26, R26 ;  /* 0x0000001aff1a723e */ /* 0x000fca00020006ff */
[----:B------:R-:W-:-:S05]  /*40340*/  HADD2.F32 R26, -RZ, R26.H0_H0 ;  /* 0x2000001aff1a7230 */ /* 0x000fca0000004100 */
[----:B------:R-:W-:-:S04]  /*40350*/  FMUL R26, R26, UR46 ;  /* 0x0000002e1a1a7c20 */ /* 0x000fc80008400000 */
[----:B------:R-:W-:Y:S02]  /*40360*/  FFMA R26, R159, UR47, R26 ;  /* 0x0000002f9f1a7c23 */ /* 0x000fe4000800001a */
[----:B------:R-:W3:Y:S03]  /*40370*/  LDL.LU R159, [R1+0x9ec] ;  /* 0x0009ec00019f7983 */ /* 0x000ee60000300800 */
[----:B------:R-:W-:Y:S02]  /*40380*/  F2FP.SATFINITE.E4M3.F32.PACK_AB_MERGE_C R37, RZ, R26, RZ ;  /* 0x0000001aff25723e */ /* 0x000fe400048070ff */
[----:B----4-:R-:W0:Y:S03]  /*40390*/  @!P4 LDC.64 R26, c[0x0][0x5c0] ;  /* 0x00017000ff1acb82 */ /* 0x010e260000000a00 */
[----:B------:R1:W-:Y:S04]  /*403a0*/  @!P3 STG.E.U8 desc[UR52][R12.64+0xd0], R37 ;  /* 0x0000d0250c00b986 */ /* 0x0003e8000c101134 */
[----:B------:R-:W4:Y:S01]  /*403b0*/  @!P4 LDG.E.U8 R33, desc[UR52][R16.64+0xd1] ;  /* 0x0000d1341021c981 */ /* 0x000f22000c1e1100 */
[----:B-1----:R-:W-:-:S02]  /*403c0*/  PRMT R12, RZ, 0x7610, R12 ;  /* 0x00007610ff0c7816 */ /* 0x002fc4000000000c */
[----:B0-----:R-:W-:-:S05]  /*403d0*/  @!P4 IADD3 R26, P5, R121, R26, RZ ;  /* 0x0000001a791ac210 */ /* 0x001fca0007fbe0ff */
[----:B------:R-:W-:Y:S01]  /*403e0*/  @!P4 IMAD.X R27, R120, 0x1, R27, P5 ;  /* 0x00000001781bc824 */ /* 0x000fe200028e061b */
[----:B----4-:R-:W-:-:S04]  /*403f0*/  LOP3.LUT R33, R33, 0xff, RZ, 0xc0, !PT ;  /* 0x000000ff21217812 */ /* 0x010fc800078ec0ff */
[----:B------:R-:W-:-:S05]  /*40400*/  F2FP.F16.E4M3.UNPACK_B R33, R33 ;  /* 0x00000021ff21723e */ /* 0x000fca00020006ff */
[----:B------:R-:W-:-:S05]  /*40410*/  HADD2.F32 R33, -RZ, R33.H0_H0 ;  /* 0x20000021ff217230 */ /* 0x000fca0000004100 */
[----:B------:R-:W-:-:S04]  /*40420*/  FMUL R33, R33, UR46 ;  /* 0x0000002e21217c20 */ /* 0x000fc80008400000 */
[----:B------:R-:W-:Y:S01]  /*40430*/  FFMA R33, R158, UR47, R33 ;  /* 0x0000002f9e217c23 */ /* 0x000fe20008000021 */
[----:B------:R-:W-:Y:S02]  /*40440*/  LOP3.LUT P5, RZ, R2, 0x800000, RZ, 0xc0, !PT ;  /* 0x0080000002ff7812 */ /* 0x000fe400078ac0ff */
[----:B------:R-:W-:Y:S01]  /*40450*/  LOP3.LUT P3, RZ, R0, 0x1000000, RZ, 0xc0, !PT ;  /* 0x0100000000ff7812 */ /* 0x000fe2000786c0ff */
[----:B------:R-:W4:Y:S01]  /*40460*/  LDL.LU R158, [R1+0x9f0] ;  /* 0x0009f000019e7983 */ /* 0x000f220000300800 */
[----:B------:R-:W-:-:S05]  /*40470*/  F2FP.SATFINITE.E4M3.F32.PACK_AB_MERGE_C R33, RZ, R33, RZ ;  /* 0x00000021ff21723e */ /* 0x000fca00048070ff */
[----:B------:R0:W-:Y:S04]  /*40480*/  @!P4 STG.E.U8 desc[UR52][R26.64+0xd1], R33 ;  /* 0x0000d1211a00c986 */ /* 0x0001e8000c101134 */
[----:B------:R-:W2:Y:S02]  /*40490*/  @!P6 LDG.E.U8 R12, desc[UR52][R14.64+0xd8] ;  /* 0x0000d8340e0ce981 */ /* 0x000ea4000c1e1100 */
[----:B------:R-:W1:Y:S01]  /*404a0*/  @!P3 LDC.64 R36, c[0x0][0x5c0] ;  /* 0x00017000ff24bb82 */ /* 0x000e620000000a00 */
[----:B--2---:R-:W-:-:S04]  /*404b0*/  LOP3.LUT R12, R12, 0xff, RZ, 0xc0, !PT ;  /* 0x000000ff0c0c7812 */ /* 0x004fc800078ec0ff */
[----:B------:R-:W-:-:S05]  /*404c0*/  F2FP.F16.E4M3.UNPACK_B R12, R12 ;  /* 0x0000000cff0c723e */ /* 0x000fca00020006ff */
[----:B------:R-:W-:-:S05]  /*404d0*/  HADD2.F32 R12, -RZ, R12.H0_H0 ;  /* 0x2000000cff0c7230 */ /* 0x000fca0000004100 */
[----:B------:R-:W-:-:S04]  /*404e0*/  FMUL R12, R12, UR46 ;  /* 0x0000002e0c0c7c20 */ /* 0x000fc80008400000 */
[----:B------:R-:W-:Y:S01]  /*404f0*/  FFMA R12, R163, UR47, R12 ;  /* 0x0000002fa30c7c23 */ /* 0x000fe2000800000c */
[----:B------:R-:W-:Y:S02]  /*40500*/  LOP3.LUT P4, RZ, R0, 0x200000, RZ, 0xc0, !PT ;  /* 0x0020000000ff7812 */ /* 0x000fe4000788c0ff */
[----:B0-----:R-:W-:Y:S01]  /*40510*/  PRMT R26, RZ, 0x7610, R26 ;  /* 0x00007610ff1a7816 */ /* 0x001fe2000000001a */
[----:B------:R-:W2:Y:S01]  /*40520*/  LDL.LU R163, [R1+0x9f4] ;  /* 0x0009f40001a37983 */ /* 0x000ea20000300800 */
[----:B------:R-:W-:Y:S02]  /*40530*/  F2FP.SATFINITE.E4M3.F32.PACK_AB_MERGE_C R13, RZ, R12, RZ ;  /* 0x0000000cff0d723e */ /* 0x000fe400048070ff */
[----:B------:R-:W-:-:S03]  /*40540*/  PRMT R12, RZ, 0x7610, R12 ;  /* 0x00007610ff0c7816 */ /* 0x000fc6000000000c */
[----:B------:R0:W-:Y:S04]  /*40550*/  @!P6 STG.E.U8 desc[UR52][R72.64+0xd8], R13 ;  /* 0x0000d80d4800e986 */ /* 0x0001e8000c101134 */
[----:B------:R3:W4:Y:S02]  /*40560*/  @!P5 LDG.E.U8 R12, desc[UR52][R14.64+0xd9] ;  /* 0x0000d9340e0cd981 */ /* 0x000724000c1e1100 */
[----:B---3--:R-:W-:Y:S02]  /*40570*/  PRMT R14, RZ, 0x7610, R14 ;  /* 0x00007610ff0e7816 */ /* 0x008fe4000000000e */
[----:B----4-:R-:W-:-:S04]  /*40580*/  LOP3.LUT R12, R12, 0xff, RZ, 0xc0, !PT ;  /* 0x000000ff0c0c7812 */ /* 0x010fc800078ec0ff */
        /* <DEDUP_REMOVED lines=9> */
[----:B-1----:R-:W-:-:S05]  /*40620*/  @!P3 IADD3 R12, P5, R119, R36, RZ ;  /* 0x00000024770cb210 */ /* 0x002fca0007fbe0ff */
[----:B0-----:R-:W-:Y:S01]  /*40630*/  @!P3 IMAD.X R13, R54, 0x1, R37, P5 ;  /* 0x00000001360db824 */ /* 0x001fe200028e0625 */
[----:B--2---:R-:W-:-:S04]  /*40640*/  LOP3.LUT R14, R14, 0xff, RZ, 0xc0, !PT ;  /* 0x000000ff0e0e7812 */ /* 0x004fc800078ec0ff */
[----:B------:R-:W-:-:S05]  /*40650*/  F2FP.F16.E4M3.UNPACK_B R14, R14 ;  /* 0x0000000eff0e723e */ /* 0x000fca00020006ff */
[----:B------:R-:W-:-:S05]  /*40660*/  HADD2.F32 R14, -RZ, R14.H0_H0 ;  /* 0x2000000eff0e7230 */ /* 0x000fca0000004100 */
[----:B------:R-:W-:-:S04]  /*40670*/  FMUL R14, R14, UR46 ;  /* 0x0000002e0e0e7c20 */ /* 0x000fc80008400000 */
[----:B------:R-:W-:Y:S02]  /*40680*/  FFMA R14, R158, UR47, R14 ;  /* 0x0000002f9e0e7c23 */ /* 0x000fe4000800000e */
[----:B------:R-:W2:Y:S03]  /*40690*/  LDL.LU R158, [R1+0x9fc] ;  /* 0x0009fc00019e7983 */ /* 0x000ea60000300800 */
[----:B----4-:R-:W-:Y:S02]  /*406a0*/  F2FP.SATFINITE.E4M3.F32.PACK_AB_MERGE_C R27, RZ, R14, RZ ;  /* 0x0000000eff1b723e */ /* 0x010fe400048070ff */
[----:B------:R-:W0:Y:S03]  /*406b0*/  @!P4 LDC.64 R14, c[0x0][0x5c0] ;  /* 0x00017000ff0ecb82 */ /* 0x000e260000000a00 */
        /* <DEDUP_REMOVED lines=21> */
[----:B0-----:R-:W-:Y:S02]  /*40810*/  PRMT R14, RZ, 0x7610, R14 ;  /* 0x00007610ff0e7816 */ /* 0x001fe4000000000e */
[----:B------:R-:W-:Y:S02]  /*40820*/  LOP3.LUT P4, RZ, R0, 0x20, RZ, 0xc0, !PT ;  /* 0x0000002000ff7812 */ /* 0x000fe4000788c0ff */
[----:B------:R-:W-:Y:S01]  /*40830*/  PRMT R16, RZ, 0x7610, R16 ;  /* 0x00007610ff107816 */ /* 0x000fe20000000010 */
[----:B------:R-:W3:Y:S01]  /*40840*/  LDL.LU R159, [R1+0xa04] ;  /* 0x000a0400019f7983 */ /* 0x000ee20000300800 */
        /* <DEDUP_REMOVED lines=12> */
[----:B------:R-:W1:Y:S03]  /*40910*/  @!P3 LDC.64 R12, c[0x0][0x5c0] ;  /* 0x00017000ff0cbb82 */ /* 0x000e660000000a00 */
[----:B------:R3:W-:Y:S04]  /*40920*/  @!P5 STG.E.U8 desc[UR52][R66.64+0xc1], R15 ;  /* 0x0000c10f4200d986 */ /* 0x0007e8000c101134 */
[----:B------:R-:W4:Y:S01]  /*40930*/  @!P3 LDG.E.U8 R14, desc[UR52][R20.64+0xc0] ;  /* 0x0000c034140eb981 */ /* 0x000f22000c1e1100 */
[----:B-1----:R-:W-:-:S05]  /*40940*/  @!P3 IADD3 R12, P5, R51, R12, RZ ;  /* 0x0000000c330cb210 */ /* 0x002fca0007fbe0ff */
[----:B------:R-:W-:Y:S01]  /*40950*/  @!P3 IMAD.X R13, R50, 0x1, R13, P5 ;  /* 0x00000001320db824 */ /* 0x000fe200028e060d */
[----:B----4-:R-:W-:-:S04]  /*40960*/  LOP3.LUT R14, R14, 0xff, RZ, 0xc0, !PT ;  /* 0x000000ff0e0e7812 */ /* 0x010fc800078ec0ff */
[----:B------:R-:W-:-:S05]  /*40970*/  F2FP.F16.E4M3.UNPACK_B R14, R14 ;  /* 0x0000000eff0e723e */ /* 0x000fca00020006ff */
[----:B------:R-:W-:-:S05]  /*40980*/  HADD2.F32 R14, -RZ, R14.H0_H0 ;  /* 0x2000000eff0e7230 */ /* 0x000fca0000004100 */
[----:B------:R-:W-:-:S04]  /*40990*/  FMUL R14, R14, UR46 ;  /* 0x0000002e0e0e7c20 */ /* 0x000fc80008400000 */
[----:B------:R-:W-:Y:S02]  /*409a0*/  FFMA R14, R163, UR47, R14 ;  /* 0x0000002fa30e7c23 */ /* 0x000fe4000800000e */
[----:B------:R-:W4:Y:S03]  /*409b0*/  LDL.LU R163, [R1+0xa0c] ;  /* 0x000a0c0001a37983 */ /* 0x000f260000300800 */
[----:B0-----:R-:W-:Y:S02]  /*409c0*/  F2FP.SATFINITE.E4M3.F32.PACK_AB_MERGE_C R17, RZ, R14, RZ ;  /* 0x0000000eff11723e */ /* 0x001fe400048070ff */
        /* <DEDUP_REMOVED lines=15> */
[----:B------:R-:W2:Y:S02]  /*40ac0*/  @!P6 LDG.E.U8 R12, desc[UR52][R18.64+0xc8] ;  /* 0x0000c834120ce981 */ /* 0x000ea4000c1e1100 */
[----:B--2---:R-:W-:-:S04]  /*40ad0*/  LOP3.LUT R12, R12, 0xff, RZ, 0xc0, !PT ;  /* 0x000000ff0c0c7812 */ /* 0x004fc800078ec0ff */
[----:B------:R-:W-:-:S05]  /*40ae0*/  F2FP.F16.E4M3.UNPACK_B R12, R12 ;  /* 0x0000000cff0c723e */ /* 0x000fca00020006ff */
[----:B------:R-:W-:-:S05]  /*40af0*/  HADD2.F32 R12, -RZ, R12.H0_H0 ;  /* 0x2000000cff0c7230 */ /* 0x000fca0000004100 */
[----:B------:R-:W-:-:S04]  /*40b00*/  FMUL R12, R12, UR46 ;  /* 0x0000002e0c0c7c20 */ /* 0x000fc80008400000 */
[----:B------:R-:W-:Y:S01]  /*40b10*/  FFMA R12, R158, UR47, R12 ;  /* 0x0000002f9e0c7c23 */ /* 0x000fe2000800000c */
[C---:B------:R-:W-:Y:S02]  /*40b20*/  LOP3.LUT P4, RZ, R7.reuse, 0x200000, RZ, 0xc0, !PT ;  /* 0x0020000007ff7812 */ /* 0x040fe4000788c0ff */
[----:B0-----:R-:W-:Y:S02]  /*40b30*/  PRMT R14, RZ, 0x7610, R14 ;  /* 0x00007610ff0e7816 */ /* 0x001fe4000000000e */
[----:B------:R-:W-:Y:S02]  /*40b40*/  LOP3.LUT P3, RZ, R7, 0x400000, RZ, 0xc0, !PT ;  /* 0x0040000007ff7812 */ /* 0x000fe4000786c0ff */
[----:B------:R-:W-:Y:S02]  /*40b50*/  PRMT R16, RZ, 0x7610, R16 ;  /* 0x00007610ff107816 */ /* 0x000fe40000000010 */
[----:B------:R-:W-:Y:S02]  /*40b60*/  F2FP.SATFINITE.E4M3.F32.PACK_AB_MERGE_C R17, RZ, R12, RZ ;  /* 0x0000000cff11723e */ /* 0x000fe400048070ff */
[----:B------:R-:W-:Y:S01]  /*40b70*/  PRMT R12, RZ, 0x7610, R12 ;  /* 0x00007610ff0c7816 */ /* 0x000fe2000000000c */
[----:B------:R-:W2:Y:S04]  /*40b80*/  LDL.LU R158, [R1+0xa14] ;  /* 0x000a1400019e7983 */ /* 0x000ea80000300800 */
[----:B------:R0:W-:Y:S04]  /*40b90*/  @!P6 STG.E.U8 desc[UR52][R64.64+0xc8], R17 ;  /* 0x0000c8114000e986 */ /* 0x0001e8000c101134 */
        /* <DEDUP_REMOVED lines=9> */
[----:B------:R-:W1:Y:S03]  /*40c30*/  @!P4 LDC.64 R12, c[0x0][0x5c0] ;  /* 0x00017000ff0ccb82 */ /* 0x000e660000000a00 */
[----:B------:R2:W-:Y:S04]  /*40c40*/  @!P5 STG.E.U8 desc[UR52][R62.64+0xc9], R15 ;  /* 0x0000c90f3e00d986 */ /* 0x0005e8000c101134 */
[----:B------:R-:W3:Y:S01]  /*40c50*/  @!P4 LDG.E.U8 R14, desc[UR52][R20.64+0xc8] ;  /* 0x0000c834140ec981 */ /* 0x000ee2000c1e1100 */
[----:B-1----:R-:W-:-:S05]  /*40c60*/  @!P4 IADD3 R12, P5, R45, R12, RZ ;  /* 0x0000000c2d0cc210 */ /* 0x002fca0007fbe0ff */
        /* <DEDUP_REMOVED lines=9> */
[----:B--2---:R-:W0:Y:S03]  /*40d00*/  @!P3 LDC.64 R14, c[0x0][0x5c0] ;  /* 0x00017000ff0ebb82 */ /* 0x004e260000000a00 */
[----:B------:R1:W-:Y:S04]  /*40d10*/  @!P4 STG.E.U8 desc[UR52][R12.64+0xc8], R17 ;  /* 0x0000c8110c00c986 */ /* 0x0003e8000c101134 */
[----:B------:R-:W2:Y:S01]  /*40d20*/  @!P3 LDG.E.U8 R16, desc[UR52][R20.64+0xc9] ;  /* 0x0000c9341410b981 */ /* 0x000ea2000c1e1100 */
[----:B-1----:R-:W-:-:S02]  /*40d30*/  PRMT R12, RZ, 0x7610, R12 ;  /* 0x00007610ff0c7816 */ /* 0x002fc4000000000c */
        /* <DEDUP_REMOVED lines=23> */
[----:B------:R-:W3:Y:S02]  /*40eb0*/  @!P5 LDG.E.U8 R12, desc[UR52][R18.64+0xd1] ;  /* 0x0000d134120cd981 */ /* 0x000ee4000c1e1100 */
[----:B0-----:R-:W0:Y:S01]  /*40ec0*/  @!P1 LDC.64 R14, c[0x0][0x5c0] ;  /* 0x00017000ff0e9b82 */ /* 0x001e220000000a00 */
[----:B---3--:R-:W-:-:S04]  /*40ed0*/  LOP3.LUT R12, R12, 0xff, RZ, 0xc0, !PT ;  /* 0x000000ff0c0c7812 */ /* 0x008fc800078ec0ff */
[----:B------:R-:W-:-:S05]  /*40ee0*/  F2FP.F16.E4M3.UNPACK_B R12, R12 ;  /* 0x0000000cff0c723e */ /* 0x000fca00020006ff */
[----:B------:R-:W-:-:S05]  /*40ef0*/  HADD2.F32 R12, -RZ, R12.H0_H0 ;  /* 0x2000000cff0c7230 */ /* 0x000fca0000004100 */
[----:B------:R-:W-:-:S04]  /*40f00*/  FMUL R12, R12, UR46 ;  /* 0x0000002e0c0c7c20 */ /* 0x000fc80008400000 */
[----:B------:R-:W-:Y:S01]  /*40f10*/  FFMA R12, R159, UR47, R12 ;  /* 0x0000002f9f0c7c23 */ /* 0x000fe2000800000c */
[----:B------:R-:W-:Y:S01]  /*40f20*/  LOP3.LUT P6, RZ, R2, 0x4000, RZ, 0xc0, !PT ;  /* 0x0000400002ff7812 */ /* 0x000fe200078cc0ff */
[----:B------:R-:W3:Y:S03]  /*40f30*/  LDL.LU R159, [R1+0xa28] ;  /* 0x000a2800019f7983 */ /* 0x000ee60000300800 */
[----:B------:R-:W-:Y:S02]  /*40f40*/  F2FP.SATFINITE.E4M3.F32.PACK_AB_MERGE_C R27, RZ, R12, RZ ;  /* 0x0000000cff1b723e */ /* 0x000fe400048070ff */
[----:B------:R-:W2:Y:S03]  /*40f50*/  @!P2 LDC.64 R12, c[0x0][0x5c0] ;  /* 0x00017000ff0cab82 */ /* 0x000ea60000000a00 */
[----:B------:R4:W-:Y:S04]  /*40f60*/  @!P5 STG.E.U8 desc[UR52][R58.64+0xd1], R27 ;  /* 0x0000d11b3a00d986 */ /* 0x0009e8000c101134 */
[----:B------:R-:W4:Y:S01]  /*40f70*/  @!P2 LDG.E.U8 R16, desc[UR52][R20.64+0xd0] ;  /* 0x0000d0341410a981 */ /* 0x000f22000c1e1100 */
[----:B--2---:R-:W-:-:S05]  /*40f80*/  @!P2 IADD3 R12, P3, R41, R12, RZ ;  /* 0x0000000c290ca210 */ /* 0x004fca0007f7e0ff */
[----:B------:R-:W-:Y:S01]  /*40f90*/  @!P2 IMAD.X R13, R40, 0x1, R13, P3 ;  /* 0x00000001280da824 */ /* 0x000fe200018e060d */
[----:B----4-:R-:W-:-:S04]  /*40fa0*/  LOP3.LUT R16, R16, 0xff, RZ, 0xc0, !PT ;  /* 0x000000ff10107812 */ /* 0x010fc800078ec0ff */
[----:B------:R-:W-:-:S05]  /*40fb0*/  F2FP.F16.E4M3.UNPACK_B R16, R16 ;  /* 0x00000010ff10723e */ /* 0x000fca00020006ff */
[----:B------:R-:W-:-:S05]  /*40fc0*/  HADD2.F32 R16, -RZ, R16.H0_H0 ;  /* 0x20000010ff107230 */ /* 0x000fca0000004100 */
[----:B------:R-:W-:-:S04]  /*40fd0*/  FMUL R16, R16, UR46 ;  /* 0x0000002e10107c20 */ /* 0x000fc80008400000 */
[----:B------:R-:W-:Y:S01]  /*40fe0*/  FFMA R16, R158, UR47, R16 ;  /* 0x0000002f9e107c23 */ /* 0x000fe20008000010 */
[----:B0-----:R-:W-:Y:S02]  /*40ff0*/  @!P1 IADD3 R14, P3, R35, R14, RZ ;  /* 0x0000000e230e9210 */ /* 0x001fe40007f7e0ff */
[----:B------:R-:W-:Y:S01]  /*41000*/  ISETP.GE.AND P5, PT, R9, 0x101, PT ;  /* 0x000001010900780c */ /* 0x000fe20003fa6270 */
[----:B------:R-:W2:Y:S01]  /*41010*/  LDL.LU R158, [R1+0xa2c] ;  /* 0x000a2c00019e7983 */ /* 0x000ea20000300800 */
[----:B-1----:R-:W-:Y:S02]  /*41020*/  F2FP.SATFINITE.E4M3.F32.PACK_AB_MERGE_C R17, RZ, R16, RZ ;  /* 0x00000010ff11723e */ /* 0x002fe400048070ff */
        /* <DEDUP_REMOVED lines=13> */
[----:B------:R-:W-:Y:S02]  /*41100*/  ISETP.LT.OR P2, PT, R30, 0xda, !P5 ;  /* 0x000000da1e00780c */ /* 0x000fe40006f41670 */
[----:B0-----:R-:W-:-:S11]  /*41110*/  PRMT R12, RZ, 0x7610, R12 ;  /* 0x00007610ff0c7816 */ /* 0x001fd6000000000c */
[----:B-1----:R-:W0:Y:S01]  /*41120*/  @!P2 LDC.64 R14, c[0x0][0x5c0] ;  /* 0x00017000ff0eab82 */ /* 0x002e220000000a00 */
[----:B----4-:R-:W-:-:S04]  /*41130*/  LOP3.LUT R16, R16, 0xff, RZ, 0xc0, !PT ;  /* 0x000000ff10107812 */ /* 0x010fc800078ec0ff */
[----:B------:R-:W-:-:S05]  /*41140*/  F2FP.F16.E4M3.UNPACK_B R16, R16 ;  /* 0x00000010ff10723e */ /* 0x000fca00020006ff */
[----:B------:R-:W-:-:S05]  /*41150*/  HADD2.F32 R16, -RZ, R16.H0_H0 ;  /* 0x20000010ff107230 */ /* 0x000fca0000004100 */
[----:B------:R-:W-:-:S04]  /*41160*/  FMUL R16, R16, UR46 ;  /* 0x0000002e10107c20 */ /* 0x000fc80008400000 */
[----:B---3--:R-:W-:Y:S02]  /*41170*/  FFMA R16, R159, UR47, R16 ;  /* 0x0000002f9f107c23 */ /* 0x008fe40008000010 */
[----:B------:R-:W3:Y:S03]  /*41180*/  LDL.LU R159, [R1+0xa30] ;  /* 0x000a3000019f7983 */ /* 0x000ee60000300800 */
[----:B------:R-:W-:-:S05]  /*41190*/  F2FP.SATFINITE.E4M3.F32.PACK_AB_MERGE_C R17, RZ, R16, RZ ;  /* 0x00000010ff11723e */ /* 0x000fca00048070ff */
[----:B------:R1:W-:Y:S04]  /*411a0*/  @!P6 STG.E.U8 desc[UR52][R56.64+0xd8], R17 ;  /* 0x0000d8113800e986 */ /* 0x0003e8000c101134 */
[----:B------:R-:W4:Y:S01]  /*411b0*/  @!P2 LDG.E.U8 R12, desc[UR52][R18.64+0xd9] ;  /* 0x0000d934120ca981 */ /* 0x000f22000c1e1100 */
[----:B------:R-:W-:Y:S02]  /*411c0*/  ISETP.GE.AND P6, PT, R9, 0x109, PT ;  /* 0x000001090900780c */ /* 0x000fe40003fc6270 */
[----:B----4-:R-:W-:-:S04]  /*411d0*/  LOP3.LUT R12, R12, 0xff, RZ, 0xc0, !PT ;  /* 0x000000ff0c0c7812 */ /* 0x010fc800078ec0ff */
[----:B------:R-:W-:-:S05]  /*411e0*/  F2FP.F16.E4M3.UNPACK_B R12, R12 ;  /* 0x0000000cff0c723e */ /* 0x000fca00020006ff */
[----:B------:R-:W-:Y:S01]  /*411f0*/  HADD2.F32 R13, -RZ, R12.H0_H0 ;  /* 0x2000000cff0d7230 */ /* 0x000fe20000004100 */
[----:B0-----:R-:W-:-:S04]  /*41200*/  @!P2 IADD3 R12, P1, P3, R24, UR11, R14 ;  /* 0x0000000b180cac10 */ /* 0x001fc8000fb3e00e */
[----:B------:R-:W-:Y:S01]  /*41210*/  FMUL R14, R13, UR46 ;  /* 0x0000002e0d0e7c20 */ /* 0x000fe20008400000 */
[----:B------:R-:W-:Y:S02]  /*41220*/  @!P2 IADD3.X R13, R31, UR10, R15, P1, P3 ;  /* 0x0000000a1f0dac10 */ /* 0x000fe40008fe640f */
[----:B------:R-:W-:Y:S01]  /*41230*/  ISETP.LT.OR P1, PT, R30, 0xd9, !P6 ;  /* 0x000000d91e00780c */ /* 0x000fe20007721670 */
[----:B--2---:R-:W-:Y:S01]  /*41240*/  FFMA R14, R158, UR47, R14 ;  /* 0x0000002f9e0e7c23 */ /* 0x004fe2000800000e */
[----:B-1----:R-:W-:Y:S02]  /*41250*/  IMAD.U32 R17, RZ, RZ, UR8 ;  /* 0x00000008ff117e24 */ /* 0x002fe4000f8e00ff */
[----:B------:R-:W-:Y:S01]  /*41260*/  IMAD.U32 R16, RZ, RZ, UR7 ;  /* 0x00000007ff107e24 */ /* 0x000fe2000f8e00ff */
[----:B------:R-:W-:Y:S01]  /*41270*/  ISETP.LT.OR P4, PT, R30, 0xda, !P6 ;  /* 0x000000da1e00780c */ /* 0x000fe20007781670 */
[----:B------:R-:W2:Y:S01]  /*41280*/  LDL.LU R158, [R1+0xa34] ;  /* 0x000a3400019e7983 */ /* 0x000ea20000300800 */
[----:B------:R-:W-:-:S02]  /*41290*/  F2FP.SATFINITE.E4M3.F32.PACK_AB_MERGE_C R15, RZ, R14, RZ ;  /* 0x0000000eff0f723e */ /* 0x000fc400048070ff */
[----:B------:R-:W-:-:S03]  /*412a0*/  PRMT R14, RZ, 0x7610, R14 ;  /* 0x00007610ff0e7816 */ /* 0x000fc6000000000e */
[----:B------:R0:W-:Y:S04]  /*412b0*/  @!P2 STG.E.U8 desc[UR52][R12.64+0xd9], R15 ;  /* 0x0000d90f0c00a986 */ /* 0x0001e8000c101134 */
[----:B------:R-:W4:Y:S01]  /*412c0*/  @!P1 LDG.E.U8 R14, desc[UR52][R20.64+0xd8] ;  /* 0x0000d834140e9981 */ /* 0x000f22000c1e1100 */
[----:B------:R-:W0:Y:S01]  /*412d0*/  @!P1 LDC.64 R18, c[0x0][0x5c0] ;  /* 0x00017000ff129b82 */ /* 0x000e220000000a00 */
[----:B------:R-:W-:-:S04]  /*412e0*/  @!P1 IADD3 R17, P2, P3, R17, UR11, R24 ;  /* 0x0000000b11119c10 */ /* 0x000fc8000fb5e018 */
[----:B------:R-:W-:Y:S02]  /*412f0*/  @!P1 IADD3.X R16, R16, UR10, R31, P2, P3 ;  /* 0x0000000a10109c10 */ /* 0x000fe400097e641f */
[----:B0-----:R-:W-:-:S05]  /*41300*/  @!P1 IADD3 R12, P2, R17, R18, RZ ;  /* 0x00000012110c9210 */ /* 0x001fca0007f5e0ff */
[----:B------:R-:W-:Y:S02]  /*41310*/  @!P1 IMAD.X R13, R16, 0x1, R19, P2 ;  /* 0x00000001100d9824 */ /* 0x000fe400010e0613 */
[----:B------:R-:W0:Y:S01]  /*41320*/  @!P4 LDC.64 R18, c[0x0][0x5c0] ;  /* 0x00017000ff12cb82 */ /* 0x000e220000000a00 */
[----:B----4-:R-:W-:-:S04]  /*41330*/  LOP3.LUT R14, R14, 0xff, RZ, 0xc0, !PT ;  /* 0x000000ff0e0e7812 */ /* 0x010fc800078ec0ff */
[----:B------:R-:W-:-:S05]  /*41340*/  F2FP.F16.E4M3.UNPACK_B R14, R14 ;  /* 0x0000000eff0e723e */ /* 0x000fca00020006ff */
[----:B------:R-:W-:-:S05]  /*41350*/  HADD2.F32 R14, -RZ, R14.H0_H0 ;  /* 0x2000000eff0e7230 */ /* 0x000fca0000004100 */
[----:B------:R-:W-:-:S04]  /*41360*/  FMUL R14, R14, UR46 ;  /* 0x0000002e0e0e7c20 */ /* 0x000fc80008400000 */
[----:B---3--:R-:W-:Y:S01]  /*41370*/  FFMA R14, R159, UR47, R14 ;  /* 0x0000002f9f0e7c23 */ /* 0x008fe2000800000e */
[----:B------:R-:W-:Y:S02]  /*41380*/  IMAD.U32 R17, RZ, RZ, UR8 ;  /* 0x00000008ff117e24 */ /* 0x000fe4000f8e00ff */
[----:B------:R-:W-:Y:S01]  /*41390*/  IMAD.U32 R16, RZ, RZ, UR7 ;  /* 0x00000007ff107e24 */ /* 0x000fe2000f8e00ff */
[----:B------:R-:W3:Y:S01]  /*413a0*/  LDL.LU R159, [R1+0xa38] ;  /* 0x000a3800019f7983 */ /* 0x000ee20000300800 */
[----:B------:R-:W-:Y:S02]  /*413b0*/  F2FP.SATFINITE.E4M3.F32.PACK_AB_MERGE_C R15, RZ, R14, RZ ;  /* 0x0000000eff0f723e */ /* 0x000fe400048070ff */
[----:B------:R-:W-:-:S03]  /*413c0*/  PRMT R14, RZ, 0x7610, R14 ;  /* 0x00007610ff0e7816 */ /* 0x000fc6000000000e */
[----:B------:R0:W-:Y:S04]  /*413d0*/  @!P1 STG.E.U8 desc[UR52][R12.64+0xd8], R15 ;  /* 0x0000d80f0c009986 */ /* 0x0001e8000c101134 */
[----:B------:R-:W4:Y:S01]  /*413e0*/  @!P4 LDG.E.U8 R14, desc[UR52][R20.64+0xd9] ;  /* 0x0000d934140ec981 */ /* 0x000f22000c1e1100 */
[----:B------:R-:W-:Y:S02]  /*413f0*/  @!P4 IADD3 R17, P2, P3, R17, UR11, R24 ;  /* 0x0000000b1111cc10 */ /* 0x000fe4000fb5e018 */
[----:B------:R-:W-:Y:S02]  /*41400*/  ISETP.LT.OR P1, PT, R30, 0xc1, !P0 ;  /* 0x000000c11e00780c */ /* 0x000fe40004721670 */
[----:B------:R-:W-:Y:S02]  /*41410*/  @!P4 IADD3.X R16, R16, UR10, R31, P2, P3 ;  /* 0x0000000a1010cc10 */ /* 0x000fe400097e641f */
[----:B0-----:R-:W-:-:S05]  /*41420*/  @!P4 IADD3 R12, P2, R17, R18, RZ ;  /* 0x00000012110cc210 */ /* 0x001fca0007f5e0ff */
[----:B------:R-:W-:-:S04]  /*41430*/  @!P4 IMAD.X R13, R16, 0x1, R19, P2 ;  /* 0x00000001100dc824 */ /* 0x000fc800010e0613 */
[----:B------:R-:W0:Y:S01]  /*41440*/  @!P1 LDC.64 R18, c[0x0][0x5c0] ;  /* 0x00017000ff129b82 */ /* 0x000e220000000a00 */
[----:B----4-:R-:W-:-:S04]  /*41450*/  LOP3.LUT R14, R14, 0xff, RZ, 0xc0, !PT ;  /* 0x000000ff0e0e7812 */ /* 0x010fc800078ec0ff */
[----:B------:R-:W-:-:S05]  /*41460*/  F2FP.F16.E4M3.UNPACK_B R14, R14 ;  /* 0x0000000eff0e723e */ /* 0x000fca00020006ff */
[----:B------:R-:W-:-:S05]  /*41470*/  HADD2.F32 R14, -RZ, R14.H0_H0 ;  /* 0x2000000eff0e7230 */ /* 0x000fca0000004100 */
[----:B------:R-:W-:-:S04]  /*41480*/  FMUL R14, R14, UR46 ;  /* 0x0000002e0e0e7c20 */ /* 0x000fc80008400000 */
[----:B--2---:R-:W-:Y:S01]  /*41490*/  FFMA R14, R158, UR47, R14 ;  /* 0x0000002f9e0e7c23 */ /* 0x004fe2000800000e */
[----:B------:R-:W-:Y:S01]  /*414a0*/  ISETP.LT.OR P2, PT, R30, 0xc2, !P0 ;  /* 0x000000c21e00780c */ /* 0x000fe20004741670 */
[----:B------:R-:W2:Y:S03]  /*414b0*/  LDL.LU R158, [R1+0xa3c] ;  /* 0x000a3c00019e7983 */ /* 0x000ea60000300800 */
[----:B------:R-:W-:Y:S02]  /*414c0*/  F2FP.SATFINITE.E4M3.F32.PACK_AB_MERGE_C R17, RZ, R14, RZ ;  /* 0x0000000eff11723e */ /* 0x000fe400048070ff */
[----:B------:R-:W-:-:S03]  /*414d0*/  PRMT R14, RZ, 0x7610, R14 ;  /* 0x00007610ff0e7816 */ /* 0x000fc6000000000e */
[----:B------:R1:W-:Y:S04]  /*414e0*/  @!P4 STG.E.U8 desc[UR52][R12.64+0xd9], R17 ;  /* 0x0000d9110c00c986 */ /* 0x0003e8000c101134 */
[----:B------:R-:W4:Y:S01]  /*414f0*/  @!P1 LDG.E.U8 R14, desc[UR52][R22.64+0xc0] ;  /* 0x0000c034160e9981 */ /* 0x000f22000c1e1100 */
[----:B-1----:R-:W-:Y:S02]  /*41500*/  @!P1 IMAD.MOV.U32 R12, RZ, RZ, R24 ;  /* 0x000000ffff0c9224 */ /* 0x002fe400078e0018 */
[----:B------:R-:W-:Y:S01]  /*41510*/  @!P1 IMAD.MOV.U32 R13, RZ, RZ, R31 ;  /* 0x000000ffff0d9224 */ /* 0x000fe200078e001f */
[----:B----4-:R-:W-:-:S04]  /*41520*/  LOP3.LUT R14, R14, 0xff, RZ, 0xc0, !PT ;  /* 0x000000ff0e0e7812 */ /* 0x010fc800078ec0ff */
[----:B------:R-:W-:-:S05]  /*41530*/  F2FP.F16.E4M3.UNPACK_B R14, R14 ;  /* 0x0000000eff0e723e */ /* 0x000fca00020006ff */
[----:B------:R-:W-:-:S05]  /*41540*/  HADD2.F32 R14, -RZ, R14.H0_H0 ;  /* 0x2000000eff0e7230 */ /* 0x000fca0000004100 */
[----:B------:R-:W-:Y:S01]  /*41550*/  FMUL R16, R14, UR46 ;  /* 0x0000002e0e107c20 */ /* 0x000fe20008400000 */
[----:B------:R-:W-:-:S04]  /*41560*/  @!P1 IMAD.WIDE.U32 R14, R10, 0x180, R12 ;  /* 0x000001800a0e9825 */ /* 0x000fc800078e000c */
[----:B------:R-:W-:Y:S02]  /*41570*/  @!P1 IMAD R13, R11, 0x180, RZ ;  /* 0x000001800b0d9824 */ /* 0x000fe400078e02ff */
[----:B---3--:R-:W-:Y:S01]  /*41580*/  FFMA R16, R159, UR47, R16 ;  /* 0x0000002f9f107c23 */ /* 0x008fe20008000010 */
[----:B0-----:R-:W-:Y:S02]  /*41590*/  @!P1 IADD3 R12, P3, R14, R18, RZ ;  /* 0x000000120e0c9210 */ /* 0x001fe40007f7e0ff */
[----:B------:R-:W-:Y:S02]  /*415a0*/  PRMT R14, RZ, 0x7610, R14 ;  /* 0x00007610ff0e7816 */ /* 0x000fe4000000000e */
[----:B------:R-:W-:Y:S02]  /*415b0*/  ISETP.GE.AND P6, PT, R9, 0x189, PT ;  /* 0x000001890900780c */ /* 0x000fe40003fc6270 */
[----:B------:R-:W-:Y:S02]  /*415c0*/  F2FP.SATFINITE.E4M3.F32.PACK_AB_MERGE_C R17, RZ, R16, RZ ;  /* 0x00000010ff11723e */ /* 0x000fe400048070ff */
[----:B------:R-:W-:Y:S01]  /*415d0*/  @!P1 IADD3.X R13, R19, R15, R13, P3, !PT ;  /* 0x0000000f130d9210 */ /* 0x000fe20001ffe40d */
[----:B------:R-:W3:Y:S01]  /*415e0*/  LDL.LU R159, [R1+0xa40] ;  /* 0x000a4000019f7983 */ /* 0x000ee20000300800 */
[----:B------:R-:W0:Y:S01]  /*415f0*/  @!P2 LDC.64 R18, c[0x0][0x5c0] ;  /* 0x00017000ff12ab82 */ /* 0x000e220000000a00 */
[----:B------:R-:W-:-:S02]  /*41600*/  @!P2 IMAD R9, R11, 0x180, RZ ;  /* 0x000001800b09a824 */ /* 0x000fc400078e02ff */
[----:B------:R-:W4:Y:S04]  /*41610*/  LDL.LU R163, [R1+0xa44] ;  /* 0x000a440001a37983 */ /* 0x000f280000300800 */
[----:B------:R1:W-:Y:S04]  /*41620*/  @!P1 STG.E.U8 desc[UR52][R12.64+0xc0], R17 ;  /* 0x0000c0110c009986 */ /* 0x0003e8000c101134 */
[----:B------:R-:W2:Y:S01]  /*41630*/  @!P2 LDG.E.U8 R14, desc[UR52][R22.64+0xc1] ;  /* 0x0000c134160ea981 */ /* 0x000ea2000c1e1100 */
[----:B------:R-:W-:Y:S01]  /*41640*/  ISETP.LT.OR P1, PT, R30, 0xc1, !P6 ;  /* 0x000000c11e00780c */ /* 0x000fe20007721670 */
[----:B-1----:R-:W-:-:S02]  /*41650*/  @!P2 IMAD.MOV.U32 R12, RZ, RZ, R24 ;  /* 0x000000ffff0ca224 */ /* 0x002fc400078e0018 */
[----:B------:R-:W-:-:S10]  /*41660*/  @!P2 IMAD.MOV.U32 R13, RZ, RZ, R31 ;  /* 0x000000ffff0da224 */ /* 0x000fd400078e001f */
[----:B------:R-:W1:Y:S01]  /*41670*/  @!P1 LDC.64 R20, c[0x0][0x5c0] ;  /* 0x00017000ff149b82 */ /* 0x000e620000000a00 */
[----:B--2---:R-:W-:-:S04]  /*41680*/  LOP3.LUT R14, R14, 0xff, RZ, 0xc0, !PT ;  /* 0x000000ff0e0e7812 */ /* 0x004fc800078ec0ff */
[----:B------:R-:W-:-:S05]  /*41690*/  F2FP.F16.E4M3.UNPACK_B R14, R14 ;  /* 0x0000000eff0e723e */ /* 0x000fca00020006ff */
[----:B------:R-:W-:-:S05]  /*416a0*/  HADD2.F32 R14, -RZ, R14.H0_H0 ;  /* 0x2000000eff0e7230 */ /* 0x000fca0000004100 */
[----:B------:R-:W-:Y:S01]  /*416b0*/  FMUL R16, R14, UR46 ;  /* 0x0000002e0e107c20 */ /* 0x000fe20008400000 */
[----:B------:R-:W-:-:S04]  /*416c0*/  @!P2 IMAD.WIDE.U32 R14, R10, 0x180, R12 ;  /* 0x000001800a0ea825 */ /* 0x000fc800078e000c */
[----:B------:R-:W-:Y:S01]  /*416d0*/  FFMA R16, R158, UR47, R16 ;  /* 0x0000002f9e107c23 */ /* 0x000fe20008000010 */
[----:B0-----:R-:W-:-:S04]  /*416e0*/  @!P2 IADD3 R12, P3, R14, R18, RZ ;  /* 0x000000120e0ca210 */ /* 0x001fc80007f7e0ff */
[----:B------:R-:W-:Y:S02]  /*416f0*/  F2FP.SATFINITE.E4M3.F32.PACK_AB_MERGE_C R17, RZ, R16, RZ ;  /* 0x00000010ff11723e */ /* 0x000fe400048070ff */
[--C-:B------:R-:W-:Y:S02]  /*41700*/  @!P2 IADD3.X R13, R19, R15, R9.reuse, P3, !PT ;  /* 0x0000000f130da210 */ /* 0x100fe40001ffe409 */
[----:B------:R-:W-:-:S03]  /*41710*/  PRMT R9, RZ, 0x7610, R9 ;  /* 0x00007610ff097816 */ /* 0x000fc60000000009 */
[----:B------:R0:W-:Y:S04]  /*41720*/  @!P2 STG.E.U8 desc[UR52][R12.64+0xc1], R17 ;  /* 0x0000c1110c00a986 */ /* 0x0001e8000c101134 */
[----:B------:R-:W2:Y:S01]  /*41730*/  @!P1 LDG.E.U8 R9, desc[UR52][R28.64+0xc0] ;  /* 0x0000c0341c099981 */ /* 0x000ea2000c1e1100 */
[----:B------:R-:W-:Y:S01]  /*41740*/  @!P1 IMAD R19, R11, 0x180, RZ ;  /* 0x000001800b139824 */ /* 0x000fe200078e02ff */
[----:B------:R-:W-:Y:S01]  /*41750*/  ISETP.LT.OR P2, PT, R30, 0xc2, !P6 ;  /* 0x000000c21e00780c */ /* 0x000fe20007741670 */
[----:B0-----:R-:W-:Y:S02]  /*41760*/  @!P1 IMAD.MOV.U32 R12, RZ, RZ, R24 ;  /* 0x000000ffff0c9224 */ /* 0x001fe400078e0018 */
[----:B------:R-:W-:Y:S02]  /*41770*/  @!P1 IMAD.MOV.U32 R13, RZ, RZ, R31 ;  /* 0x000000ffff0d9224 */ /* 0x000fe400078e001f */
[----:B------:R-:W-:-:S04]  /*41780*/  @!P1 IMAD.WIDE.U32 R14, R10, 0x180, R12 ;  /* 0x000001800a0e9825 */ /* 0x000fc800078e000c */
[----:B------:R-:W-:Y:S01]  /*41790*/  @!P1 IMAD.IADD R12, R15, 0x1, R19 ;  /* 0x000000010f0c9824 */ /* 0x000fe200078e0213 */
[----:B-1----:R-:W-:-:S04]  /*417a0*/  @!P1 IADD3 R14, P3, P4, R14, UR8, R20 ;  /* 0x000000080e0e9c10 */ /* 0x002fc8000fc7e014 */
[----:B------:R-:W-:Y:S02]  /*417b0*/  @!P1 IADD3.X R15, R12, UR7, R21, P3, P4 ;  /* 0x000000070c0f9c10 */ /* 0x000fe40009fe8415 */
[----:B------:R-:W0:Y:S01]  /*417c0*/  @!P2 LDC.64 R20, c[0x0][0x5c0] ;  /* 0x00017000ff14ab82 */ /* 0x000e220000000a00 */
[----:B--2---:R-:W-:-:S04]  /*417d0*/  LOP3.LUT R9, R9, 0xff, RZ, 0xc0, !PT ;  /* 0x000000ff09097812 */ /* 0x004fc800078ec0ff */
[----:B------:R-:W-:-:S05]  /*417e0*/  F2FP.F16.E4M3.UNPACK_B R9, R9 ;  /* 0x00000009ff09723e */ /* 0x000fca00020006ff */
[----:B------:R-:W-:-:S05]  /*417f0*/  HADD2.F32 R9, -RZ, R9.H0_H0 ;  /* 0x20000009ff097230 */ /* 0x000fca0000004100 */
[----:B------:R-:W-:-:S04]  /*41800*/  FMUL R9, R9, UR46 ;  /* 0x0000002e09097c20 */ /* 0x000fc80008400000 */
[----:B---3--:R-:W-:Y:S01]  /*41810*/  FFMA R9, R159, UR47, R9 ;  /* 0x0000002f9f097c23 */ /* 0x008fe20008000009 */
[----:B------:R-:W-:Y:S02]  /*41820*/  @!P2 IMAD.MOV.U32 R12, RZ, RZ, R24 ;  /* 0x000000ffff0ca224 */ /* 0x000fe400078e0018 */
[----:B------:R-:W-:Y:S02]  /*41830*/  @!P2 IMAD.MOV.U32 R13, RZ, RZ, R31 ;  /* 0x000000ffff0da224 */ /* 0x000fe400078e001f */
[----:B------:R-:W-:Y:S01]  /*41840*/  @!P2 IMAD R19, R11, 0x180, RZ ;  /* 0x000001800b13a824 */ /* 0x000fe200078e02ff */
[----:B------:R-:W2:Y:S01]  /*41850*/  LDL.LU R159, [R1+0xa48] ;  /* 0x000a4800019f7983 */ /* 0x000ea20000300800 */
[----:B------:R-:W-:Y:S02]  /*41860*/  F2FP.SATFINITE.E4M3.F32.PACK_AB_MERGE_C R17, RZ, R9, RZ ;  /* 0x00000009ff11723e */ /* 0x000fe400048070ff */
[----:B------:R-:W-:Y:S01]  /*41870*/  PRMT R9, RZ, 0x7610, R9 ;  /* 0x00007610ff097816 */ /* 0x000fe20000000009 */
[----:B------:R-:W-:Y:S01]  /*41880*/  @!P2 IMAD.WIDE.U32 R12, R10, 0x180, R12 ;  /* 0x000001800a0ca825 */ /* 0x000fe200078e000c */
[----:B------:R-:W3:Y:S04]  /*41890*/  LDL.LU R158, [R1+0xa4c] ;  /* 0x000a4c00019e7983 */ /* 0x000ee80000300800 */
[----:B------:R1:W-:Y:S04]  /*418a0*/  @!P1 STG.E.U8 desc[UR52][R14.64+0xc0], R17 ;  /* 0x0000c0110e009986 */ /* 0x0003e8000c101134 */
[----:B------:R-:W4:Y:S01]  /*418b0*/  @!P2 LDG.E.U8 R9, desc[UR52][R28.64+0xc1] ;  /* 0x0000c1341c09a981 */ /* 0x000f22000c1e1100 */
[----:B------:R-:W-:-:S02]  /*418c0*/  ISETP.LT.OR P1, PT, R30, 0xc9, !P0 ;  /* 0x000000c91e00780c */ /* 0x000fc40004721670 */
[----:B0-----:R-:W-:Y:S01]  /*418d0*/  @!P2 IADD3 R12, P3, P4, R12, UR8, R20 ;  /* 0x000000080c0cac10 */ /* 0x001fe2000fc7e014 */
[----:B-1----:R-:W-:-:S10]  /*418e0*/  @!P2 IMAD.IADD R14, R13, 0x1, R19 ;  /* 0x000000010d0ea824 */ /* 0x002fd400078e0213 */
[----:B------:R-:W0:Y:S01]  /*418f0*/  @!P1 LDC.64 R18, c[0x0][0x5c0] ;  /* 0x00017000ff129b82 */ /* 0x000e220000000a00 */
[----:B------:R-:W-:Y:S02]  /*41900*/  @!P2 IADD3.X R13, R14, UR7, R21, P3, P4 ;  /* 0x000000070e0dac10 */ /* 0x000fe40009fe8415 */
        /* <DEDUP_REMOVED lines=9> */
[----:B------:R-:W-:Y:S01]  /*419a0*/  ISETP.LT.OR P2, PT, R30, 0xca, !P0 ;  /* 0x000000ca1e00780c */ /* 0x000fe20004741670 */
[----:B-1----:R-:W-:Y:S02]  /*419b0*/  @!P1 IMAD.MOV.U32 R12, RZ, RZ, R24 ;  /* 0x000000ffff0c9224 */ /* 0x002fe400078e0018 */
[----:B------:R-:W-:Y:S02]  /*419c0*/  @!P1 IMAD.MOV.U32 R13, RZ, RZ, R31 ;  /* 0x000000ffff0d9224 */ /* 0x000fe400078e001f */
[----:B------:R-:W-:-:S04]  /*419d0*/  @!P1 IMAD.WIDE.U32 R14, R10, 0x180, R12 ;  /* 0x000001800a0e9825 */ /* 0x000fc800078e000c */
[----:B------:R-:W-:Y:S01]  /*419e0*/  @!P1 IMAD R13, R11, 0x180, RZ ;  /* 0x000001800b0d9824 */ /* 0x000fe200078e02ff */
[----:B0-----:R-:W-:-:S04]  /*419f0*/  @!P1 IADD3 R12, P3, R14, R18, RZ ;  /* 0x000000120e0c9210 */ /* 0x001fc80007f7e0ff */
[----:B------:R-:W-:Y:S02]  /*41a00*/  @!P1 IADD3.X R13, R19, R15, R13, P3, !PT ;  /* 0x0000000f130d9210 */ /* 0x000fe40001ffe40d */
[----:B------:R-:W0:Y:S01]  /*41a10*/  @!P2 LDC.64 R18, c[0x0][0x5c0] ;  /* 0x00017000ff12ab82 */ /* 0x000e220000000a00 */
[----:B----4-:R-:W-:-:S04]  /*41a20*/  LOP3.LUT R9, R9, 0xff, RZ, 0xc0, !PT ;  /* 0x000000ff09097812 */ /* 0x010fc800078ec0ff */
[----:B------:R-:W-:-:S05]  /*41a30*/  F2FP.F16.E4M3.UNPACK_B R9, R9 ;  /* 0x00000009ff09723e */ /* 0x000fca00020006ff */
[----:B------:R-:W-:-:S05]  /*41a40*/  HADD2.F32 R9, -RZ, R9.H0_H0 ;  /* 0x20000009ff097230 */ /* 0x000fca0000004100 */
[----:B------:R-:W-:-:S04]  /*41a50*/  FMUL R9, R9, UR46 ;  /* 0x0000002e09097c20 */ /* 0x000fc80008400000 */
[----:B--2---:R-:W-:Y:S02]  /*41a60*/  FFMA R9, R159, UR47, R9 ;  /* 0x0000002f9f097c23 */ /* 0x004fe40008000009 */
[----:B------:R-:W2:Y:S04]  /*41a70*/  LDL.LU R159, [R1+0xa50] ;  /* 0x000a5000019f7983 */ /* 0x000ea80000300800 */
[----:B------:R-:W4:Y:S01]  /*41a80*/  LDL.LU R163, [R1+0xa54] ;  /* 0x000a540001a37983 */ /* 0x000f220000300800 */
[----:B------:R-:W-:Y:S02]  /*41a90*/  F2FP.SATFINITE.E4M3.F32.PACK_AB_MERGE_C R17, RZ, R9, RZ ;  /* 0x00000009ff11723e */ /* 0x000fe400048070ff */
[----:B------:R-:W-:-:S03]  /*41aa0*/  PRMT R9, RZ, 0x7610, R9 ;  /* 0x00007610ff097816 */ /* 0x000fc60000000009 */
[----:B------:R1:W-:Y:S04]  /*41ab0*/  @!P1 STG.E.U8 desc[UR52][R12.64+0xc8], R17 ;  /* 0x0000c8110c009986 */ /* 0x0003e8000c101134 */
[----:B------:R-:W3:Y:S01]  /*41ac0*/  @!P2 LDG.E.U8 R9, desc[UR52][R22.64+0xc9] ;  /* 0x0000c9341609a981 */ /* 0x000ee2000c1e1100 */
[----:B------:R-:W-:Y:S01]  /*41ad0*/  ISETP.LT.OR P1, PT, R30, 0xc9, !P6 ;  /* 0x000000c91e00780c */ /* 0x000fe20007721670 */
[----:B-1----:R-:W-:Y:S02]  /*41ae0*/  @!P2 IMAD.MOV.U32 R12, RZ, RZ, R24 ;  /* 0x000000ffff0ca224 */ /* 0x002fe400078e0018 */
[----:B------:R-:W-:-:S10]  /*41af0*/  @!P2 IMAD.MOV.U32 R13, RZ, RZ, R31 ;  /* 0x000000ffff0da224 */ /* 0x000fd400078e001f */
[----:B------:R-:W1:Y:S01]  /*41b00*/  @!P1 LDC.64 R20, c[0x0][0x5c0] ;  /* 0x00017000ff149b82 */ /* 0x000e620000000a00 */
[----:B------:R-:W-:-:S04]  /*41b10*/  @!P2 IMAD.WIDE.U32 R14, R10, 0x180, R12 ;  /* 0x000001800a0ea825 */ /* 0x000fc800078e000c */
[----:B------:R-:W-:Y:S01]  /*41b20*/  @!P2 IMAD R13, R11, 0x180, RZ ;  /* 0x000001800b0da824 */ /* 0x000fe200078e02ff */
[----:B0-----:R-:W-:-:S04]  /*41b30*/  @!P2 IADD3 R12, P3, R14, R18, RZ ;  /* 0x000000120e0ca210 */ /* 0x001fc80007f7e0ff */
[----:B------:R-:W-:Y:S02]  /*41b40*/  @!P2 IADD3.X R13, R19, R15, R13, P3, !PT ;  /* 0x0000000f130da210 */ /* 0x000fe40001ffe40d */
        /* <DEDUP_REMOVED lines=18> */
[----:B---3--:R-:W-:-:S04]  /*41c70*/  LOP3.LUT R9, R9, 0xff, RZ, 0xc0, !PT ;  /* 0x000000ff09097812 */ /* 0x008fc800078ec0ff */
[----:B------:R-:W-:-:S05]  /*41c80*/  F2FP.F16.E4M3.UNPACK_B R9, R9 ;  /* 0x00000009ff09723e */ /* 0x000fca00020006ff */
[----:B------:R-:W-:-:S05]  /*41c90*/  HADD2.F32 R9, -RZ, R9.H0_H0 ;  /* 0x20000009ff097230 */ /* 0x000fca0000004100 */
[----:B------:R-:W-:-:S04]  /*41ca0*/  FMUL R9, R9, UR46 ;  /* 0x0000002e09097c20 */ /* 0x000fc80008400000 */
[----:B--2---:R-:W-:Y:S01]  /*41cb0*/  FFMA R9, R159, UR47, R9 ;  /* 0x0000002f9f097c23 */ /* 0x004fe20008000009 */
        /* <DEDUP_REMOVED lines=111> */
[----:B------:R-:W2:Y:S03]  /*423b0*/  LDL.LU R159, [R1+0xa70] ;  /* 0x000a7000019f7983 */ /* 0x000ea60000300800 */
[----:B------:R-:W-:Y:S02]  /*423c0*/  F2FP.SATFINITE.E4M3.F32.PACK_AB_MERGE_C R17, RZ, R9, RZ ;  /* 0x00000009ff11723e */ /* 0x000fe400048070ff */
[----:B------:R-:W-:-:S03]  /*423d0*/  PRMT R9, RZ, 0x7610, R9 ;  /* 0x00007610ff097816 */ /* 0x000fc60000000009 */
[----:B------:R1:W-:Y:S04]  /*423e0*/  @!P1 STG.E.U8 desc[UR52][R12.64+0xd8], R17 ;  /* 0x0000d8110c009986 */ /* 0x0003e8000c101134 */
[----:B------:R-:W4:Y:S01]  /*423f0*/  @!P0 LDG.E.U8 R9, desc[UR52][R22.64+0xd9] ;  /* 0x0000d93416098981 */ /* 0x000f22000c1e1100 */
        /* <DEDUP_REMOVED lines=8> */
[----:B----4-:R-:W-:-:S04]  /*42480*/  LOP3.LUT R9, R9, 0xff, RZ, 0xc0, !PT ;  /* 0x000000ff09097812 */ /* 0x010fc800078ec0ff */
[----:B------:R-:W-:-:S05]  /*42490*/  F2FP.F16.E4M3.UNPACK_B R9, R9 ;  /* 0x00000009ff09723e */ /* 0x000fca00020006ff */
[----:B------:R-:W-:-:S05]  /*424a0*/  HADD2.F32 R9, -RZ, R9.H0_H0 ;  /* 0x20000009ff097230 */ /* 0x000fca0000004100 */
[----:B------:R-:W-:-:S04]  /*424b0*/  FMUL R9, R9, UR46 ;  /* 0x0000002e09097c20 */ /* 0x000fc80008400000 */
[----:B---3--:R-:W-:-:S05]  /*424c0*/  FFMA R9, R158, UR47, R9 ;  /* 0x0000002f9e097c23 */ /* 0x008fca0008000009 */
[----:B------:R-:W-:Y:S02]  /*424d0*/  F2FP.SATFINITE.E4M3.F32.PACK_AB_MERGE_C R17, RZ, R9, RZ ;  /* 0x00000009ff11723e */ /* 0x000fe400048070ff */
[----:B------:R-:W-:-:S03]  /*424e0*/  PRMT R9, RZ, 0x7610, R9 ;  /* 0x00007610ff097816 */ /* 0x000fc60000000009 */
[----:B------:R0:W-:Y:S04]  /*424f0*/  @!P0 STG.E.U8 desc[UR52][R12.64+0xd9], R17 ;  /* 0x0000d9110c008986 */ /* 0x0001e8000c101134 */
[----:B------:R-:W3:Y:S01]  /*42500*/  @!P1 LDG.E.U8 R9, desc[UR52][R28.64+0xd8] ;  /* 0x0000d8341c099981 */ /* 0x000ee2000c1e1100 */
[----:B------:R-:W-:Y:S02]  /*42510*/  @!P1 IMAD R19, R11, 0x180, RZ ;  /* 0x000001800b139824 */ /* 0x000fe400078e02ff */
[----:B0-----:R-:W-:Y:S02]  /*42520*/  @!P1 IMAD.MOV.U32 R12, RZ, RZ, R24 ;  /* 0x000000ffff0c9224 */ /* 0x001fe400078e0018 */
[----:B------:R-:W-:Y:S02]  /*42530*/  @!P1 IMAD.MOV.U32 R13, RZ, RZ, R31 ;  /* 0x000000ffff0d9224 */ /* 0x000fe400078e001f */
[----:B------:R-:W-:-:S04]  /*42540*/  @!P1 IMAD.WIDE.U32 R14, R10, 0x180, R12 ;  /* 0x000001800a0e9825 */ /* 0x000fc800078e000c */
[----:B------:R-:W-:Y:S01]  /*42550*/  @!P1 IMAD.IADD R16, R15, 0x1, R19 ;  /* 0x000000010f109824 */ /* 0x000fe200078e0213 */
[----:B-1----:R-:W-:-:S04]  /*42560*/  @!P1 IADD3 R14, P0, P2, R14, UR8, R20 ;  /* 0x000000080e0e9c10 */ /* 0x002fc8000fa1e014 */
[----:B------:R-:W-:Y:S02]  /*42570*/  @!P1 IADD3.X R15, R16, UR7, R21, P0, P2 ;  /* 0x00000007100f9c10 */ /* 0x000fe400087e4415 */
[----:B------:R-:W-:Y:S01]  /*42580*/  ISETP.LT.OR P0, PT, R30, 0xda, !P6 ;  /* 0x000000da1e00780c */ /* 0x000fe20007701670 */
[----:B------:R-:W-:Y:S01]  /*42590*/  BSSY B1, `(.L_x_33) ;  /* 0x000000b000017945 */ /* 0x000fe20003800000 */
[----:B---3--:R-:W-:-:S04]  /*425a0*/  LOP3.LUT R9, R9, 0xff, RZ, 0xc0, !PT ;  /* 0x000000ff09097812 */ /* 0x008fc800078ec0ff */
[----:B------:R-:W-:-:S05]  /*425b0*/  F2FP.F16.E4M3.UNPACK_B R9, R9 ;  /* 0x00000009ff09723e */ /* 0x000fca00020006ff */
[----:B------:R-:W-:-:S05]  /*425c0*/  HADD2.F32 R9, -RZ, R9.H0_H0 ;  /* 0x20000009ff097230 */ /* 0x000fca0000004100 */
[----:B------:R-:W-:-:S04]  /*425d0*/  FMUL R9, R9, UR46 ;  /* 0x0000002e09097c20 */ /* 0x000fc80008400000 */
[----:B--2---:R-:W-:-:S05]  /*425e0*/  FFMA R9, R159, UR47, R9 ;  /* 0x0000002f9f097c23 */ /* 0x004fca0008000009 */
[----:B------:R-:W-:-:S05]  /*425f0*/  F2FP.SATFINITE.E4M3.F32.PACK_AB_MERGE_C R13, RZ, R9, RZ ;  /* 0x00000009ff0d723e */ /* 0x000fca00048070ff */
[----:B------:R0:W-:Y:S01]  /*42600*/  @!P1 STG.E.U8 desc[UR52][R14.64+0xd8], R13 ;  /* 0x0000d80d0e009986 */ /* 0x0001e2000c101134 */
[----:B------:R-:W-:Y:S01]  /*42610*/  PRMT R9, RZ, 0x7610, R9 ;  /* 0x00007610ff097816 */ /* 0x000fe20000000009 */
[----:B------:R-:W-:Y:S06]  /*42620*/  @P0 BRA `(.L_x_34) ;  /* 0x0000000000040947 */ /* 0x000fec0003800000 */
[----:B------:R1:W5:Y:S02]  /*42630*/  LDG.E.U8 R9, desc[UR52][R28.64+0xd9] ;  /* 0x0000d9341c097981 */ /* 0x000364000c1e1100 */
.L_x_34:
[----:B------:R-:W-:Y:S05]  /*42640*/  BSYNC B1 ;  /* 0x0000000000017941 */ /* 0x000fea0003800000 */
.L_x_33:
[----:B------:R-:W-:Y:S05]  /*42650*/  @P0 BRA `(.L_x_35) ;  /* 0x00000168008c0947 */ /* 0x000fea0003800000 */
[----:B------:R-:W2:Y:S01]  /*42660*/  LDL.LU R12, [R1+0xa74] ;  /* 0x000a7400010c7983 */ /* 0x000ea20000300800 */
[----:B-----5:R-:W-:Y:S01]  /*42670*/  LOP3.LUT R9, R9, 0xff, RZ, 0xc0, !PT ;  /* 0x000000ff09097812 */ /* 0x020fe200078ec0ff */
[----:B------:R-:W-:Y:S01]  /*42680*/  IMAD.MOV.U32 R30, RZ, RZ, R24 ;  /* 0x000000ffff1e7224 */ /* 0x000fe200078e0018 */
[----:B------:R-:W-:Y:S01]  /*42690*/  ULDC.64 UR12, c[0x0][0x5c0] ;  /* 0x00017000000c7ab9 */ /* 0x000fe20000000a00 */
[----:B------:R-:W-:Y:S01]  /*426a0*/  IMAD R11, R11, 0x180, RZ ;  /* 0x000001800b0b7824 */ /* 0x000fe200078e02ff */
[----:B------:R-:W-:Y:S01]  /*426b0*/  F2FP.F16.E4M3.UNPACK_B R9, R9 ;  /* 0x00000009ff09723e */ /* 0x000fe200020006ff */
[----:B------:R-:W-:-:S04]  /*426c0*/  IMAD.WIDE.U32 R30, R10, 0x180, R30 ;  /* 0x000001800a1e7825 */ /* 0x000fc800078e001e */
[----:B------:R-:W-:Y:S02]  /*426d0*/  HADD2.F32 R9, -RZ, R9.H0_H0 ;  /* 0x20000009ff097230 */ /* 0x000fe40000004100 */
[----:B0-----:R-:W-:Y:S02]  /*426e0*/  IMAD.U32 R13, RZ, RZ, UR12 ;  /* 0x0000000cff0d7e24 */ /* 0x001fe4000f8e00ff */
[----:B------:R-:W-:Y:S02]  /*426f0*/  IMAD.IADD R11, R31, 0x1, R11 ;  /* 0x000000011f0b7824 */ /* 0x000fe400078e020b */
[----:B------:R-:W-:Y:S01]  /*42700*/  FMUL R9, R9, UR46 ;  /* 0x0000002e09097c20 */ /* 0x000fe20008400000 */
[----:B------:R-:W-:Y:S01]  /*42710*/  IMAD.U32 R10, RZ, RZ, UR13 ;  /* 0x0000000dff0a7e24 */ /* 0x000fe2000f8e00ff */
[----:B------:R-:W-:-:S04]  /*42720*/  IADD3 R30, P0, P1, R30, UR8, R13 ;  /* 0x000000081e1e7c10 */ /* 0x000fc8000f91e00d */
[----:B------:R-:W-:Y:S01]  /*42730*/  IADD3.X R31, R11, UR7, R10, P0, P1 ;  /* 0x000000070b1f7c10 */ /* 0x000fe200087e240a */
[----:B--2---:R-:W-:-:S05]  /*42740*/  FFMA R9, R12, UR47, R9 ;  /* 0x0000002f0c097c23 */ /* 0x004fca0008000009 */
[----:B------:R-:W-:-:S05]  /*42750*/  F2FP.SATFINITE.E4M3.F32.PACK_AB_MERGE_C R9, RZ, R9, RZ ;  /* 0x00000009ff09723e */ /* 0x000fca00048070ff */
[----:B------:R2:W-:Y:S01]  /*42760*/  STG.E.U8 desc[UR52][R30.64+0xd9], R9 ;  /* 0x0000d9091e007986 */ /* 0x0005e2000c101134 */
[----:B------:R-:W-:Y:S05]  /*42770*/  BRA `(.L_x_35) ;  /* 0x0000016800447947 */ /* 0x000fea0003800000 */
.L_x_32:
[C---:B------:R-:W-:Y:S01]  /*42780*/  ISETP.GE.AND P4, PT, R9.reuse, 0x1, PT ;  /* 0x000000010900780c */ /* 0x040fe20003f86270 */
[----:B------:R-:W2:Y:S03]  /*42790*/  LDL.LU R44, [R1+0x3c0] ;  /* 0x0003c000012c7983 */ /* 0x000ea60000300800 */
[----:B------:R-:W-:Y:S01]  /*427a0*/  ISETP.LT.OR P1, PT, R30, 0x1, !P4 ;  /* 0x000000011e00780c */ /* 0x000fe20006721670 */
[----:B------:R-:W-:Y:S01]  /*427b0*/  FMUL R12, R12, UR47 ;  /* 0x0000002f0c0c7c20 */ /* 0x000fe20008400000 */
[----:B------:R-:W-:Y:S02]  /*427c0*/  ISETP.LT.OR P0, PT, R30, 0x2, !P4 ;  /* 0x000000021e00780c */ /* 0x000fe40006701670 */
[----:B------:R-:W-:Y:S01]  /*427d0*/  ISETP.GE.AND P6, PT, R9, 0x9, PT ;  /* 0x000000090900780c */ /* 0x000fe20003fc6270 */
[----:B------:R-:W-:Y:S01]  /*427e0*/  FMUL R28, R13, UR47 ;  /* 0x0000002f0d1c7c20 */ /* 0x000fe20008400000 */
[----:B------:R-:W-:Y:S01]  /*427f0*/  FMUL R14, R14, UR47 ;  /* 0x0000002f0e0e7c20 */ /* 0x000fe20008400000 */
[----:B------:R-:W-:Y:S01]  /*42800*/  FMUL R15, R15, UR47 ;  /* 0x0000002f0f0f7c20 */ /* 0x000fe20008400000 */
[----:B------:R-:W-:Y:S01]  /*42810*/  FMUL R16, R16, UR47 ;  /* 0x0000002f10107c20 */ /* 0x000fe20008400000 */
[----:B------:R-:W-:Y:S01]  /*42820*/  FMUL R17, R17, UR47 ;  /* 0x0000002f11117c20 */ /* 0x000fe20008400000 */
[----:B------:R-:W-:Y:S01]  /*42830*/  FMUL R18, R18, UR47 ;  /* 0x0000002f12127c20 */ /* 0x000fe20008400000 */
[----:B-----5:R-:W-:Y:S01]  /*42840*/  LOP3.LUT R0, R0, 0xfffeffff, RZ, 0xc0, !PT ;  /* 0xfffeffff00007812 */ /* 0x020fe200078ec0ff */
[----:B------:R-:W-:Y:S01]  /*42850*/  FMUL R19, R19, UR47 ;  /* 0x0000002f13137c20 */ /* 0x000fe20008400000 */
[----:B------:R-:W0:Y:S01]  /*42860*/  @!P1 LDC.64 R26, c[0x0][0x5c0] ;  /* 0x00017000ff1a9b82 */ /* 0x000e220000000a00 */
[----:B------:R-:W-:-:S02]  /*42870*/  F2FP.SATFINITE.E4M3.F32.PACK_AB_MERGE_C R12, RZ, R12, RZ ;  /* 0x0000000cff0c723e */ /* 0x000fc400048070ff */
[----:B------:R-:W-:Y:S01]  /*42880*/  LOP3.LUT R7, R7, 0xfffffff7, RZ, 0xc0, !PT ;  /* 0xfffffff707077812 */ /* 0x000fe200078ec0ff */
[----:B------:R-:W-:Y:S01]  /*42890*/  FMUL R20, R20, UR47 ;  /* 0x0000002f14147c20 */ /* 0x000fe20008400000 */
[----:B------:R-:W-:Y:S01]  /*428a0*/  FMUL R21, R21, UR47 ;  /* 0x0000002f15157c20 */ /* 0x000fe20008400000 */
[----:B------:R-:W-:Y:S01]  /*428b0*/  FMUL R22, R22, UR47 ;  /* 0x0000002f16167c20 */ /* 0x000fe20008400000 */
[----:B------:R-:W-:Y:S01]  /*428c0*/  FMUL R23, R23, UR47 ;  /* 0x0000002f17177c20 */ /* 0x000fe20008400000 */
[----:B------:R-:W-:Y:S01]  /*428d0*/  FMUL R232, R232, UR47 ;  /* 0x0000002fe8e87c20 */ /* 0x000fe20008400000 */
[----:B------:R-:W-:Y:S01]  /*428e0*/  FMUL R233, R233, UR47 ;  /* 0x0000002fe9e97c20 */ /* 0x000fe20008400000 */
[----:B------:R-:W4:Y:S01]  /*428f0*/  LDL.LU R45, [R1+0x3c4] ;  /* 0x0003c400012d7983 */ /* 0x000f220000300800 */
[----:B------:R-:W-:Y:S01]  /*42900*/  F2FP.SATFINITE.E4M3.F32.PACK_AB_MERGE_C R28, RZ, R28, RZ ;  /* 0x0000001cff1c723e */ /* 0x000fe200048070ff */
[----:B------:R-:W-:Y:S01]  /*42910*/  FMUL R234, R234, UR47 ;  /* 0x0000002feaea7c20 */ /* 0x000fe20008400000 */
[----:B------:R-:W-:Y:S01]  /*42920*/  F2FP.SATFINITE.E4M3.F32.PACK_AB_MERGE_C R14, RZ, R14, RZ ;  /* 0x0000000eff0e723e */ /* 0x000fe200048070ff */
[----:B------:R-:W-:Y:S01]  /*42930*/  FMUL R235, R235, UR47 ;  /* 0x0000002febeb7c20 */ /* 0x000fe20008400000 */
[----:B------:R-:W-:Y:S01]  /*42940*/  F2FP.SATFINITE.E4M3.F32.PACK_AB_MERGE_C R15, RZ, R15, RZ ;  /* 0x0000000fff0f723e */ /* 0x000fe200048070ff */
[----:B------:R-:W-:Y:S01]  /*42950*/  FMUL R236, R236, UR47 ;  /* 0x0000002fecec7c20 */ /* 0x000fe20008400000 */
[----:B------:R-:W-:Y:S01]  /*42960*/  F2FP.SATFINITE.E4M3.F32.PACK_AB_MERGE_C R16, RZ, R16, RZ ;  /* 0x00000010ff10723e */ /* 0x000fe200048070ff */
[----:B------:R-:W3:Y:S01]  /*42970*/  LDL.LU R46, [R1+0x3c8] ;  /* 0x0003c800012e7983 */ /* 0x000ee20000300800 */
[----:B------:R-:W-:Y:S01]  /*42980*/  ISETP.LT.OR P5, PT, R30, 0x11, !P6 ;  /* 0x000000111e00780c */ /* 0x000fe200077a1670 */
[----:B------:R-:W-:Y:S01]  /*42990*/  FMUL R237, R237, UR47 ;  /* 0x0000002feded7c20 */ /* 0x000fe20008400000 */
[----:B------:R-:W-:-:S02]  /*429a0*/  F2FP.SATFINITE.E4M3.F32.PACK_AB_MERGE_C R17, RZ, R17, RZ ;  /* 0x00000011ff11723e */ /* 0x000fc400048070ff */
[----:B------:R-:W-:Y:S02]  /*429b0*/  F2FP.SATFINITE.E4M3.F32.PACK_AB_MERGE_C R18, RZ, R18, RZ ;  /* 0x00000012ff12723e */ /* 0x000fe400048070ff */
[----:B0-----:R-:W-:Y:S02]  /*429c0*/  @!P1 IADD3 R26, P2, R24, R26, RZ ;  /* 0x0000001a181a9210 */ /* 0x001fe40007f5e0ff */
[----:B------:R-:W-:Y:S02]  /*429d0*/  @P4 LOP3.LUT R0, R0, 0x10000, RZ, 0xfc, !PT ;  /* 0x0001000000004812 */ /* 0x000fe400078efcff */
[----:B------:R-:W-:Y:S01]  /*429e0*/  F2FP.SATFINITE.E4M3.F32.PACK_AB_MERGE_C R19, RZ, R19, RZ ;  /* 0x00000013ff13723e */ /* 0x000fe200048070ff */
[----:B------:R-:W-:Y:S01]  /*429f0*/  @!P1 IMAD.X R27, R31, 0x1, R27, P2 ;  /* 0x000000011f1b9824 */ /* 0x000fe200010e061b */
[----:B------:R-:W-:Y:S02]  /*42a00*/  LOP3.LUT R0, R0, 0xffff7fff, RZ, 0xc0, !PT ;  /* 0xffff7fff00007812 */ /* 0x000fe400078ec0ff */
[----:B------:R-:W-:-:S02]  /*42a10*/  F2FP.SATFINITE.E4M3.F32.PACK_AB_MERGE_C R20, RZ, R20, RZ ;  /* 0x00000014ff14723e */ /* 0x000fc400048070ff */
[----:B------:R0:W-:Y:S01]  /*42a20*/  @!P1 STG.E.U8 desc[UR52][R26.64], R12 ;  /* 0x0000000c1a009986 */ /* 0x0001e2000c101134 */
[----:B------:R-:W-:Y:S02]  /*42a30*/  ISETP.LT.OR P1, PT, R30, 0x1, !P6 ;  /* 0x000000011e00780c */ /* 0x000fe40007721670 */
[----:B------:R-:W-:Y:S02]  /*42a40*/  @P6 LOP3.LUT R0, R0, 0x8000, RZ, 0xfc, !PT ;  /* 0x0000800000006812 */ /* 0x000fe400078efcff */
[----:B------:R-:W-:Y:S02]  /*42a50*/  F2FP.SATFINITE.E4M3.F32.PACK_AB_MERGE_C R21, RZ, R21, RZ ;  /* 0x00000015ff15723e */ /* 0x000fe400048070ff */
[----:B------:R-:W-:Y:S02]  /*42a60*/  F2FP.SATFINITE.E4M3.F32.PACK_AB_MERGE_C R22, RZ, R22, RZ ;  /* 0x00000016ff16723e */ /* 0x000fe400048070ff */
[----:B------:R-:W-:Y:S02]  /*42a70*/  F2FP.SATFINITE.E4M3.F32.PACK_AB_MERGE_C R23, RZ, R23, RZ ;  /* 0x00000017ff17723e */ /* 0x000fe400048070ff */
[----:B------:R-:W-:Y:S01]  /*42a80*/  F2FP.SATFINITE.E4M3.F32.PACK_AB_MERGE_C R232, RZ, R232, RZ ;  /* 0x000000e8ffe8723e */ /* 0x000fe200048070ff */
[----:B0-----:R-:W0:Y:S01]  /*42a90*/  @!P0 LDC.64 R26, c[0x0][0x5c0] ;  /* 0x00017000ff1a8b82 */ /* 0x001e220000000a00 */
[----:B------:R-:W-:-:S02]  /*42aa0*/  F2FP.SATFINITE.E4M3.F32.PACK_AB_MERGE_C R233, RZ, R233, RZ ;  /* 0x000000e9ffe9723e */ /* 0x000fc400048070ff */
[----:B------:R-:W-:Y:S02]  /*42ab0*/  F2FP.SATFINITE.E4M3.F32.PACK_AB_MERGE_C R234, RZ, R234, RZ ;  /* 0x000000eaffea723e */ /* 0x000fe400048070ff */
[----:B------:R-:W-:Y:S02]  /*42ac0*/  F2FP.SATFINITE.E4M3.F32.PACK_AB_MERGE_C R235, RZ, R235, RZ ;  /* 0x000000ebffeb723e */ /* 0x000fe400048070ff */
[----:B------:R-:W-:Y:S02]  /*42ad0*/  LOP3.LUT R4, R4, 0xffdfffff, RZ, 0xc0, !PT ;  /* 0xffdfffff04047812 */ /* 0x000fe400078ec0ff */
[----:B------:R-:W-:Y:S02]  /*42ae0*/  F2FP.SATFINITE.E4M3.F32.PACK_AB_MERGE_C R236, RZ, R236, RZ ;  /* 0x000000ecffec723e */ /* 0x000fe400048070ff */
[----:B------:R-:W-:Y:S02]  /*42af0*/  F2FP.SATFINITE.E4M3.F32.PACK_AB_MERGE_C R237, RZ, R237, RZ ;  /* 0x000000edffed723e */ /* 0x000fe400048070ff */
[----:B0-----:R-:W-:-:S05]  /*42b00*/  @!P0 IADD3 R12, P2, R24, R26, RZ ;  /* 0x0000001a180c8210 */ /* 0x001fca0007f5e0ff */
[----:B------:R-:W-:Y:S01]  /*42b10*/  @!P0 IMAD.X R13, R31, 0x1, R27, P2 ;  /* 0x000000011f0d8824 */ /* 0x000fe200010e061b */
[----:B------:R-:W-:-:S04]  /*42b20*/  ISETP.LT.OR P2, PT, R30, 0x2, !P6 ;  /* 0x000000021e00780c */ /* 0x000fc80007741670 */
[----:B------:R0:W-:Y:S09]  /*42b30*/  @!P0 STG.E.U8 desc[UR52][R12.64+0x1], R28 ;  /* 0x0000011c0c008986 */ /* 0x0001f2000c101134 */
[----:B------:R-:W1:Y:S08]  /*42b40*/  @!P2 LDC.64 R26, c[0x0][0x5c0] ;  /* 0x00017000ff1aab82 */ /* 0x000e700000000a00 */
[----:B0-----:R-:W0:Y:S02]  /*42b50*/  @!P1 LDC.64 R12, c[0x0][0x5c0] ;  /* 0x00017000ff0c9b82 */ /* 0x001e240000000a00 */
[----:B0-----:R-:W-:-:S04]  /*42b60*/  @!P1 IADD3 R12, P0, P3, R24, UR8, R12 ;  /* 0x00000008180c9c10 */ /* 0x001fc8000fb1e00c */
[----:B------:R-:W-:-:S05]  /*42b70*/  @!P1 IADD3.X R13, R31, UR7, R13, P0, P3 ;  /* 0x000000071f0d9c10 */ /* 0x000fca00087e640d */
[----:B------:R1:W-:Y:S01]  /*42b80*/  @!P1 STG.E.U8 desc[UR52][R12.64], R14 ;  /* 0x0000000e0c009986 */ /* 0x0003e2000c101134 */
[----:B------:R-:W-:Y:S02]  /*42b90*/  ISETP.LT.OR P1, PT, R30, 0x9, !P6 ;  /* 0x000000091e00780c */ /* 0x000fe40007721670 */
[----:B-1----:R-:W-:-:S04]  /*42ba0*/  @!P2 IADD3 R12, P0, P3, R24, UR8, R26 ;  /* 0x00000008180cac10 */ /* 0x002fc8000fb1e01a */
[----:B------:R-:W-:Y:S02]  /*42bb0*/  @!P2 IADD3.X R13, R31, UR7, R27, P0, P3 ;  /* 0x000000071f0dac10 */ /* 0x000fe400087e641b */
[----:B------:R-:W-:-:S03]  /*42bc0*/  ISETP.LT.OR P0, PT, R30, 0xa, !P6 ;  /* 0x0000000a1e00780c */ /* 0x000fc60007701670 */
[----:B------:R0:W-:Y:S02]  /*42bd0*/  @!P2 STG.E.U8 desc[UR52][R12.64+0x1], R15 ;  /* 0x0000010f0c00a986 */ /* 0x0001e4000c101134 */
[----:B0-----:R-:W0:Y:S08]  /*42be0*/  @!P1 LDC.64 R14, c[0x0][0x5c0] ;  /* 0x00017000ff0e9b82 */ /* 0x001e300000000a00 */
[----:B------:R-:W1:Y:S01]  /*42bf0*/  @!P0 LDC.64 R12, c[0x0][0x5c0] ;  /* 0x00017000ff0c8b82 */ /* 0x000e620000000a00 */
[----:B0-----:R-:W-:-:S04]  /*42c00*/  @!P1 IADD3 R26, P2, P3, R24, UR8, R14 ;  /* 0x00000008181a9c10 */ /* 0x001fc8000fb5e00e */
[----:B------:R-:W-:Y:S02]  /*42c10*/  @!P1 IADD3.X R27, R31, UR7, R15, P2, P3 ;  /* 0x000000071f1b9c10 */ /* 0x000fe400097e640f */
[----:B-1----:R-:W-:-:S04]  /*42c20*/  @!P0 IADD3 R14, P2, P3, R24, UR8, R12 ;  /* 0x00000008180e8c10 */ /* 0x002fc8000fb5e00c */
[----:B------:R-:W-:Y:S02]  /*42c30*/  @!P0 IADD3.X R15, R31, UR7, R13, P2, P3 ;  /* 0x000000071f0f8c10 */ /* 0x000fe400097e640d */
[----:B------:R-:W-:-:S13]  /*42c40*/  ISETP.LT.OR P3, PT, R30, 0x9, !P4 ;  /* 0x000000091e00780c */ /* 0x000fda0006761670 */
[----:B------:R-:W0:Y:S02]  /*42c50*/  @!P3 LDC.64 R12, c[0x0][0x5c0] ;  /* 0x00017000ff0cbb82 */ /* 0x000e240000000a00 */
[----:B0-----:R-:W-:-:S05]  /*42c60*/  @!P3 IADD3 R12, P2, R24, R12, RZ ;  /* 0x0000000c180cb210 */ /* 0x001fca0007f5e0ff */
[----:B------:R-:W-:Y:S01]  /*42c70*/  @!P3 IMAD.X R13, R31, 0x1, R13, P2 ;  /* 0x000000011f0db824 */ /* 0x000fe200010e060d */
[----:B------:R-:W-:-:S04]  /*42c80*/  ISETP.LT.OR P2, PT, R30, 0xa, !P4 ;  /* 0x0000000a1e00780c */ /* 0x000fc80006741670 */
[----:B------:R0:W-:Y:S09]  /*42c90*/  @!P3 STG.E.U8 desc[UR52][R12.64+0x8], R16 ;  /* 0x000008100c00b986 */ /* 0x0001f2000c101134 */
[----:B0-----:R-:W0:Y:S02]  /*42ca0*/  @!P2 LDC.64 R12, c[0x0][0x5c0] ;  /* 0x00017000ff0cab82 */ /* 0x001e240000000a00 */
[----:B0-----:R-:W-:-:S05]  /*42cb0*/  @!P2 IADD3 R12, P3, R24, R12, RZ ;  /* 0x0000000c180ca210 */ /* 0x001fca0007f7e0ff */
[----:B------:R-:W-:-:S05]  /*42cc0*/  @!P2 IMAD.X R13, R31, 0x1, R13, P3 ;  /* 0x000000011f0da824 */ /* 0x000fca00018e060d */
[----:B------:R0:W-:Y:S04]  /*42cd0*/  @!P2 STG.E.U8 desc[UR52][R12.64+0x9], R17 ;  /* 0x000009110c00a986 */ /* 0x0001e8000c101134 */
[----:B------:R1:W-:Y:S01]  /*42ce0*/  @!P1 STG.E.U8 desc[UR52][R26.64+0x8], R18 ;  /* 0x000008121a009986 */ /* 0x0003e2000c101134 */
[----:B------:R-:W-:-:S03]  /*42cf0*/  ISETP.LT.OR P1, PT, R30, 0x19, !P6 ;  /* 0x000000191e00780c */ /* 0x000fc60007721670 */
[----:B------:R2:W-:Y:S01]  /*42d00*/  @!P0 STG.E.U8 desc[UR52][R14.64+0x9], R19 ;  /* 0x000009130e008986 */ /* 0x0005e2000c101134 */
[----:B0-----:R-:W0:Y:S02]  /*42d10*/  @!P5 LDC.64 R12, c[0x0][0x5c0] ;  /* 0x00017000ff0cdb82 */ /* 0x001e240000000a00 */
[----:B0-----:R-:W-:-:S04]  /*42d20*/  @!P5 IADD3 R32, P2, P3, R24, UR8, R12 ;  /* 0x000000081820dc10 */ /* 0x001fc8000fb5e00c */
[----:B------:R-:W-:Y:S02]  /*42d30*/  @!P5 IADD3.X R33, R31, UR7, R13, P2, P3 ;  /* 0x000000071f21dc10 */ /* 0x000fe400097e640d */
[----:B------:R-:W-:-:S13]  /*42d40*/  ISETP.LT.OR P3, PT, R30, 0x12, !P6 ;  /* 0x000000121e00780c */ /* 0x000fda0007761670 */
[----:B------:R-:W0:Y:S01]  /*42d50*/  @!P3 LDC.64 R12, c[0x0][0x5c0] ;  /* 0x00017000ff0cbb82 */ /* 0x000e220000000a00 */
[----:B------:R-:W-:-:S04]  /*42d60*/  @P3 LOP3.LUT R7, R7, 0x8, RZ, 0xfc, !PT ;  /* 0x0000000807073812 */ /* 0x000fc800078efcff */
[----:B------:R-:W-:-:S04]  /*42d70*/  LOP3.LUT R7, R7, 0xfffffffb, RZ, 0xc0, !PT ;  /* 0xfffffffb07077812 */ /* 0x000fc800078ec0ff */
[----:B------:R-:W-:Y:S02]  /*42d80*/  @P1 LOP3.LUT R7, R7, 0x4, RZ, 0xfc, !PT ;  /* 0x0000000407071812 */ /* 0x000fe400078efcff */
[----:B0-----:R-:W-:-:S04]  /*42d90*/  @!P3 IADD3 R28, P2, P4, R24, UR8, R12 ;  /* 0x00000008181cbc10 */ /* 0x001fc8000fc5e00c */
[----:B------:R-:W-:Y:S02]  /*42da0*/  @!P3 IADD3.X R29, R31, UR7, R13, P2, P4 ;  /* 0x000000071f1dbc10 */ /* 0x000fe400097e840d */
[----:B------:R-:W1:Y:S02]  /*42db0*/  @!P1 LDC.64 R12, c[0x0][0x5c0] ;  /* 0x00017000ff0c9b82 */ /* 0x000e640000000a00 */
[----:B-1----:R-:W-:-:S04]  /*42dc0*/  @!P1 IADD3 R26, P2, P4, R24, UR8, R12 ;  /* 0x00000008181a9c10 */ /* 0x002fc8000fc5e00c */
[----:B------:R-:W-:Y:S02]  /*42dd0*/  @!P1 IADD3.X R27, R31, UR7, R13, P2, P4 ;  /* 0x000000071f1b9c10 */ /* 0x000fe400097e840d */
[----:B------:R-:W-:Y:S02]  /*42de0*/  ISETP.LT.OR P4, PT, R30, 0x1a, !P6 ;  /* 0x0000001a1e00780c */ /* 0x000fe40007781670 */
[C---:B------:R-:W-:Y:S02]  /*42df0*/  LOP3.LUT P1, RZ, R0.reuse, 0x10000, RZ, 0xc0, !PT ;  /* 0x0001000000ff7812 */ /* 0x040fe4000782c0ff */
[----:B------:R-:W-:-:S09]  /*42e00*/  LOP3.LUT R0, R0, 0xfffffffd, RZ, 0xc0, !PT ;  /* 0xfffffffd00007812 */ /* 0x000fd200078ec0ff */
[----:B------:R-:W0:Y:S02]  /*42e10*/  @!P4 LDC.64 R12, c[0x0][0x5c0] ;  /* 0x00017000ff0ccb82 */ /* 0x000e240000000a00 */
[----:B0-----:R-:W-:-:S04]  /*42e20*/  @!P4 IADD3 R18, P0, P2, R24, UR8, R12 ;  /* 0x000000081812cc10 */ /* 0x001fc8000fa1e00c */
[----:B--2---:R-:W-:Y:S02]  /*42e30*/  @!P4 IADD3.X R19, R31, UR7, R13, P0, P2 ;  /* 0x000000071f13cc10 */ /* 0x004fe400087e440d */
[----:B------:R-:W-:-:S13]  /*42e40*/  ISETP.LT.OR P0, PT, R30, 0x11, !P1 ;  /* 0x000000111e00780c */ /* 0x000fda0004f01670 */
[----:B------:R-:W0:Y:S02]  /*42e50*/  @!P0 LDC.64 R12, c[0x0][0x5c0] ;  /* 0x00017000ff0c8b82 */ /* 0x000e240000000a00 */
[----:B0-----:R-:W-:-:S05]  /*42e60*/  @!P0 IADD3 R12, P2, R24, R12, RZ ;  /* 0x0000000c180c8210 */ /* 0x001fca0007f5e0ff */
[----:B------:R-:W-:-:S05]  /*42e70*/  @!P0 IMAD.X R13, R31, 0x1, R13, P2 ;  /* 0x000000011f0d8824 */ /* 0x000fca00010e060d */
[----:B------:R0:W-:Y:S01]  /*42e80*/  @!P0 STG.E.U8 desc[UR52][R12.64+0x10], R20 ;  /* 0x000010140c008986 */ /* 0x0001e2000c101134 */
[----:B------:R-:W-:-:S13]  /*42e90*/  ISETP.LT.OR P0, PT, R30, 0x12, !P1 ;  /* 0x000000121e00780c */ /* 0x000fda0004f01670 */
[----:B0-----:R-:W0:Y:S02]  /*42ea0*/  @!P0 LDC.64 R12, c[0x0][0x5c0] ;  /* 0x00017000ff0c8b82 */ /* 0x001e240000000a00 */
[----:B0-----:R-:W-:-:S05]  /*42eb0*/  @!P0 IADD3 R12, P2, R24, R12, RZ ;  /* 0x0000000c180c8210 */ /* 0x001fca0007f5e0ff */
[----:B------:R-:W-:-:S05]  /*42ec0*/  @!P0 IMAD.X R13, R31, 0x1, R13, P2 ;  /* 0x000000011f0d8824 */ /* 0x000fca00010e060d */
[----:B------:R0:W-:Y:S01]  /*42ed0*/  @!P0 STG.E.U8 desc[UR52][R12.64+0x11], R21 ;  /* 0x000011150c008986 */ /* 0x0001e2000c101134 */
[----:B------:R-:W-:-:S03]  /*42ee0*/  ISETP.GE.AND P0, PT, R9, 0x81, PT ;  /* 0x000000810900780c */ /* 0x000fc60003f06270 */
[----:B------:R-:W-:Y:S01]  /*42ef0*/  @!P5 STG.E.U8 desc[UR52][R32.64+0x10], R22 ;  /* 0x000010162000d986 */ /* 0x000fe2000c101134 */
[----:B------:R-:W-:-:S09]  /*42f00*/  ISETP.LT.OR P3, PT, R30, 0x1, !P0 ;  /* 0x000000011e00780c */ /* 0x000fd20004761670 */
[----:B------:R-:W-:-:S04]  /*42f10*/  @P0 LOP3.LUT R4, R4, 0x200000, RZ, 0xfc, !PT ;  /* 0x0020000004040812 */ /* 0x000fc800078efcff */
[----:B0-----:R-:W0:Y:S01]  /*42f20*/  @!P3 LDC.64 R12, c[0x0][0x5c0] ;  /* 0x00017000ff0cbb82 */ /* 0x001e220000000a00 */
[----:B------:R-:W-:-:S04]  /*42f30*/  @P3 LOP3.LUT R0, R0, 0x2, RZ, 0xfc, !PT ;  /* 0x0000000200003812 */ /* 0x000fc800078efcff */
[----:B------:R-:W-:Y:S02]  /*42f40*/  LOP3.LUT R0, R0, 0xfffffffb, RZ, 0xc0, !PT ;  /* 0xfffffffb00007812 */ /* 0x000fe400078ec0ff */
        /* <DEDUP_REMOVED lines=8> */
[----:B------:R-:W-:Y:S02]  /*42fd0*/  @P3 LOP3.LUT R0, R0, 0x4, RZ, 0xfc, !PT ;  /* 0x0000000400003812 */ /* 0x000fe400078efcff */
[----:B0-----:R-:W-:-:S04]  /*42fe0*/  @!P3 IADD3 R20, P5, P6, R24, UR6, R12 ;  /* 0x000000061814bc10 */ /* 0x001fc8000febe00c */
[----:B------:R-:W-:Y:S02]  /*42ff0*/  @!P3 IADD3.X R21, R31, UR5, R13, P5, P6 ;  /* 0x000000051f15bc10 */ /* 0x000fe4000afec40d */
[C---:B------:R-:W-:Y:S02]  /*43000*/  LOP3.LUT P3, RZ, R7.reuse, 0x8, RZ, 0xc0, !PT ;  /* 0x0000000807ff7812 */ /* 0x040fe4000786c0ff */
[----:B------:R-:W-:-:S11]  /*43010*/  LOP3.LUT R7, R7, 0xfffffffe, RZ, 0xc0, !PT ;  /* 0xfffffffe07077812 */ /* 0x000fd600078ec0ff */
[----:B------:R-:W-:Y:S01]  /*43020*/  @!P3 STG.E.U8 desc[UR52][R28.64+0x11], R23 ;  /* 0x000011171c00b986 */ /* 0x000fe2000c101134 */
[----:B------:R-:W-:-:S13]  /*43030*/  ISETP.LT.OR P3, PT, R30, 0xa, !P0 ;  /* 0x0000000a1e00780c */ /* 0x000fda0004761670 */
[----:B------:R-:W0:Y:S01]  /*43040*/  @!P3 LDC.64 R12, c[0x0][0x5c0] ;  /* 0x00017000ff0cbb82 */ /* 0x000e220000000a00 */
[----:B------:R-:W-:Y:S02]  /*43050*/  @P3 LOP3.LUT R7, R7, 0x1, RZ, 0xfc, !PT ;  /* 0x0000000107073812 */ /* 0x000fe400078efcff */
[----:B0-----:R-:W-:-:S04]  /*43060*/  @!P3 IADD3 R36, P5, P6, R24, UR6, R12 ;  /* 0x000000061824bc10 */ /* 0x001fc8000febe00c */
[----:B------:R-:W-:Y:S02]  /*43070*/  @!P3 IADD3.X R37, R31, UR5, R13, P5, P6 ;  /* 0x000000051f25bc10 */ /* 0x000fe4000afec40d */
[----:B------:R-:W-:Y:S02]  /*43080*/  ISETP.LT.OR P5, PT, R30, 0x19, !P1 ;  /* 0x000000191e00780c */ /* 0x000fe40004fa1670 */
[C---:B------:R-:W-:Y:S02]  /*43090*/  LOP3.LUT P3, RZ, R0.reuse, 0x2, RZ, 0xc0, !PT ;  /* 0x0000000200ff7812 */ /* 0x040fe4000786c0ff */
[----:B------:R-:W-:-:S09]  /*430a0*/  LOP3.LUT R0, R0, 0xfffffff7, RZ, 0xc0, !PT ;  /* 0xfffffff700007812 */ /* 0x000fd200078ec0ff */
[----:B------:R-:W0:Y:S02]  /*430b0*/  @!P5 LDC.64 R12, c[0x0][0x5c0] ;  /* 0x00017000ff0cdb82 */ /* 0x000e240000000a00 */
[----:B0-----:R-:W-:-:S05]  /*430c0*/  @!P5 IADD3 R12, P6, R24, R12, RZ ;  /* 0x0000000c180cd210 */ /* 0x001fca0007fde0ff */
[----:B------:R-:W-:-:S05]  /*430d0*/  @!P5 IMAD.X R13, R31, 0x1, R13, P6 ;  /* 0x000000011f0dd824 */ /* 0x000fca00030e060d */
[----:B------:R0:W-:Y:S01]  /*430e0*/  @!P5 STG.E.U8 desc[UR52][R12.64+0x18], R232 ;  /* 0x000018e80c00d986 */ /* 0x0001e2000c101134 */
[C---:B------:R-:W-:Y:S02]  /*430f0*/  ISETP.LT.OR P5, PT, R30.reuse, 0x1a, !P1 ;  /* 0x0000001a1e00780c */ /* 0x040fe40004fa1670 */
[----:B------:R-:W-:-:S11]  /*43100*/  ISETP.LT.OR P1, PT, R30, 0x11, !P0 ;  /* 0x000000111e00780c */ /* 0x000fd60004721670 */
[----:B0-----:R-:W0:Y:S02]  /*43110*/  @!P5 LDC.64 R12, c[0x0][0x5c0] ;  /* 0x00017000ff0cdb82 */ /* 0x001e240000000a00 */
[----:B------:R-:W-:-:S04]  /*43120*/  @P1 LOP3.LUT R0, R0, 0x8, RZ, 0xfc, !PT ;  /* 0x0000000800001812 */ /* 0x000fc800078efcff */
[----:B------:R-:W-:Y:S02]  /*43130*/  LOP3.LUT R0, R0, 0xffffffef, RZ, 0xc0, !PT ;  /* 0xffffffef00007812 */ /* 0x000fe400078ec0ff */
[----:B0-----:R-:W-:-:S05]  /*43140*/  @!P5 IADD3 R12, P6, R24, R12, RZ ;  /* 0x0000000c180cd210 */ /* 0x001fca0007fde0ff */
[----:B------:R-:W-:-:S05]  /*43150*/  @!P5 IMAD.X R13, R31, 0x1, R13, P6 ;  /* 0x000000011f0dd824 */ /* 0x000fca00030e060d */
[----:B------:R0:W-:Y:S02]  /*43160*/  @!P5 STG.E.U8 desc[UR52][R12.64+0x19], R233 ;  /* 0x000019e90c00d986 */ /* 0x0001e4000c101134 */
[----:B0-----:R-:W0:Y:S02]  /*43170*/  @!P1 LDC.64 R12, c[0x0][0x5c0] ;  /* 0x00017000ff0c9b82 */ /* 0x001e240000000a00 */
[----:B0-----:R-:W-:-:S04]  /*43180*/  @!P1 IADD3 R42, P5, P6, R24, UR6, R12 ;  /* 0x00000006182a9c10 */ /* 0x001fc8000febe00c */
[----:B------:R-:W-:Y:S02]  /*43190*/  @!P1 IADD3.X R43, R31, UR5, R13, P5, P6 ;  /* 0x000000051f2b9c10 */ /* 0x000fe4000afec40d */
[----:B------:R-:W-:-:S13]  /*431a0*/  ISETP.LT.OR P1, PT, R30, 0x12, !P0 ;  /* 0x000000121e00780c */ /* 0x000fda0004721670 */
[----:B------:R-:W0:Y:S01]  /*431b0*/  @!P1 LDC.64 R12, c[0x0][0x5c0] ;  /* 0x00017000ff0c9b82 */ /* 0x000e220000000a00 */
[----:B------:R-:W-:-:S04]  /*431c0*/  @P1 LOP3.LUT R0, R0, 0x10, RZ, 0xfc, !PT ;  /* 0x0000001000001812 */ /* 0x000fc800078efcff */
[----:B------:R-:W-:Y:S02]  /*431d0*/  LOP3.LUT R0, R0, 0xffffffbf, RZ, 0xc0, !PT ;  /* 0xffffffbf00007812 */ /* 0x000fe400078ec0ff */
[----:B0-----:R-:W-:-:S04]  /*431e0*/  @!P1 IADD3 R34, P5, P6, R24, UR6, R12 ;  /* 0x0000000618229c10 */ /* 0x001fc8000febe00c */
[----:B------:R-:W-:Y:S02]  /*431f0*/  @!P1 IADD3.X R35, R31, UR5, R13, P5, P6 ;  /* 0x000000051f239c10 */ /* 0x000fe4000afec40d */
[----:B------:R-:W-:Y:S02]  /*43200*/  ISETP.LT.OR P6, PT, R30, 0x19, !P0 ;  /* 0x000000191e00780c */ /* 0x000fe400047c1670 */
[C---:B------:R-:W-:Y:S02]  /*43210*/  LOP3.LUT P1, RZ, R7.reuse, 0x4, RZ, 0xc0, !PT ;  /* 0x0000000407ff7812 */ /* 0x040fe4000782c0ff */
[----:B------:R-:W-:-:S09]  /*43220*/  LOP3.LUT R7, R7, 0xfffffffd, RZ, 0xc0, !PT ;  /* 0xfffffffd07077812 */ /* 0x000fd200078ec0ff */
[----:B------:R-:W0:Y:S01]  /*43230*/  @!P6 LDC.64 R12, c[0x0][0x5c0] ;  /* 0x00017000ff0ceb82 */ /* 0x000e220000000a00 */
[----:B------:R-:W-:Y:S01]  /*43240*/  @P6 LOP3.LUT R0, R0, 0x40, RZ, 0xfc, !PT ;  /* 0x0000004000006812 */ /* 0x000fe200078efcff */
[----:B------:R-:W-:Y:S03]  /*43250*/  @!P1 STG.E.U8 desc[UR52][R26.64+0x18], R234 ;  /* 0x000018ea1a009986 */ /* 0x000fe6000c101134 */
[----:B------:R-:W-:Y:S01]  /*43260*/  LOP3.LUT R0, R0, 0xffffffdf, RZ, 0xc0, !PT ;  /* 0xffffffdf00007812 */ /* 0x000fe200078ec0ff */
[----:B------:R-:W-:Y:S04]  /*43270*/  @!P4 STG.E.U8 desc[UR52][R18.64+0x19], R235 ;  /* 0x000019eb1200c986 */ /* 0x000fe8000c101134 */
[----:B------:R1:W-:Y:S04]  /*43280*/  @!P3 STG.E.U8 desc[UR52][R16.64], R236 ;  /* 0x000000ec1000b986 */ /* 0x0003e8000c101134 */
[----:B------:R2:W-:Y:S01]  /*43290*/  @!P2 STG.E.U8 desc[UR52][R14.64+0x1], R237 ;  /* 0x000001ed0e00a986 */ /* 0x0005e2000c101134 */
[----:B------:R-:W-:Y:S01]  /*432a0*/  ISETP.GE.AND P2, PT, R9, 0x89, PT ;  /* 0x000000890900780c */ /* 0x000fe20003f46270 */
[----:B-1----:R-:W-:Y:S01]  /*432b0*/  IMAD.U32 R16, RZ, RZ, UR8 ;  /* 0x00000008ff107e24 */ /* 0x002fe2000f8e00ff */
[----:B0-----:R-:W-:Y:S01]  /*432c0*/  @!P6 IADD3 R40, P1, P5, R24, UR6, R12 ;  /* 0x000000061828ec10 */ /* 0x001fe2000fd3e00c */
[----:B------:R-:W-:-:S02]  /*432d0*/  IMAD.U32 R17, RZ, RZ, UR7 ;  /* 0x00000007ff117e24 */ /* 0x000fc4000f8e00ff */
[----:B--2---:R-:W-:Y:S01]  /*432e0*/  IMAD.U32 R14, RZ, RZ, UR8 ;  /* 0x00000008ff0e7e24 */ /* 0x004fe2000f8e00ff */
[----:B------:R-:W-:Y:S01]  /*432f0*/  @!P6 IADD3.X R41, R31, UR5, R13, P1, P5 ;  /* 0x000000051f29ec10 */ /* 0x000fe20008fea40d */
[----:B------:R-:W-:Y:S01]  /*43300*/  IMAD.U32 R15, RZ, RZ, UR7 ;  /* 0x00000007ff0f7e24 */ /* 0x000fe2000f8e00ff */
[----:B------:R-:W-:-:S13]  /*43310*/  ISETP.LT.OR P6, PT, R30, 0x1a, !P0 ;  /* 0x0000001a1e00780c */ /* 0x000fda00047c1670 */
[----:B------:R-:W0:Y:S01]  /*43320*/  @!P6 LDC.64 R12, c[0x0][0x5c0] ;  /* 0x00017000ff0ceb82 */ /* 0x000e220000000a00 */
[----:B------:R-:W-:-:S04]  /*43330*/  @P6 LOP3.LUT R0, R0, 0x20, RZ, 0xfc, !PT ;  /* 0x0000002000006812 */ /* 0x000fc800078efcff */
[----:B------:R-:W-:Y:S02]  /*43340*/  LOP3.LUT R0, R0, 0xfffdffff, RZ, 0xc0, !PT ;  /* 0xfffdffff00007812 */ /* 0x000fe400078ec0ff */
[----:B0-----:R-:W-:-:S04]  /*43350*/  @!P6 IADD3 R32, P1, P4, R24, UR6, R12 ;  /* 0x000000061820ec10 */ /* 0x001fc8000fc3e00c */
[----:B------:R-:W-:Y:S02]  /*43360*/  @!P6 IADD3.X R33, R31, UR5, R13, P1, P4 ;  /* 0x000000051f21ec10 */ /* 0x000fe40008fe840d */
[----:B------:R-:W-:-:S04]  /*43370*/  ISETP.GE.AND P1, PT, R9, 0x101, PT ;  /* 0x000001010900780c */ /* 0x000fc80003f26270 */
[----:B------:R-:W-:-:S13]  /*43380*/  ISETP.LT.OR P0, PT, R30, 0x1, !P1 ;  /* 0x000000011e00780c */ /* 0x000fda0004f01670 */
[----:B------:R-:W0:Y:S01]  /*43390*/  @!P0 LDC.64 R12, c[0x0][0x5c0] ;  /* 0x00017000ff0c8b82 */ /* 0x000e220000000a00 */
[----:B------:R-:W-:-:S04]  /*433a0*/  @P0 LOP3.LUT R0, R0, 0x20000, RZ, 0xfc, !PT ;  /* 0x0002000000000812 */ /* 0x000fc800078efcff */
[----:B------:R-:W-:Y:S02]  /*433b0*/  LOP3.LUT R0, R0, 0xffffbfff, RZ, 0xc0, !PT ;  /* 0xffffbfff00007812 */ /* 0x000fe400078ec0ff */
[----:B0-----:R-:W-:-:S04]  /*433c0*/  @!P0 IADD3 R38, P4, P5, R24, UR11, R12 ;  /* 0x0000000b18268c10 */ /* 0x001fc8000fd9e00c */
[----:B------:R-:W-:Y:S02]  /*433d0*/  @!P0 IADD3.X R39, R31, UR10, R13, P4, P5 ;  /* 0x0000000a1f278c10 */ /* 0x000fe4000a7ea40d */
[----:B------:R-:W-:-:S13]  /*433e0*/  ISETP.LT.OR P0, PT, R30, 0x2, !P1 ;  /* 0x000000021e00780c */ /* 0x000fda0004f01670 */
[----:B------:R-:W0:Y:S01]  /*433f0*/  @!P0 LDC.64 R12, c[0x0][0x5c0] ;  /* 0x00017000ff0c8b82 */ /* 0x000e220000000a00 */
[----:B------:R-:W-:Y:S02]  /*43400*/  @P0 LOP3.LUT R0, R0, 0x4000, RZ, 0xfc, !PT ;  /* 0x0000400000000812 */ /* 0x000fe400078efcff */
[----:B0-----:R-:W-:-:S04]  /*43410*/  @!P0 IADD3 R28, P4, P5, R24, UR11, R12 ;  /* 0x0000000b181c8c10 */ /* 0x001fc8000fd9e00c */
[----:B------:R-:W-:Y:S02]  /*43420*/  @!P0 IADD3.X R29, R31, UR10, R13, P4, P5 ;  /* 0x0000000a1f1d8c10 */ /* 0x000fe4000a7ea40d */
[----:B------:R-:W-:Y:S02]  /*43430*/  ISETP.LT.OR P5, PT, R30, 0x1, !P2 ;  /* 0x000000011e00780c */ /* 0x000fe400057a1670 */
[----:B------:R-:W-:-:S11]  /*43440*/  LOP3.LUT P0, RZ, R0, 0x4, RZ, 0xc0, !PT ;  /* 0x0000000400ff7812 */ /* 0x000fd6000780c0ff */
[----:B------:R-:W0:Y:S01]  /*43450*/  @!P5 LDC.64 R12, c[0x0][0x5c0] ;  /* 0x00017000ff0cdb82 */ /* 0x000e220000000a00 */
[----:B------:R-:W-:Y:S02]  /*43460*/  @!P5 IADD3 R14, P4, P6, R14, UR6, R24 ;  /* 0x000000060e0edc10 */ /* 0x000fe4000fe9e018 */
[----:B------:R-:W-:Y:S02]  /*43470*/  @P0 LOP3.LUT R7, R7, 0x2, RZ, 0xfc, !PT ;  /* 0x0000000207070812 */ /* 0x000fe400078efcff */
[----:B------:R-:W-:Y:S02]  /*43480*/  @!P5 IADD3.X R15, R15, UR5, R31, P4, P6 ;  /* 0x000000050f0fdc10 */ /* 0x000fe4000a7ec41f */
[----:B------:R-:W-:Y:S02]  /*43490*/  ISETP.LT.OR P0, PT, R30, 0x9, !P1 ;  /* 0x000000091e00780c */ /* 0x000fe40004f01670 */
[----:B0-----:R-:W-:Y:S01]  /*434a0*/  @!P5 IADD3 R12, P4, R14, R12, RZ ;  /* 0x0000000c0e0cd210 */ /* 0x001fe20007f9e0ff */
[----:B------:R-:W-:-:S02]  /*434b0*/  FMUL R14, R44, UR47 ;  /* 0x0000002f2c0e7c20 */ /* 0x000fc40008400000 */
[----:B------:R-:W2:Y:S02]  /*434c0*/  LDL.LU R44, [R1+0x3cc] ;  /* 0x0003cc00012c7983 */ /* 0x000ea40000300800 */
[----:B------:R-:W-:Y:S01]  /*434d0*/  @!P5 IMAD.X R13, R15, 0x1, R13, P4 ;  /* 0x000000010f0dd824 */ /* 0x000fe200020e060d */
[----:B------:R-:W-:Y:S02]  /*434e0*/  F2FP.SATFINITE.E4M3.F32.PACK_AB_MERGE_C R14, RZ, R14, RZ ;  /* 0x0000000eff0e723e */ /* 0x000fe400048070ff */
[----:B------:R-:W-:-:S03]  /*434f0*/  ISETP.LT.OR P4, PT, R30, 0x2, !P2 ;  /* 0x000000021e00780c */ /* 0x000fc60005781670 */
[----:B------:R0:W-:Y:S10]  /*43500*/  @!P5 STG.E.U8 desc[UR52][R12.64], R14 ;  /* 0x0000000e0c00d986 */ /* 0x0001f4000c101134 */
[----:B------:R-:W-:Y:S01]  /*43510*/  @!P4 IADD3 R16, P3, P6, R16, UR6, R24 ;  /* 0x000000061010cc10 */ /* 0x000fe2000fe7e018 */
[----:B0-----:R-:W0:Y:S03]  /*43520*/  @!P0 LDC.64 R12, c[0x0][0x5c0] ;  /* 0x00017000ff0c8b82 */ /* 0x001e260000000a00 */
[----:B------:R-:W-:-:S05]  /*43530*/  @!P4 IADD3.X R17, R17, UR5, R31, P3, P6 ;  /* 0x000000051111cc10 */ /* 0x000fca0009fec41f */
[----:B------:R-:W1:Y:S01]  /*43540*/  @!P4 LDC.64 R14, c[0x0][0x5c0] ;  /* 0x00017000ff0ecb82 */ /* 0x000e620000000a00 */
[----:B0-----:R-:W-:Y:S01]  /*43550*/  @!P0 IADD3 R26, P5, P6, R24, UR11, R12 ;  /* 0x0000000b181a8c10 */ /* 0x001fe2000febe00c */
[----:B----4-:R-:W-:Y:S02]  /*43560*/  FMUL R12, R45, UR47 ;  /* 0x0000002f2d0c7c20 */ /* 0x010fe40008400000 */
[----:B------:R-:W4:Y:S01]  /*43570*/  LDL.LU R45, [R1+0x3d0] ;  /* 0x0003d000012d7983 */ /* 0x000f220000300800 */
[----:B------:R-:W-:Y:S02]  /*43580*/  @!P0 IADD3.X R27, R31, UR10, R13, P5, P6 ;  /* 0x0000000a1f1b8c10 */ /* 0x000fe4000afec40d */
[----:B------:R-:W-:Y:S02]  /*43590*/  ISETP.LT.OR P6, PT, R30, 0xa, !P1 ;  /* 0x0000000a1e00780c */ /* 0x000fe40004fc1670 */
[----:B-1----:R-:W-:Y:S02]  /*435a0*/  @!P4 IADD3 R14, P3, R16, R14, RZ ;  /* 0x0000000e100ec210 */ /* 0x002fe40007f7e0ff */
[----:B------:R-:W-:-:S03]  /*435b0*/  F2FP.SATFINITE.E4M3.F32.PACK_AB_MERGE_C R12, RZ, R12, RZ ;  /* 0x0000000cff0c723e */ /* 0x000fc600048070ff */
[----:B------:R-:W-:-:S05]  /*435c0*/  @!P4 IMAD.X R15, R17, 0x1, R15, P3 ;  /* 0x00000001110fc824 */ /* 0x000fca00018e060f */
[----:B------:R0:W-:Y:S02]  /*435d0*/  @!P4 STG.E.U8 desc[UR52][R14.64+0x1], R12 ;  /* 0x0000010c0e00c986 */ /* 0x0001e4000c101134 */
[----:B0-----:R-:W0:Y:S01]  /*435e0*/  @!P6 LDC.64 R12, c[0x0][0x5c0] ;  /* 0x00017000ff0ceb82 */ /* 0x001e220000000a00 */
[----:B------:R-:W-:-:S04]  /*435f0*/  LOP3.LUT R0, R0, 0xffffdfff, RZ, 0xc0, !PT ;  /* 0xffffdfff00007812 */ /* 0x000fc800078ec0ff */
[----:B------:R-:W-:-:S04]  /*43600*/  @P0 LOP3.LUT R0, R0, 0x2000, RZ, 0xfc, !PT ;  /* 0x0000200000000812 */ /* 0x000fc800078efcff */
[----:B------:R-:W-:-:S04]  /*43610*/  LOP3.LUT R0, R0, 0xffffefff, RZ, 0xc0, !PT ;  /* 0xffffefff00007812 */ /* 0x000fc800078ec0ff */
[----:B------:R-:W-:Y:S02]  /*43620*/  @P6 LOP3.LUT R0, R0, 0x1000, RZ, 0xfc, !PT ;  /* 0x0000100000006812 */ /* 0x000fe400078efcff */
[----:B0-----:R-:W-:-:S04]  /*43630*/  @!P6 IADD3 R18, P4, P5, R24, UR11, R12 ;  /* 0x0000000b1812ec10 */ /* 0x001fc8000fd9e00c */
[----:B------:R-:W-:Y:S02]  /*43640*/  @!P6 IADD3.X R19, R31, UR10, R13, P4, P5 ;  /* 0x0000000a1f13ec10 */ /* 0x000fe4000a7ea40d */
[----:B------:R-:W-:-:S13]  /*43650*/  ISETP.LT.OR P6, PT, R30, 0x11, !P1 ;  /* 0x000000111e00780c */ /* 0x000fda0004fc1670 */
[----:B------:R-:W0:Y:S01]  /*43660*/  @!P6 LDC.64 R12, c[0x0][0x5c0] ;  /* 0x00017000ff0ceb82 */ /* 0x000e220000000a00 */
[----:B------:R-:W-:Y:S02]  /*43670*/  LOP3.LUT P0, RZ, R7, 0x2, RZ, 0xc0, !PT ;  /* 0x0000000207ff7812 */ /* 0x000fe4000780c0ff */
[----:B0-----:R-:W-:Y:S01]  /*43680*/  @!P6 IADD3 R22, P4, P5, R24, UR11, R12 ;  /* 0x0000000b1816ec10 */ /* 0x001fe2000fd9e00c */
[----:B---3--:R-:W-:-:S05]  /*43690*/  FMUL R12, R46, UR47 ;  /* 0x0000002f2e0c7c20 */ /* 0x008fca0008400000 */
[----:B------:R-:W-:-:S05]  /*436a0*/  F2FP.SATFINITE.E4M3.F32.PACK_AB_MERGE_C R12, RZ, R12, RZ ;  /* 0x0000000cff0c723e */ /* 0x000fca00048070ff */
[----:B------:R0:W-:Y:S01]  /*436b0*/  @!P0 STG.E.U8 desc[UR52][R20.64+0x8], R12 ;  /* 0x0000080c14008986 */ /* 0x0001e2000c101134 */
[----:B------:R-:W-:Y:S02]  /*436c0*/  ISETP.LT.OR P0, PT, R30, 0x12, !P1 ;  /* 0x000000121e00780c */ /* 0x000fe40004f01670 */
[----:B------:R-:W-:-:S11]  /*436d0*/  @!P6 IADD3.X R23, R31, UR10, R13, P4, P5 ;  /* 0x0000000a1f17ec10 */ /* 0x000fd6000a7ea40d */
[----:B0-----:R-:W0:Y:S01]  /*436e0*/  @!P0 LDC.64 R12, c[0x0][0x5c0] ;  /* 0x00017000ff0c8b82 */ /* 0x001e220000000a00 */
[----:B------:R-:W-:Y:S02]  /*436f0*/  LOP3.LUT P3, RZ, R7, 0x1, RZ, 0xc0, !PT ;  /* 0x0000000107ff7812 */ /* 0x000fe4000786c0ff */
[----:B0-----:R-:W-:-:S04]  /*43700*/  @!P0 IADD3 R20, P4, P5, R24, UR11, R12 ;  /* 0x0000000b18148c10 */ /* 0x001fc8000fd9e00c */
[----:B------:R-:W-:Y:S02]  /*43710*/  @!P0 IADD3.X R21, R31, UR10, R13, P4, P5 ;  /* 0x0000000a1f158c10 */ /* 0x000fe4000a7ea40d */
[----:B------:R-:W-:Y:S01]  /*43720*/  ISETP.LT.OR P4, PT, R30, 0x9, !P2 ;  /* 0x000000091e00780c */ /* 0x000fe20005781670 */
[----:B------:R-:W-:Y:S02]  /*43730*/  IMAD.U32 R14, RZ, RZ, UR8 ;  /* 0x00000008ff0e7e24 */ /* 0x000fe4000f8e00ff */
[----:B------:R-:W-:Y:S02]  /*43740*/  IMAD.U32 R15, RZ, RZ, UR7 ;  /* 0x00000007ff0f7e24 */ /* 0x000fe4000f8e00ff */
[----:B--2---:R-:W-:Y:S02]  /*43750*/  FMUL R12, R44, UR47 ;  /* 0x0000002f2c0c7c20 */ /* 0x004fe40008400000 */
[----:B------:R-:W2:Y:S03]  /*43760*/  LDL.LU R44, [R1+0x3d4] ;  /* 0x0003d400012c7983 */ /* 0x000ea60000300800 */
[----:B------:R-:W-:-:S05]  /*43770*/  F2FP.SATFINITE.E4M3.F32.PACK_AB_MERGE_C R12, RZ, R12, RZ ;  /* 0x0000000cff0c723e */ /* 0x000fca00048070ff */
[----:B------:R0:W-:Y:S02]  /*43780*/  @!P3 STG.E.U8 desc[UR52][R36.64+0x9], R12 ;  /* 0x0000090c2400b986 */ /* 0x0001e4000c101134 */
[----:B0-----:R-:W0:Y:S01]  /*43790*/  @!P4 LDC.64 R12, c[0x0][0x5c0] ;  /* 0x00017000ff0ccb82 */ /* 0x001e220000000a00 */
[----:B------:R-:W-:-:S04]  /*437a0*/  @!P4 IADD3 R14, P3, P5, R14, UR6, R24 ;  /* 0x000000060e0ecc10 */ /* 0x000fc8000fd7e018 */
[----:B------:R-:W-:Y:S02]  /*437b0*/  @!P4 IADD3.X R15, R15, UR5, R31, P3, P5 ;  /* 0x000000050f0fcc10 */ /* 0x000fe40009fea41f */
[----:B0-----:R-:W-:Y:S01]  /*437c0*/  @!P4 IADD3 R12, P3, R14, R12, RZ ;  /* 0x0000000c0e0cc210 */ /* 0x001fe20007f7e0ff */
[----:B----4-:R-:W-:Y:S02]  /*437d0*/  FMUL R14, R45, UR47 ;  /* 0x0000002f2d0e7c20 */ /* 0x010fe40008400000 */
[----:B------:R-:W3:Y:S04]  /*437e0*/  LDL.LU R45, [R1+0x3d8] ;  /* 0x0003d800012d7983 */ /* 0x000ee80000300800 */
[----:B------:R-:W4:Y:S01]  /*437f0*/  LDL.LU R46, [R1+0x3dc] ;  /* 0x0003dc00012e7983 */ /* 0x000f220000300800 */
[----:B------:R-:W-:-:S04]  /*43800*/  LOP3.LUT R0, R0, 0xfffff7ff, RZ, 0xc0, !PT ;  /* 0xfffff7ff00007812 */ /* 0x000fc800078ec0ff */
[----:B------:R-:W-:-:S04]  /*43810*/  @P6 LOP3.LUT R0, R0, 0x800, RZ, 0xfc, !PT ;  /* 0x0000080000006812 */ /* 0x000fc800078efcff */
[----:B------:R-:W-:-:S04]  /*43820*/  LOP3.LUT R0, R0, 0xfffffbff, RZ, 0xc0, !PT ;  /* 0xfffffbff00007812 */ /* 0x000fc800078ec0ff */
[----:B------:R-:W-:-:S04]  /*43830*/  @P0 LOP3.LUT R0, R0, 0x400, RZ, 0xfc, !PT ;  /* 0x0000040000000812 */ /* 0x000fc800078efcff */
[----:B------:R-:W-:Y:S02]  /*43840*/  LOP3.LUT P0, RZ, R0, 0x10, RZ, 0xc0, !PT ;  /* 0x0000001000ff7812 */ /* 0x000fe4000780c0ff */
[----:B------:R-:W-:Y:S01]  /*43850*/  LOP3.LUT R4, R4, 0x7fffffff, RZ, 0xc0, !PT ;  /* 0x7fffffff04047812 */ /* 0x000fe200078ec0ff */
[----:B------:R-:W-:Y:S01]  /*43860*/  @!P4 IMAD.X R13, R15, 0x1, R13, P3 ;  /* 0x000000010f0dc824 */ /* 0x000fe200018e060d */
[----:B------:R-:W-:Y:S02]  /*43870*/  ISETP.LT.OR P3, PT, R30, 0xa, !P2 ;  /* 0x0000000a1e00780c */ /* 0x000fe40005761670 */
[----:B------:R-:W-:-:S07]  /*43880*/  F2FP.SATFINITE.E4M3.F32.PACK_AB_MERGE_C R14, RZ, R14, RZ ;  /* 0x0000000eff0e723e */ /* 0x000fce00048070ff */
[----:B------:R-:W-:Y:S02]  /*43890*/  @P0 LOP3.LUT R4, R4, 0x80000000, RZ, 0xfc, !PT ;  /* 0x8000000004040812 */ /* 0x000fe400078efcff */
[----:B------:R-:W-:Y:S01]  /*438a0*/  ISETP.LT.OR P0, PT, R30, 0x19, !P1 ;  /* 0x000000191e00780c */ /* 0x000fe20004f01670 */
[----:B------:R0:W-:Y:S02]  /*438b0*/  @!P4 STG.E.U8 desc[UR52][R12.64+0x8], R14 ;  /* 0x0000080e0c00c986 */ /* 0x0001e4000c101134 */
[----:B0-----:R-:W0:Y:S10]  /*438c0*/  @!P3 LDC.64 R14, c[0x0][0x5c0] ;  /* 0x00017000ff0ebb82 */ /* 0x001e340000000a00 */
[----:B------:R-:W1:Y:S01]  /*438d0*/  @!P0 LDC.64 R12, c[0x0][0x5c0] ;  /* 0x00017000ff0c8b82 */ /* 0x000e620000000a00 */
[----:B------:R-:W-:-:S02]  /*438e0*/  IMAD.U32 R16, RZ, RZ, UR8 ;  /* 0x00000008ff107e24 */ /* 0x000fc4000f8e00ff */
[----:B------:R-:W-:-:S03]  /*438f0*/  IMAD.U32 R36, RZ, RZ, UR7 ;  /* 0x00000007ff247e24 */ /* 0x000fc6000f8e00ff */
[----:B------:R-:W-:-:S04]  /*43900*/  @!P3 IADD3 R16, P5, P6, R16, UR6, R24 ;  /* 0x000000061010bc10 */ /* 0x000fc8000febe018 */
[----:B------:R-:W-:Y:S02]  /*43910*/  @!P3 IADD3.X R36, R36, UR5, R31, P5, P6 ;  /* 0x000000052424bc10 */ /* 0x000fe4000afec41f */
[----:B0-----:R-:W-:Y:S02]  /*43920*/  @!P3 IADD3 R14, P4, R16, R14, RZ ;  /* 0x0000000e100eb210 */ /* 0x001fe40007f9e0ff */
[----:B-1----:R-:W-:-:S04]  /*43930*/  @!P0 IADD3 R16, P5, P6, R24, UR11, R12 ;  /* 0x0000000b18108c10 */ /* 0x002fc8000febe00c */
[----:B------:R-:W-:Y:S02]  /*43940*/  @!P0 IADD3.X R17, R31, UR10, R13, P5, P6 ;  /* 0x0000000a1f118c10 */ /* 0x000fe4000afec40d */
[----:B------:R-:W-:Y:S01]  /*43950*/  ISETP.LT.OR P5, PT, R30, 0x1a, !P1 ;  /* 0x0000001a1e00780c */ /* 0x000fe20004fa1670 */
[----:B------:R-:W-:Y:S01]  /*43960*/  @!P3 IMAD.X R15, R36, 0x1, R15, P4 ;  /* 0x00000001240fb824 */ /* 0x000fe200020e060f */
[----:B------:R-:W-:-:S04]  /*43970*/  LOP3.LUT R0, R0, 0xfffffdff, RZ, 0xc0, !PT ;  /* 0xfffffdff00007812 */ /* 0x000fc800078ec0ff */
[----:B------:R-:W-:-:S04]  /*43980*/  @P0 LOP3.LUT R0, R0, 0x200, RZ, 0xfc, !PT ;  /* 0x0000020000000812 */ /* 0x000fc800078efcff */
[----:B------:R-:W-:Y:S01]  /*43990*/  LOP3.LUT P6, RZ, R0, 0x8, RZ, 0xc0, !PT ;  /* 0x0000000800ff7812 */ /* 0x000fe200078cc0ff */
[----:B--2---:R-:W-:-:S05]  /*439a0*/  FMUL R12, R44, UR47 ;  /* 0x0000002f2c0c7c20 */ /* 0x004fca0008400000 */
[----:B------:R-:W-:-:S05]  /*439b0*/  F2FP.SATFINITE.E4M3.F32.PACK_AB_MERGE_C R12, RZ, R12, RZ ;  /* 0x0000000cff0c723e */ /* 0x000fca00048070ff */
[----:B------:R0:W-:Y:S02]  /*439c0*/  @!P3 STG.E.U8 desc[UR52][R14.64+0x9], R12 ;  /* 0x0000090c0e00b986 */ /* 0x0001e4000c101134 */
[----:B0-----:R-:W0:Y:S02]  /*439d0*/  @!P5 LDC.64 R12, c[0x0][0x5c0] ;  /* 0x00017000ff0cdb82 */ /* 0x001e240000000a00 */
[----:B0-----:R-:W-:Y:S01]  /*439e0*/  @!P5 IADD3 R14, P3, P4, R24, UR11, R12 ;  /* 0x0000000b180edc10 */ /* 0x001fe2000fc7e00c */
[----:B---3--:R-:W-:Y:S02]  /*439f0*/  FMUL R12, R45, UR47 ;  /* 0x0000002f2d0c7c20 */ /* 0x008fe40008400000 */
[----:B------:R-:W2:Y:S03]  /*43a00*/  LDL.LU R45, [R1+0x3e0] ;  /* 0x0003e000012d7983 */ /* 0x000ea60000300800 */
[----:B------:R-:W-:-:S05]  /*43a10*/  F2FP.SATFINITE.E4M3.F32.PACK_AB_MERGE_C R12, RZ, R12, RZ ;  /* 0x0000000cff0c723e */ /* 0x000fca00048070ff */
[----:B------:R4:W-:Y:S02]  /*43a20*/  @!P6 STG.E.U8 desc[UR52][R42.64+0x10], R12 ;  /* 0x0000100c2a00e986 */ /* 0x0009e4000c101134 */
[----:B----4-:R-:W-:Y:S02]  /*43a30*/  FMUL R12, R46, UR47 ;  /* 0x0000002f2e0c7c20 */ /* 0x010fe40008400000 */
[----:B------:R-:W3:Y:S04]  /*43a40*/  LDL.LU R46, [R1+0x3e4] ;  /* 0x0003e400012e7983 */ /* 0x000ee80000300800 */
[----:B------:R-:W4:Y:S01]  /*43a50*/  LDL.LU R49, [R1+0x3e8] ;  /* 0x0003e80001317983 */ /* 0x000f220000300800 */
[----:B------:R-:W-:Y:S02]  /*43a60*/  @!P5 IADD3.X R15, R31, UR10, R13, P3, P4 ;  /* 0x0000000a1f0fdc10 */ /* 0x000fe40009fe840d */
[----:B------:R-:W-:-:S02]  /*43a70*/  ISETP.LT.OR P3, PT, R30, 0x11, !P2 ;  /* 0x000000111e00780c */ /* 0x000fc40005761670 */
[----:B------:R-:W-:Y:S01]  /*43a80*/  LOP3.LUT P0, RZ, R4, 0x80000000, RZ, 0xc0, !PT ;  /* 0x8000000004ff7812 */ /* 0x000fe2000780c0ff */
[----:B------:R-:W-:Y:S01]  /*43a90*/  IMAD.U32 R36, RZ, RZ, UR8 ;  /* 0x00000008ff247e24 */ /* 0x000fe2000f8e00ff */
[----:B------:R-:W-:Y:S01]  /*43aa0*/  LOP3.LUT R0, R0, 0xfffffeff, RZ, 0xc0, !PT ;  /* 0xfffffeff00007812 */ /* 0x000fe200078ec0ff */
[----:B------:R-:W-:Y:S01]  /*43ab0*/  IMAD.U32 R44, RZ, RZ, UR7 ;  /* 0x00000007ff2c7e24 */ /* 0x000fe2000f8e00ff */
[----:B------:R-:W-:Y:S01]  /*43ac0*/  F2FP.SATFINITE.E4M3.F32.PACK_AB_MERGE_C R12, RZ, R12, RZ ;  /* 0x0000000cff0c723e */ /* 0x000fe200048070ff */
[----:B------:R-:W-:Y:S01]  /*43ad0*/  IMAD.U32 R37, RZ, RZ, UR8 ;  /* 0x00000008ff257e24 */ /* 0x000fe2000f8e00ff */
[----:B------:R-:W-:Y:S01]  /*43ae0*/  @P5 LOP3.LUT R0, R0, 0x100, RZ, 0xfc, !PT ;  /* 0x0000010000005812 */ /* 0x000fe200078efcff */
[----:B------:R-:W-:Y:S01]  /*43af0*/  IMAD.U32 R42, RZ, RZ, UR7 ;  /* 0x00000007ff2a7e24 */ /* 0x000fe2000f8e00ff */
[----:B------:R-:W4:Y:S03]  /*43b00*/  LDL.LU R48, [R1+0x3ec] ;  /* 0x0003ec0001307983 */ /* 0x000f260000300800 */
[----:B------:R-:W-:-:S02]  /*43b10*/  @!P3 IADD3 R36, P4, P5, R36, UR6, R24 ;  /* 0x000000062424bc10 */ /* 0x000fc4000fd9e018 */
[----:B------:R0:W-:Y:S01]  /*43b20*/  @!P0 STG.E.U8 desc[UR52][R34.64+0x11], R12 ;  /* 0x0000110c22008986 */ /* 0x0001e2000c101134 */
[----:B------:R-:W-:Y:S02]  /*43b30*/  LOP3.LUT R4, R4, 0xffbfffff, RZ, 0xc0, !PT ;  /* 0xffbfffff04047812 */ /* 0x000fe400078ec0ff */
[----:B------:R-:W-:Y:S02]  /*43b40*/  @!P3 IADD3.X R44, R44, UR5, R31, P4, P5 ;  /* 0x000000052c2cbc10 */ /* 0x000fe4000a7ea41f */
[----:B------:R-:W-:Y:S02]  /*43b50*/  ISETP.LT.OR P4, PT, R30, 0x12, !P2 ;  /* 0x000000121e00780c */ /* 0x000fe40005781670 */
[----:B------:R-:W-:Y:S01]  /*43b60*/  @P1 LOP3.LUT R4, R4, 0x400000, RZ, 0xfc, !PT ;  /* 0x0040000004041812 */ /* 0x000fe200078efcff */
[----:B0-----:R-:W0:Y:S01]  /*43b70*/  @!P3 LDC.64 R12, c[0x0][0x5c0] ;  /* 0x00017000ff0cbb82 */ /* 0x001e220000000a00 */
[----:B------:R-:W-:Y:S01]  /*43b80*/  ISETP.LT.OR P1, PT, R30, 0x19, !P2 ;  /* 0x000000191e00780c */ /* 0x000fe20005721670 */
[----:B------:R-:W-:-:S08]  /*43b90*/  IMAD.U32 R35, RZ, RZ, UR8 ;  /* 0x00000008ff237e24 */ /* 0x000fd0000f8e00ff */
[--C-:B------:R-:W-:Y:S01]  /*43ba0*/  @!P4 IADD3 R37, P5, P6, R37, UR6, R24.reuse ;  /* 0x000000062525cc10 */ /* 0x100fe2000febe018 */
[----:B------:R-:W-:Y:S01]  /*43bb0*/  IMAD.U32 R43, RZ, RZ, UR7 ;  /* 0x00000007ff2b7e24 */ /* 0x000fe2000f8e00ff */
[----:B------:R-:W-:Y:S02]  /*43bc0*/  LOP3.LUT R4, R4, 0xdfffffff, RZ, 0xc0, !PT ;  /* 0xdfffffff04047812 */ /* 0x000fe400078ec0ff */
[--C-:B------:R-:W-:Y:S02]  /*43bd0*/  @!P4 IADD3.X R42, R42, UR5, R31.reuse, P5, P6 ;  /* 0x000000052a2acc10 */ /* 0x100fe4000afec41f */
[----:B------:R-:W-:Y:S02]  /*43be0*/  @!P1 IADD3 R35, P6, P5, R35, UR6, R24 ;  /* 0x0000000623239c10 */ /* 0x000fe4000fdde018 */
[----:B------:R-:W-:Y:S02]  /*43bf0*/  @P1 LOP3.LUT R4, R4, 0x20000000, RZ, 0xfc, !PT ;  /* 0x2000000004041812 */ /* 0x000fe400078efcff */
[----:B------:R-:W-:-:S02]  /*43c00*/  @!P1 IADD3.X R43, R43, UR5, R31, P6, P5 ;  /* 0x000000052b2b9c10 */ /* 0x000fc4000b7ea41f */
[----:B------:R-:W-:Y:S02]  /*43c10*/  LOP3.LUT R4, R4, 0xff7fffff, RZ, 0xc0, !PT ;  /* 0xff7fffff04047812 */ /* 0x000fe400078ec0ff */
[----:B0-----:R-:W-:Y:S02]  /*43c20*/  @!P3 IADD3 R12, P5, R36, R12, RZ ;  /* 0x0000000c240cb210 */ /* 0x001fe40007fbe0ff */
[----:B------:R-:W-:-:S03]  /*43c30*/  ISETP.LT.OR P0, PT, R30, 0x1a, !P2 ;  /* 0x0000001a1e00780c */ /* 0x000fc60005701670 */
[----:B------:R-:W-:Y:S01]  /*43c40*/  @!P3 IMAD.X R13, R44, 0x1, R13, P5 ;  /* 0x000000012c0db824 */ /* 0x000fe200028e060d */
[----:B------:R-:W-:Y:S02]  /*43c50*/  @P2 LOP3.LUT R4, R4, 0x800000, RZ, 0xfc, !PT ;  /* 0x0080000004042812 */ /* 0x000fe400078efcff */
[----:B------:R-:W-:Y:S02]  /*43c60*/  LOP3.LUT P2, RZ, R0, 0x20, RZ, 0xc0, !PT ;  /* 0x0000002000ff7812 */ /* 0x000fe4000784c0ff */
[----:B------:R-:W-:Y:S01]  /*43c70*/  LOP3.LUT R4, R4, 0xbfffffff, RZ, 0xc0, !PT ;  /* 0xbfffffff04047812 */ /* 0x000fe200078ec0ff */
[----:B------:R-:W-:Y:S02]  /*43c80*/  IMAD.U32 R36, RZ, RZ, UR8 ;  /* 0x00000008ff247e24 */ /* 0x000fe4000f8e00ff */
[----:B------:R-:W-:-:S08]  /*43c90*/  IMAD.U32 R44, RZ, RZ, UR7 ;  /* 0x00000007ff2c7e24 */ /* 0x000fd0000f8e00ff */
[----:B------:R-:W-:Y:S02]  /*43ca0*/  @P2 LOP3.LUT R4, R4, 0x40000000, RZ, 0xfc, !PT ;  /* 0x4000000004042812 */ /* 0x000fe400078efcff */
[----:B------:R-:W-:-:S04]  /*43cb0*/  @!P0 IADD3 R36, P6, P5, R36, UR6, R24 ;  /* 0x0000000624248c10 */ /* 0x000fc8000fdde018 */
[----:B------:R-:W-:Y:S01]  /*43cc0*/  @!P0 IADD3.X R44, R44, UR5, R31, P6, P5 ;  /* 0x000000052c2c8c10 */ /* 0x000fe2000b7ea41f */
[----:B--2---:R-:W-:-:S05]  /*43cd0*/  FMUL R34, R45, UR47 ;  /* 0x0000002f2d227c20 */ /* 0x004fca0008400000 */
[----:B------:R-:W-:-:S05]  /*43ce0*/  F2FP.SATFINITE.E4M3.F32.PACK_AB_MERGE_C R34, RZ, R34, RZ ;  /* 0x00000022ff22723e */ /* 0x000fca00048070ff */
[----:B------:R0:W-:Y:S01]  /*43cf0*/  @!P3 STG.E.U8 desc[UR52][R12.64+0x10], R34 ;  /* 0x000010220c00b986 */ /* 0x0001e2000c101134 */
[----:B------:R-:W-:Y:S01]  /*43d00*/  ISETP.GE.AND P3, PT, R9, 0x109, PT ;  /* 0x000001090900780c */ /* 0x000fe20003f66270 */
[----:B0-----:R-:W0:Y:S03]  /*43d10*/  @!P4 LDC.64 R12, c[0x0][0x5c0] ;  /* 0x00017000ff0ccb82 */ /* 0x001e260000000a00 */
[----:B------:R-:W-:Y:S01]  /*43d20*/  ISETP.LT.OR P2, PT, R30, 0x1, !P3 ;  /* 0x000000011e00780c */ /* 0x000fe20005f41670 */
[----:B------:R-:W-:Y:S01]  /*43d30*/  IMAD.U32 R34, RZ, RZ, UR8 ;  /* 0x00000008ff227e24 */ /* 0x000fe2000f8e00ff */
[----:B0-----:R-:W-:-:S11]  /*43d40*/  @!P4 IADD3 R12, P1, R37, R12, RZ ;  /* 0x0000000c250cc210 */ /* 0x001fd60007f3e0ff */
[----:B------:R-:W-:Y:S01]  /*43d50*/  @!P2 IADD3 R37, P6, P5, R34, UR11, R24 ;  /* 0x0000000b2225ac10 */ /* 0x000fe2000fdde018 */
[----:B---3--:R-:W-:Y:S01]  /*43d60*/  FMUL R34, R46, UR47 ;  /* 0x0000002f2e227c20 */ /* 0x008fe20008400000 */
[----:B------:R-:W-:-:S04]  /*43d70*/  @!P4 IMAD.X R13, R42, 0x1, R13, P1 ;  /* 0x000000012a0dc824 */ /* 0x000fc800008e060d */
[----:B------:R-:W-:-:S05]  /*43d80*/  F2FP.SATFINITE.E4M3.F32.PACK_AB_MERGE_C R34, RZ, R34, RZ ;  /* 0x00000022ff22723e */ /* 0x000fca00048070ff */
[----:B------:R4:W-:Y:S02]  /*43d90*/  @!P4 STG.E.U8 desc[UR52][R12.64+0x11], R34 ;  /* 0x000011220c00c986 */ /* 0x0009e4000c101134 */
[----:B----4-:R-:W-:Y:S02]  /*43da0*/  FMUL R12, R49, UR47 ;  /* 0x0000002f310c7c20 */ /* 0x010fe40008400000 */
[----:B------:R-:W2:Y:S04]  /*43db0*/  LDL.LU R49, [R1+0x3f0] ;  /* 0x0003f00001317983 */ /* 0x000ea80000300800 */
[----:B------:R-:W3:Y:S04]  /*43dc0*/  LDL.LU R54, [R1+0x3f4] ;  /* 0x0003f40001367983 */ /* 0x000ee80000300800 */
[----:B------:R-:W4:Y:S04]  /*43dd0*/  LDL.LU R53, [R1+0x3f8] ;  /* 0x0003f80001357983 */ /* 0x000f280000300800 */
[----:B------:R-:W4:Y:S04]  /*43de0*/  LDL.LU R52, [R1+0x3fc] ;  /* 0x0003fc0001347983 */ /* 0x000f280000300800 */
[----:B------:R-:W4:Y:S01]  /*43df0*/  LDL.LU R51, [R1+0x400] ;  /* 0x0004000001337983 */ /* 0x000f220000300800 */
[----:B------:R-:W-:Y:S01]  /*43e00*/  ISETP.LT.OR P1, PT, R30, 0x2, !P3 ;  /* 0x000000021e00780c */ /* 0x000fe20005f21670 */
[----:B------:R-:W-:-:S02]  /*43e10*/  IMAD.U32 R45, RZ, RZ, UR7 ;  /* 0x00000007ff2d7e24 */ /* 0x000fc4000f8e00ff */
[----:B------:R-:W-:Y:S02]  /*43e20*/  IMAD.U32 R34, RZ, RZ, UR8 ;  /* 0x00000008ff227e24 */ /* 0x000fe4000f8e00ff */
[----:B------:R-:W-:Y:S01]  /*43e30*/  IMAD.U32 R42, RZ, RZ, UR7 ;  /* 0x00000007ff2a7e24 */ /* 0x000fe2000f8e00ff */
[----:B------:R-:W-:Y:S01]  /*43e40*/  @!P2 IADD3.X R45, R45, UR10, R31, P6, P5 ;  /* 0x0000000a2d2dac10 */ /* 0x000fe2000b7ea41f */
[----:B------:R-:W-:Y:S02]  /*43e50*/  IMAD.U32 R46, RZ, RZ, UR8 ;  /* 0x00000008ff2e7e24 */ /* 0x000fe4000f8e00ff */
[----:B------:R-:W-:Y:S01]  /*43e60*/  IMAD.U32 R47, RZ, RZ, UR7 ;  /* 0x00000007ff2f7e24 */ /* 0x000fe2000f8e00ff */
[----:B------:R-:W-:Y:S01]  /*43e70*/  F2FP.SATFINITE.E4M3.F32.PACK_AB_MERGE_C R12, RZ, R12, RZ ;  /* 0x0000000cff0c723e */ /* 0x000fe200048070ff */
[----:B------:R-:W4:Y:S02]  /*43e80*/  LDL.LU R55, [R1+0x404] ;  /* 0x0004040001377983 */ /* 0x000f240000300800 */
[----:B------:R-:W-:-:S04]  /*43e90*/  @!P1 IADD3 R34, P5, P4, R34, UR11, R24 ;  /* 0x0000000b22229c10 */ /* 0x000fc8000fcbe018 */
[----:B------:R-:W-:Y:S02]  /*43ea0*/  @!P1 IADD3.X R42, R42, UR10, R31, P5, P4 ;  /* 0x0000000a2a2a9c10 */ /* 0x000fe4000afe841f */
[----:B------:R-:W-:Y:S02]  /*43eb0*/  ISETP.LT.OR P1, PT, R30, 0x9, !P3 ;  /* 0x000000091e00780c */ /* 0x000fe40005f21670 */
[----:B------:R-:W-:Y:S02]  /*43ec0*/  LOP3.LUT P6, RZ, R0, 0x40, RZ, 0xc0, !PT ;  /* 0x0000004000ff7812 */ /* 0x000fe400078cc0ff */
[----:B------:R-:W-:-:S09]  /*43ed0*/  LOP3.LUT P2, RZ, R4, 0x40000000, RZ, 0xc0, !PT ;  /* 0x4000000004ff7812 */ /* 0x000fd2000784c0ff */
[----:B------:R-:W-:Y:S02]  /*43ee0*/  @!P1 IADD3 R46, P5, P4, R46, UR11, R24 ;  /* 0x0000000b2e2e9c10 */ /* 0x000fe4000fcbe018 */
[----:B------:R0:W-:Y:S02]  /*43ef0*/  @!P6 STG.E.U8 desc[UR52][R40.64+0x18], R12 ;  /* 0x0000180c2800e986 */ /* 0x0001e4000c101134 */
[----:B------:R-:W-:Y:S02]  /*43f00*/  @!P1 IADD3.X R47, R47, UR10, R31, P5, P4 ;  /* 0x0000000a2f2f9c10 */ /* 0x000fe4000afe841f */
[----:B------:R-:W-:Y:S02]  /*43f10*/  LOP3.LUT P1, RZ, R4, 0x20000000, RZ, 0xc0, !PT ;  /* 0x2000000004ff7812 */ /* 0x000fe4000782c0ff */
[----:B------:R-:W-:Y:S01]  /*43f20*/  ISETP.LT.OR P4, PT, R30, 0xa, !P3 ;  /* 0x0000000a1e00780c */ /* 0x000fe20005f81670 */
[----:B0-----:R-:W-:Y:S01]  /*43f30*/  FMUL R12, R48, UR47 ;  /* 0x0000002f300c7c20 */ /* 0x001fe20008400000 */
[----:B------:R-:W-:-:S04]  /*43f40*/  IMAD.U32 R40, RZ, RZ, UR8 ;  /* 0x00000008ff287e24 */ /* 0x000fc8000f8e00ff */
[----:B------:R-:W-:Y:S01]  /*43f50*/  F2FP.SATFINITE.E4M3.F32.PACK_AB_MERGE_C R12, RZ, R12, RZ ;  /* 0x0000000cff0c723e */ /* 0x000fe200048070ff */
[----:B------:R-:W-:-:S06]  /*43f60*/  IMAD.U32 R41, RZ, RZ, UR7 ;  /* 0x00000007ff297e24 */ /* 0x000fcc000f8e00ff */
[----:B------:R-:W-:Y:S01]  /*43f70*/  @!P4 IADD3 R40, P6, P5, R40, UR11, R24 ;  /* 0x0000000b2828cc10 */ /* 0x000fe2000fdde018 */
[----:B------:R0:W-:Y:S03]  /*43f80*/  @!P2 STG.E.U8 desc[UR52][R32.64+0x19], R12 ;  /* 0x0000190c2000a986 */ /* 0x0001e6000c101134 */
[----:B------:R-:W-:Y:S02]  /*43f90*/  @!P4 IADD3.X R41, R41, UR10, R31, P6, P5 ;  /* 0x0000000a2929cc10 */ /* 0x000fe4000b7ea41f */
[----:B------:R-:W-:Y:S01]  /*43fa0*/  ISETP.LT.OR P5, PT, R30, 0x11, !P3 ;  /* 0x000000111e00780c */ /* 0x000fe20005fa1670 */
[----:B0-----:R-:W0:Y:S01]  /*43fb0*/  @!P1 LDC.64 R12, c[0x0][0x5c0] ;  /* 0x00017000ff0c9b82 */ /* 0x001e220000000a00 */
[----:B------:R-:W-:Y:S02]  /*43fc0*/  IMAD.U32 R33, RZ, RZ, UR8 ;  /* 0x00000008ff217e24 */ /* 0x000fe4000f8e00ff */
[----:B------:R-:W-:-:S09]  /*43fd0*/  IMAD.U32 R48, RZ, RZ, UR7 ;  /* 0x00000007ff307e24 */ /* 0x000fd2000f8e00ff */
[----:B------:R-:W-:-:S04]  /*43fe0*/  @!P5 IADD3 R33, P2, P6, R33, UR11, R24 ;  /* 0x0000000b2121dc10 */ /* 0x000fc8000fe5e018 */
[----:B------:R-:W-:Y:S02]  /*43ff0*/  @!P5 IADD3.X R48, R48, UR10, R31, P2, P6 ;  /* 0x0000000a3030dc10 */ /* 0x000fe400097ec41f */
[----:B0-----:R-:W-:-:S05]  /*44000*/  @!P1 IADD3 R12, P6, R35, R12, RZ ;  /* 0x0000000c230c9210 */ /* 0x001fca0007fde0ff */
[----:B------:R-:W-:Y:S01]  /*44010*/  @!P1 IMAD.X R13, R43, 0x1, R13, P6 ;  /* 0x000000012b0d9824 */ /* 0x000fe200030e060d */
[----:B------:R-:W-:Y:S01]  /*44020*/  ISETP.LT.OR P6, PT, R30, 0x12, !P3 ;  /* 0x000000121e00780c */ /* 0x000fe20005fc1670 */
[----:B------:R-:W-:Y:S01]  /*44030*/  IMAD.U32 R43, RZ, RZ, UR8 ;  /* 0x00000008ff2b7e24 */ /* 0x000fe2000f8e00ff */
[----:B------:R-:W-:Y:S01]  /*44040*/  LOP3.LUT R4, R4, 0xfdffffff, RZ, 0xc0, !PT ;  /* 0xfdffffff04047812 */ /* 0x000fe200078ec0ff */
[----:B------:R-:W-:-:S03]  /*44050*/  IMAD.U32 R50, RZ, RZ, UR7 ;  /* 0x00000007ff327e24 */ /* 0x000fc6000f8e00ff */
[----:B------:R-:W-:-:S07]  /*44060*/  @P4 LOP3.LUT R4, R4, 0x2000000, RZ, 0xfc, !PT ;  /* 0x0200000004044812 */ /* 0x000fce00078efcff */
[----:B------:R-:W-:Y:S02]  /*44070*/  @!P6 IADD3 R43, P2, P4, R43, UR11, R24 ;  /* 0x0000000b2b2bec10 */ /* 0x000fe4000fc5e018 */
[----:B------:R-:W-:Y:S02]  /*44080*/  LOP3.LUT R4, R4, 0xfeffffff, RZ, 0xc0, !PT ;  /* 0xfeffffff04047812 */ /* 0x000fe400078ec0ff */
[----:B------:R-:W-:Y:S02]  /*44090*/  @!P6 IADD3.X R50, R50, UR10, R31, P2, P4 ;  /* 0x0000000a3232ec10 */ /* 0x000fe400097e841f */
[----:B------:R-:W-:Y:S02]  /*440a0*/  LOP3.LUT P2, RZ, R0, 0x4000, RZ, 0xc0, !PT ;  /* 0x0000400000ff7812 */ /* 0x000fe4000784c0ff */
[----:B------:R-:W-:-:S04]  /*440b0*/  @P5 LOP3.LUT R4, R4, 0x1000000, RZ, 0xfc, !PT ;  /* 0x0100000004045812 */ /* 0x000fc800078efcff */
[----:B------:R-:W-:-:S07]  /*440c0*/  LOP3.LUT R4, R4, 0xefffffff, RZ, 0xc0, !PT ;  /* 0xefffffff04047812 */ /* 0x000fce00078ec0ff */
[----:B------:R-:W-:-:S04]  /*440d0*/  @P2 LOP3.LUT R4, R4, 0x10000000, RZ, 0xfc, !PT ;  /* 0x1000000004042812 */ /* 0x000fc800078efcff */
[----:B------:R-:W-:-:S04]  /*440e0*/  LOP3.LUT R4, R4, 0xfbffffff, RZ, 0xc0, !PT ;  /* 0xfbffffff04047812 */ /* 0x000fc800078ec0ff */
[----:B------:R-:W-:Y:S02]  /*440f0*/  @P6 LOP3.LUT R4, R4, 0x4000000, RZ, 0xfc, !PT ;  /* 0x0400000004046812 */ /* 0x000fe400078efcff */
[----:B------:R-:W-:Y:S02]  /*44100*/  LOP3.LUT P6, RZ, R0, 0x20000, RZ, 0xc0, !PT ;  /* 0x0002000000ff7812 */ /* 0x000fe400078cc0ff */
[----:B------:R-:W-:Y:S01]  /*44110*/  LOP3.LUT R4, R4, 0xf7ffffff, RZ, 0xc0, !PT ;  /* 0xf7ffffff04047812 */ /* 0x000fe200078ec0ff */
[----:B------:R-:W-:Y:S02]  /*44120*/  IMAD.U32 R35, RZ, RZ, UR7 ;  /* 0x00000007ff237e24 */ /* 0x000fe4000f8e00ff */
[----:B--2---:R-:W-:-:S05]  /*44130*/  FMUL R32, R49, UR47 ;  /* 0x0000002f31207c20 */ /* 0x004fca0008400000 */
[----:B------:R-:W-:-:S05]  /*44140*/  F2FP.SATFINITE.E4M3.F32.PACK_AB_MERGE_C R32, RZ, R32, RZ ;  /* 0x00000020ff20723e */ /* 0x000fca00048070ff */
[----:B------:R0:W-:Y:S02]  /*44150*/  @!P1 STG.E.U8 desc[UR52][R12.64+0x18], R32 ;  /* 0x000018200c009986 */ /* 0x0001e4000c101134 */
[----:B0-----:R-:W0:Y:S01]  /*44160*/  @!P0 LDC.64 R12, c[0x0][0x5c0] ;  /* 0x00017000ff0c8b82 */ /* 0x001e220000000a00 */
[----:B------:R-:W-:Y:S01]  /*44170*/  ISETP.LT.OR P1, PT, R30, 0x19, !P3 ;  /* 0x000000191e00780c */ /* 0x000fe20005f21670 */
[----:B------:R-:W-:Y:S01]  /*44180*/  IMAD.U32 R32, RZ, RZ, UR8 ;  /* 0x00000008ff207e24 */ /* 0x000fe2000f8e00ff */
[----:B0-----:R-:W-:-:S11]  /*44190*/  @!P0 IADD3 R12, P2, R36, R12, RZ ;  /* 0x0000000c240c8210 */ /* 0x001fd60007f5e0ff */
[----:B------:R-:W-:Y:S01]  /*441a0*/  @!P1 IADD3 R36, P4, P5, R32, UR11, R24 ;  /* 0x0000000b20249c10 */ /* 0x000fe2000fd9e018 */
[----:B---3--:R-:W-:Y:S02]  /*441b0*/  FMUL R32, R54, UR47 ;  /* 0x0000002f36207c20 */ /* 0x008fe40008400000 */
[----:B------:R-:W2:Y:S01]  /*441c0*/  LDL.LU R54, [R1+0x408] ;  /* 0x0004080001367983 */ /* 0x000ea20000300800 */
[----:B------:R-:W-:Y:S02]  /*441d0*/  @!P0 IMAD.X R13, R44, 0x1, R13, P2 ;  /* 0x000000012c0d8824 */ /* 0x000fe400010e060d */
[----:B------:R-:W-:-:S05]  /*441e0*/  F2FP.SATFINITE.E4M3.F32.PACK_AB_MERGE_C R32, RZ, R32, RZ ;  /* 0x00000020ff20723e */ /* 0x000fca00048070ff */
[----:B------:R4:W-:Y:S02]  /*441f0*/  @!P0 STG.E.U8 desc[UR52][R12.64+0x19], R32 ;  /* 0x000019200c008986 */ /* 0x0009e4000c101134 */
[----:B----4-:R-:W-:Y:S02]  /*44200*/  FMUL R12, R53, UR47 ;  /* 0x0000002f350c7c20 */ /* 0x010fe40008400000 */
[----:B------:R-:W3:Y:S03]  /*44210*/  LDL.LU R53, [R1+0x40c] ;  /* 0x00040c0001357983 */ /* 0x000ee60000300800 */
[----:B------:R-:W-:-:S05]  /*44220*/  F2FP.SATFINITE.E4M3.F32.PACK_AB_MERGE_C R12, RZ, R12, RZ ;  /* 0x0000000cff0c723e */ /* 0x000fca00048070ff */
[----:B------:R0:W-:Y:S02]  /*44230*/  @!P6 STG.E.U8 desc[UR52][R38.64], R12 ;  /* 0x0000000c2600e986 */ /* 0x0001e4000c101134 */
[----:B0-----:R-:W-:Y:S02]  /*44240*/  FMUL R12, R52, UR47 ;  /* 0x0000002f340c7c20 */ /* 0x001fe40008400000 */
[----:B------:R-:W4:Y:S01]  /*44250*/  LDL.LU R52, [R1+0x410] ;  /* 0x0004100001347983 */ /* 0x000f220000300800 */
[----:B------:R-:W-:Y:S01]  /*44260*/  ISETP.LT.OR P0, PT, R30, 0x1a, !P3 ;  /* 0x0000001a1e00780c */ /* 0x000fe20005f01670 */
[----:B------:R-:W-:Y:S02]  /*44270*/  IMAD.U32 R49, RZ, RZ, UR7 ;  /* 0x00000007ff317e24 */ /* 0x000fe4000f8e00ff */
[----:B------:R-:W-:Y:S01]  /*44280*/  IMAD.U32 R32, RZ, RZ, UR8 ;  /* 0x00000008ff207e24 */ /* 0x000fe2000f8e00ff */
[----:B------:R-:W-:Y:S01]  /*44290*/  @P1 LOP3.LUT R4, R4, 0x8000000, RZ, 0xfc, !PT ;  /* 0x0800000004041812 */ /* 0x000fe200078efcff */
[----:B------:R-:W4:Y:S01]  /*442a0*/  LDL.LU R56, [R1+0x414] ;  /* 0x0004140001387983 */ /* 0x000f220000300800 */
[----:B------:R-:W-:-:S07]  /*442b0*/  @!P1 IADD3.X R49, R49, UR10, R31, P4, P5 ;  /* 0x0000000a31319c10 */ /* 0x000fce000a7ea41f */
[----:B------:R-:W-:-:S04]  /*442c0*/  @!P0 IADD3 R32, P1, P2, R32, UR11, R24 ;  /* 0x0000000b20208c10 */ /* 0x000fc8000fa3e018 */
[----:B------:R-:W-:Y:S02]  /*442d0*/  @!P0 IADD3.X R35, R35, UR10, R31, P1, P2 ;  /* 0x0000000a23238c10 */ /* 0x000fe40008fe441f */
[----:B------:R-:W-:Y:S02]  /*442e0*/  LOP3.LUT P2, RZ, R4, 0x10000000, RZ, 0xc0, !PT ;  /* 0x1000000004ff7812 */ /* 0x000fe4000784c0ff */
[----:B------:R-:W-:-:S11]  /*442f0*/  F2FP.SATFINITE.E4M3.F32.PACK_AB_MERGE_C R12, RZ, R12, RZ ;  /* 0x0000000cff0c723e */ /* 0x000fd600048070ff */
[----:B------:R0:W-:Y:S02]  /*44300*/  @!P2 STG.E.U8 desc[UR52][R28.64+0x1], R12 ;  /* 0x0000010c1c00a986 */ /* 0x0001e4000c101134 */
[----:B0-----:R-:W-:Y:S02]  /*44310*/  FMUL R28, R51, UR47 ;  /* 0x0000002f331c7c20 */ /* 0x001fe40008400000 */
[----:B------:R-:W4:Y:S01]  /*44320*/  LDL.LU R51, [R1+0x418] ;  /* 0x0004180001337983 */ /* 0x000f220000300800 */
[----:B------:R-:W-:-:S13]  /*44330*/  ISETP.LT.OR P1, PT, R30, 0x1, !P3 ;  /* 0x000000011e00780c */ /* 0x000fda0005f21670 */
[----:B------:R-:W0:Y:S01]  /*44340*/  @!P1 LDC.64 R12, c[0x0][0x5c0] ;  /* 0x00017000ff0c9b82 */ /* 0x000e220000000a00 */
[----:B------:R-:W-:Y:S02]  /*44350*/  ISETP.LT.OR P6, PT, R30, 0x2, !P3 ;  /* 0x000000021e00780c */ /* 0x000fe40005fc1670 */
[----:B------:R-:W-:Y:S02]  /*44360*/  F2FP.SATFINITE.E4M3.F32.PACK_AB_MERGE_C R28, RZ, R28, RZ ;  /* 0x0000001cff1c723e */ /* 0x000fe400048070ff */
[----:B0-----:R-:W-:-:S05]  /*44370*/  @!P1 IADD3 R12, P2, R37, R12, RZ ;  /* 0x0000000c250c9210 */ /* 0x001fca0007f5e0ff */
[----:B------:R-:W-:-:S05]  /*44380*/  @!P1 IMAD.X R13, R45, 0x1, R13, P2 ;  /* 0x000000012d0d9824 */ /* 0x000fca00010e060d */
[----:B------:R0:W-:Y:S02]  /*44390*/  @!P1 STG.E.U8 desc[UR52][R12.64], R28 ;  /* 0x0000001c0c009986 */ /* 0x0001e4000c101134 */
[----:B0-----:R-:W0:Y:S01]  /*443a0*/  @!P6 LDC.64 R12, c[0x0][0x5c0] ;  /* 0x00017000ff0ceb82 */ /* 0x001e220000000a00 */
[----:B------:R-:W-:Y:S02]  /*443b0*/  FMUL R28, R55, UR47 ;  /* 0x0000002f371c7c20 */ /* 0x000fe40008400000 */
[----:B------:R-:W4:Y:S03]  /*443c0*/  LDL.LU R55, [R1+0x41c] ;  /* 0x00041c0001377983 */ /* 0x000f260000300800 */
[----:B------:R-:W-:Y:S02]  /*443d0*/  F2FP.SATFINITE.E4M3.F32.PACK_AB_MERGE_C R28, RZ, R28, RZ ;  /* 0x0000001cff1c723e */ /* 0x000fe400048070ff */
[----:B0-----:R-:W-:-:S05]  /*443e0*/  @!P6 IADD3 R12, P1, R34, R12, RZ ;  /* 0x0000000c220ce210 */ /* 0x001fca0007f3e0ff */
[----:B------:R-:W-:-:S05]  /*443f0*/  @!P6 IMAD.X R13, R42, 0x1, R13, P1 ;  /* 0x000000012a0de824 */ /* 0x000fca00008e060d */
[----:B------:R2:W-:Y:S01]  /*44400*/  @!P6 STG.E.U8 desc[UR52][R12.64+0x1], R28 ;  /* 0x0000011c0c00e986 */ /* 0x0005e2000c101134 */
[C---:B------:R-:W-:Y:S02]  /*44410*/  LOP3.LUT P5, RZ, R0.reuse, 0x2000, RZ, 0xc0, !PT ;  /* 0x0000200000ff7812 */ /* 0x040fe400078ac0ff */
[----:B------:R-:W-:Y:S01]  /*44420*/  LOP3.LUT P4, RZ, R0, 0x1000, RZ, 0xc0, !PT ;  /* 0x0000100000ff7812 */ /* 0x000fe2000788c0ff */
[----:B--2---:R-:W-:Y:S02]  /*44430*/  FMUL R12, R54, UR47 ;  /* 0x0000002f360c7c20 */ /* 0x004fe40008400000 */
[----:B------:R-:W2:Y:S03]  /*44440*/  LDL.LU R54, [R1+0x420] ;  /* 0x0004200001367983 */ /* 0x000ea60000300800 */
[----:B------:R-:W-:-:S05]  /*44450*/  F2FP.SATFINITE.E4M3.F32.PACK_AB_MERGE_C R12, RZ, R12, RZ ;  /* 0x0000000cff0c723e */ /* 0x000fca00048070ff */
[----:B------:R3:W-:Y:S01]  /*44460*/  @!P5 STG.E.U8 desc[UR52][R26.64+0x8], R12 ;  /* 0x0000080c1a00d986 */ /* 0x0007e2000c101134 */
[----:B------:R-:W-:Y:S01]  /*44470*/  ISETP.LT.OR P5, PT, R30, 0x9, !P3 ;  /* 0x000000091e00780c */ /* 0x000fe20005fa1670 */
[----:B---3--:R-:W-:Y:S02]  /*44480*/  FMUL R12, R53, UR47 ;  /* 0x0000002f350c7c20 */ /* 0x008fe40008400000 */
[----:B------:R-:W3:Y:S03]  /*44490*/  LDL.LU R53, [R1+0x424] ;  /* 0x0004240001357983 */ /* 0x000ee60000300800 */
[----:B------:R-:W-:-:S05]  /*444a0*/  F2FP.SATFINITE.E4M3.F32.PACK_AB_MERGE_C R12, RZ, R12, RZ ;  /* 0x0000000cff0c723e */ /* 0x000fca00048070ff */
[----:B------:R0:W-:Y:S02]  /*444b0*/  @!P4 STG.E.U8 desc[UR52][R18.64+0x9], R12 ;  /* 0x0000090c1200c986 */ /* 0x0001e4000c101134 */
[----:B0-----:R-:W0:Y:S01]  /*444c0*/  @!P5 LDC.64 R12, c[0x0][0x5c0] ;  /* 0x00017000ff0cdb82 */ /* 0x001e220000000a00 */
[----:B----4-:R-:W-:Y:S02]  /*444d0*/  FMUL R18, R52, UR47 ;  /* 0x0000002f34127c20 */ /* 0x010fe40008400000 */
[----:B------:R-:W4:Y:S03]  /*444e0*/  LDL.LU R52, [R1+0x428] ;  /* 0x0004280001347983 */ /* 0x000f260000300800 */
[----:B------:R-:W-:Y:S02]  /*444f0*/  F2FP.SATFINITE.E4M3.F32.PACK_AB_MERGE_C R18, RZ, R18, RZ ;  /* 0x00000012ff12723e */ /* 0x000fe400048070ff */
[----:B0-----:R-:W-:-:S05]  /*44500*/  @!P5 IADD3 R12, P4, R46, R12, RZ ;  /* 0x0000000c2e0cd210 */ /* 0x001fca0007f9e0ff */
[----:B------:R-:W-:Y:S01]  /*44510*/  @!P5 IMAD.X R13, R47, 0x1, R13, P4 ;  /* 0x000000012f0dd824 */ /* 0x000fe200020e060d */
[----:B------:R-:W-:-:S04]  /*44520*/  LOP3.LUT P4, RZ, R4, 0x2000000, RZ, 0xc0, !PT ;  /* 0x0200000004ff7812 */ /* 0x000fc8000788c0ff */
[----:B------:R0:W-:Y:S09]  /*44530*/  @!P5 STG.E.U8 desc[UR52][R12.64+0x8], R18 ;  /* 0x000008120c00d986 */ /* 0x0001f2000c101134 */
[----:B0-----:R-:W0:Y:S01]  /*44540*/  @!P4 LDC.64 R12, c[0x0][0x5c0] ;  /* 0x00017000ff0ccb82 */ /* 0x001e220000000a00 */
[----:B------:R-:W-:-:S05]  /*44550*/  FMUL R18, R56, UR47 ;  /* 0x0000002f38127c20 */ /* 0x000fca0008400000 */
[----:B------:R-:W-:Y:S02]  /*44560*/  F2FP.SATFINITE.E4M3.F32.PACK_AB_MERGE_C R18, RZ, R18, RZ ;  /* 0x00000012ff12723e */ /* 0x000fe400048070ff */
[----:B0-----:R-:W-:-:S05]  /*44570*/  @!P4 IADD3 R12, P5, R40, R12, RZ ;  /* 0x0000000c280cc210 */ /* 0x001fca0007fbe0ff */
[----:B------:R-:W-:-:S05]  /*44580*/  @!P4 IMAD.X R13, R41, 0x1, R13, P5 ;  /* 0x00000001290dc824 */ /* 0x000fca00028e060d */
[----:B------:R0:W-:Y:S02]  /*44590*/  @!P4 STG.E.U8 desc[UR52][R12.64+0x9], R18 ;  /* 0x000009120c00c986 */ /* 0x0001e4000c101134 */
[----:B0-----:R-:W-:Y:S02]  /*445a0*/  FMUL R12, R51, UR47 ;  /* 0x0000002f330c7c20 */ /* 0x001fe40008400000 */
[----:B------:R-:W4:Y:S01]  /*445b0*/  LDL.LU R51, [R1+0x42c] ;  /* 0x00042c0001337983 */ /* 0x000f220000300800 */
[C---:B------:R-:W-:Y:S02]  /*445c0*/  LOP3.LUT P2, RZ, R0.reuse, 0x800, RZ, 0xc0, !PT ;  /* 0x0000080000ff7812 */ /* 0x040fe4000784c0ff */
[----:B------:R-:W-:Y:S01]  /*445d0*/  F2FP.SATFINITE.E4M3.F32.PACK_AB_MERGE_C R12, RZ, R12, RZ ;  /* 0x0000000cff0c723e */ /* 0x000fe200048070ff */
[----:B------:R-:W4:Y:S01]  /*445e0*/  LDL.LU R56, [R1+0x430] ;  /* 0x0004300001387983 */ /* 0x000f220000300800 */
[----:B------:R-:W-:Y:S02]  /*445f0*/  LOP3.LUT P4, RZ, R0, 0x400, RZ, 0xc0, !PT ;  /* 0x0000040000ff7812 */ /* 0x000fe4000788c0ff */
[----:B------:R-:W-:-:S07]  /*44600*/  LOP3.LUT P5, RZ, R4, 0x1000000, RZ, 0xc0, !PT ;  /* 0x0100000004ff7812 */ /* 0x000fce00078ac0ff */
[----:B------:R0:W-:Y:S02]  /*44610*/  @!P2 STG.E.U8 desc[UR52][R22.64+0x10], R12 ;  /* 0x0000100c1600a986 */ /* 0x0001e4000c101134 */
[----:B0-----:R-:W-:Y:S01]  /*44620*/  FMUL R12, R55, UR47 ;  /* 0x0000002f370c7c20 */ /* 0x001fe20008400000 */
[----:B------:R-:W-:Y:S01]  /*44630*/  LOP3.LUT P6, RZ, R4, 0x4000000, RZ, 0xc0, !PT ;  /* 0x0400000004ff7812 */ /* 0x000fe200078cc0ff */
[----:B------:R-:W4:Y:S03]  /*44640*/  LDL.LU R55, [R1+0x434] ;  /* 0x0004340001377983 */ /* 0x000f260000300800 */
[----:B------:R-:W-:-:S05]  /*44650*/  F2FP.SATFINITE.E4M3.F32.PACK_AB_MERGE_C R12, RZ, R12, RZ ;  /* 0x0000000cff0c723e */ /* 0x000fca00048070ff */
[----:B------:R0:W-:Y:S02]  /*44660*/  @!P4 STG.E.U8 desc[UR52][R20.64+0x11], R12 ;  /* 0x0000110c1400c986 */ /* 0x0001e4000c101134 */
[----:B0-----:R-:W0:Y:S02]  /*44670*/  @!P5 LDC.64 R12, c[0x0][0x5c0] ;  /* 0x00017000ff0cdb82 */ /* 0x001e240000000a00 */
[----:B0-----:R-:W-:-:S05]  /*44680*/  @!P5 IADD3 R12, P4, R33, R12, RZ ;  /* 0x0000000c210cd210 */ /* 0x001fca0007f9e0ff */
[----:B------:R-:W-:Y:S01]  /*44690*/  @!P5 IMAD.X R13, R48, 0x1, R13, P4 ;  /* 0x00000001300dd824 */ /* 0x000fe200020e060d */
[----:B------:R-:W-:Y:S01]  /*446a0*/  LOP3.LUT P1, RZ, R4, 0x8000000, RZ, 0xc0, !PT ;  /* 0x0800000004ff7812 */ /* 0x000fe2000782c0ff */
[----:B--2---:R-:W-:Y:S02]  /*446b0*/  FMUL R18, R54, UR47 ;  /* 0x0000002f36127c20 */ /* 0x004fe40008400000 */
[----:B------:R-:W2:Y:S03]  /*446c0*/  LDL.LU R54, [R1+0x438] ;  /* 0x0004380001367983 */ /* 0x000ea60000300800 */
[----:B------:R-:W-:-:S05]  /*446d0*/  F2FP.SATFINITE.E4M3.F32.PACK_AB_MERGE_C R18, RZ, R18, RZ ;  /* 0x00000012ff12723e */ /* 0x000fca00048070ff */
[----:B------:R0:W-:Y:S02]  /*446e0*/  @!P5 STG.E.U8 desc[UR52][R12.64+0x10], R18 ;  /* 0x000010120c00d986 */ /* 0x0001e4000c101134 */
[----:B0-----:R-:W0:Y:S01]  /*446f0*/  @!P6 LDC.64 R12, c[0x0][0x5c0] ;  /* 0x00017000ff0ceb82 */ /* 0x001e220000000a00 */
[----:B---3--:R-:W-:Y:S02]  /*44700*/  FMUL R18, R53, UR47 ;  /* 0x0000002f35127c20 */ /* 0x008fe40008400000 */
[----:B------:R-:W3:Y:S03]  /*44710*/  LDL.LU R53, [R1+0x43c] ;  /* 0x00043c0001357983 */ /* 0x000ee60000300800 */
[----:B------:R-:W-:Y:S02]  /*44720*/  F2FP.SATFINITE.E4M3.F32.PACK_AB_MERGE_C R18, RZ, R18, RZ ;  /* 0x00000012ff12723e */ /* 0x000fe400048070ff */
[----:B0-----:R-:W-:-:S05]  /*44730*/  @!P6 IADD3 R12, P4, R43, R12, RZ ;  /* 0x0000000c2b0ce210 */ /* 0x001fca0007f9e0ff */
[----:B------:R-:W-:Y:S01]  /*44740*/  @!P6 IMAD.X R13, R50, 0x1, R13, P4 ;  /* 0x00000001320de824 */ /* 0x000fe200020e060d */
[----:B------:R-:W-:-:S04]  /*44750*/  LOP3.LUT P4, RZ, R0, 0x200, RZ, 0xc0, !PT ;  /* 0x0000020000ff7812 */ /* 0x000fc8000788c0ff */
[----:B------:R4:W-:Y:S02]  /*44760*/  @!P6 STG.E.U8 desc[UR52][R12.64+0x11], R18 ;  /* 0x000011120c00e986 */ /* 0x0009e4000c101134 */
[----:B----4-:R-:W-:Y:S02]  /*44770*/  FMUL R12, R52, UR47 ;  /* 0x0000002f340c7c20 */ /* 0x010fe40008400000 */
[----:B------:R-:W4:Y:S03]  /*44780*/  LDL.LU R52, [R1+0x440] ;  /* 0x0004400001347983 */ /* 0x000f260000300800 */
[----:B------:R-:W-:-:S05]  /*44790*/  F2FP.SATFINITE.E4M3.F32.PACK_AB_MERGE_C R12, RZ, R12, RZ ;  /* 0x0000000cff0c723e */ /* 0x000fca00048070ff */
[----:B------:R0:W-:Y:S02]  /*447a0*/  @!P4 STG.E.U8 desc[UR52][R16.64+0x18], R12 ;  /* 0x0000180c1000c986 */ /* 0x0001e4000c101134 */
[----:B0-----:R-:W0:Y:S02]  /*447b0*/  @!P1 LDC.64 R12, c[0x0][0x5c0] ;  /* 0x00017000ff0c9b82 */ /* 0x001e240000000a00 */
[----:B0-----:R-:W-:-:S05]  /*447c0*/  @!P1 IADD3 R18, P4, R36, R12, RZ ;  /* 0x0000000c24129210 */ /* 0x001fca0007f9e0ff */
[----:B------:R-:W-:Y:S02]  /*447d0*/  @!P1 IMAD.X R19, R49, 0x1, R13, P4 ;  /* 0x0000000131139824 */ /* 0x000fe400020e060d */
[----:B------:R-:W0:Y:S02]  /*447e0*/  @!P0 LDC.64 R12, c[0x0][0x5c0] ;  /* 0x00017000ff0c8b82 */ /* 0x000e240000000a00 */
[----:B0-----:R-:W-:Y:S01]  /*447f0*/  @!P0 IADD3 R20, P4, R32, R12, RZ ;  /* 0x0000000c20148210 */ /* 0x001fe20007f9e0ff */
[----:B------:R-:W-:Y:S02]  /*44800*/  FMUL R12, R51, UR47 ;  /* 0x0000002f330c7c20 */ /* 0x000fe40008400000 */
[----:B------:R-:W4:Y:S01]  /*44810*/  LDL.LU R51, [R1+0x444] ;  /* 0x0004440001337983 */ /* 0x000f220000300800 */
[----:B------:R-:W-:Y:S01]  /*44820*/  LOP3.LUT P5, RZ, R0, 0x100, RZ, 0xc0, !PT ;  /* 0x0000010000ff7812 */ /* 0x000fe200078ac0ff */
[----:B------:R-:W-:Y:S01]  /*44830*/  @!P0 IMAD.X R21, R35, 0x1, R13, P4 ;  /* 0x0000000123158824 */ /* 0x000fe200020e060d */
[----:B------:R-:W-:-:S02]  /*44840*/  F2FP.SATFINITE.E4M3.F32.PACK_AB_MERGE_C R12, RZ, R12, RZ ;  /* 0x0000000cff0c723e */ /* 0x000fc400048070ff */
[----:B------:R-:W-:-:S09]  /*44850*/  ISETP.GE.AND P4, PT, R9, 0x181, PT ;  /* 0x000001810900780c */ /* 0x000fd20003f86270 */
        /* <DEDUP_REMOVED lines=9> */
[----:B------:R-:W-:Y:S01]  /*448f0*/  ISETP.LT.OR P6, PT, R30, 0x2, !P4 ;  /* 0x000000021e00780c */ /* 0x000fe200067c1670 */
[----:B------:R-:W-:-:S12]  /*44900*/  FMUL R12, R56, UR47 ;  /* 0x0000002f380c7c20 */ /* 0x000fd80008400000 */
[----:B------:R-:W0:Y:S01]  /*44910*/  @!P6 LDC.64 R14, c[0x0][0x5c0] ;  /* 0x00017000ff0eeb82 */ /* 0x000e220000000a00 */
[----:B------:R-:W-:Y:S01]  /*44920*/  F2FP.SATFINITE.E4M3.F32.PACK_AB_MERGE_C R12, RZ, R12, RZ ;  /* 0x0000000cff0c723e */ /* 0x000fe200048070ff */
[----:B------:R-:W-:-:S04]  /*44930*/  @!P6 IMAD.MOV.U32 R13, RZ, RZ, R31 ;  /* 0x000000ffff0de224 */ /* 0x000fc800078e001f */
[----:B------:R1:W-:Y:S02]  /*44940*/  @!P1 STG.E.U8 desc[UR52][R18.64+0x18], R12 ;  /* 0x0000180c12009986 */ /* 0x0003e4000c101134 */
[----:B-1----:R-:W-:-:S04]  /*44950*/  @!P6 IMAD.MOV.U32 R12, RZ, RZ, R24 ;  /* 0x000000ffff0ce224 */ /* 0x002fc800078e0018 */
[----:B------:R-:W-:-:S03]  /*44960*/  @!P6 IMAD.WIDE.U32 R12, R10, 0x180, R12 ;  /* 0x000001800a0ce825 */ /* 0x000fc600078e000c */
[----:B0-----:R-:W-:Y:S01]  /*44970*/  @!P6 IADD3 R12, P1, R12, R14, RZ ;  /* 0x0000000e0c0ce210 */ /* 0x001fe20007f3e0ff */
[----:B------:R-:W-:-:S05]  /*44980*/  FMUL R14, R55, UR47 ;  /* 0x0000002f370e7c20 */ /* 0x000fca0008400000 */
[----:B------:R-:W-:-:S05]  /*44990*/  F2FP.SATFINITE.E4M3.F32.PACK_AB_MERGE_C R14, RZ, R14, RZ ;  /* 0x0000000eff0e723e */ /* 0x000fca00048070ff */
[----:B------:R2:W-:Y:S01]  /*449a0*/  @!P0 STG.E.U8 desc[UR52][R20.64+0x19], R14 ;  /* 0x0000190e14008986 */ /* 0x0005e2000c101134 */
[----:B------:R-:W-:Y:S01]  /*449b0*/  LOP3.LUT R0, R0, 0xfffbffff, RZ, 0xc0, !PT ;  /* 0xfffbffff00007812 */ /* 0x000fe200078ec0ff */
[----:B------:R-:W-:-:S05]  /*449c0*/  @!P6 IMAD R18, R11, 0x180, RZ ;  /* 0x000001800b12e824 */ /* 0x000fca00078e02ff */
[----:B------:R-:W-:Y:S01]  /*449d0*/  @!P6 IADD3.X R13, R15, R13, R18, P1, !PT ;  /* 0x0000000d0f0de210 */ /* 0x000fe20000ffe412 */
[----:B------:R-:W-:Y:S01]  /*449e0*/  BSSY B1, `(.L_x_36) ;  /* 0x000001d000017945 */ /* 0x000fe20003800000 */
[----:B--2---:R-:W-:-:S05]  /*449f0*/  FMUL R14, R54, UR47 ;  /* 0x0000002f360e7c20 */ /* 0x004fca0008400000 */
[----:B------:R-:W-:-:S05]  /*44a00*/  F2FP.SATFINITE.E4M3.F32.PACK_AB_MERGE_C R14, RZ, R14, RZ ;  /* 0x0000000eff0e723e */ /* 0x000fca00048070ff */
[----:B------:R3:W-:Y:S01]  /*44a10*/  @!P5 STG.E.U8 desc[UR52][R16.64], R14 ;  /* 0x0000000e1000d986 */ /* 0x0007e2000c101134 */
[----:B------:R-:W-:Y:S01]  /*44a20*/  ISETP.GE.AND P5, PT, R9, 0x189, PT ;  /* 0x000001890900780c */ /* 0x000fe20003fa6270 */
[----:B---3--:R-:W-:-:S12]  /*44a30*/  FMUL R14, R53, UR47 ;  /* 0x0000002f350e7c20 */ /* 0x008fd80008400000 */
[----:B------:R-:W-:Y:S02]  /*44a40*/  @P5 LOP3.LUT R0, R0, 0x40000, RZ, 0xfc, !PT ;  /* 0x0004000000005812 */ /* 0x000fe400078efcff */
[----:B------:R-:W-:Y:S02]  /*44a50*/  ISETP.LT.OR P5, PT, R30, 0x1, !P5 ;  /* 0x000000011e00780c */ /* 0x000fe40006fa1670 */
[----:B------:R-:W-:-:S05]  /*44a60*/  F2FP.SATFINITE.E4M3.F32.PACK_AB_MERGE_C R14, RZ, R14, RZ ;  /* 0x0000000eff0e723e */ /* 0x000fca00048070ff */
[----:B------:R4:W-:Y:S01]  /*44a70*/  @!P6 STG.E.U8 desc[UR52][R12.64+0x1], R14 ;  /* 0x0000010e0c00e986 */ /* 0x0009e2000c101134 */
[C---:B------:R-:W-:Y:S02]  /*44a80*/  LOP3.LUT P2, RZ, R4.reuse, 0x800000, RZ, 0xc0, !PT ;  /* 0x0080000004ff7812 */ /* 0x040fe4000784c0ff */
[C---:B------:R-:W-:Y:S02]  /*44a90*/  LOP3.LUT P1, RZ, R4.reuse, 0x400000, RZ, 0xc0, !PT ;  /* 0x0040000004ff7812 */ /* 0x040fe4000782c0ff */
[----:B------:R-:W-:Y:S01]  /*44aa0*/  LOP3.LUT P0, RZ, R4, 0x200000, RZ, 0xc0, !PT ;  /* 0x0020000004ff7812 */ /* 0x000fe2000780c0ff */
[----:B----4-:R-:W-:-:S05]  /*44ab0*/  FMUL R13, R52, UR47 ;  /* 0x0000002f340d7c20 */ /* 0x010fca0008400000 */
[----:B------:R-:W-:Y:S01]  /*44ac0*/  F2FP.SATFINITE.E4M3.F32.PACK_AB_MERGE_C R15, RZ, R13, RZ ;  /* 0x0000000dff0f723e */ /* 0x000fe200048070ff */
[----:B------:R-:W-:-:S05]  /*44ad0*/  FMUL R12, R51, UR47 ;  /* 0x0000002f330c7c20 */ /* 0x000fca0008400000 */
[----:B------:R-:W-:Y:S01]  /*44ae0*/  F2FP.SATFINITE.E4M3.F32.PACK_AB_MERGE_C R14, RZ, R12, RZ ;  /* 0x0000000cff0e723e */ /* 0x000fe200048070ff */
[----:B------:R-:W-:Y:S06]  /*44af0*/  @P5 BRA `(.L_x_37) ;  /* 0x00000000002c5947 */ /* 0x000fec0003800000 */
[----:B------:R-:W-:Y:S01]  /*44b00*/  IMAD.MOV.U32 R12, RZ, RZ, R24 ;  /* 0x000000ffff0c7224 */ /* 0x000fe200078e0018 */
[----:B------:R-:W-:Y:S01]  /*44b10*/  ULDC.64 UR12, c[0x0][0x5c0] ;  /* 0x00017000000c7ab9 */ /* 0x000fe20000000a00 */
[----:B------:R-:W-:Y:S02]  /*44b20*/  IMAD.MOV.U32 R13, RZ, RZ, R31 ;  /* 0x000000ffff0d7224 */ /* 0x000fe400078e001f */
[----:B------:R-:W-:Y:S02]  /*44b30*/  IMAD.U32 R9, RZ, RZ, UR12 ;  /* 0x0000000cff097e24 */ /* 0x000fe4000f8e00ff */
[----:B------:R-:W-:-:S04]  /*44b40*/  IMAD.WIDE.U32 R12, R10, 0x180, R12 ;  /* 0x000001800a0c7825 */ /* 0x000fc800078e000c */
[----:B------:R-:W-:Y:S01]  /*44b50*/  IMAD R16, R11, 0x180, RZ ;  /* 0x000001800b107824 */ /* 0x000fe200078e02ff */
[----:B------:R-:W-:Y:S01]  /*44b60*/  IADD3 R12, P5, P6, R12, UR8, R9 ;  /* 0x000000080c0c7c10 */ /* 0x000fe2000febe009 */
[----:B------:R-:W-:Y:S02]  /*44b70*/  IMAD.U32 R9, RZ, RZ, UR13 ;  /* 0x0000000dff097e24 */ /* 0x000fe4000f8e00ff */
[----:B------:R-:W-:-:S05]  /*44b80*/  IMAD.IADD R13, R13, 0x1, R16 ;  /* 0x000000010d0d7824 */ /* 0x000fca00078e0210 */
[----:B------:R-:W-:-:S05]  /*44b90*/  IADD3.X R13, R13, UR7, R9, P5, P6 ;  /* 0x000000070d0d7c10 */ /* 0x000fca000afec409 */
[----:B------:R0:W-:Y:S02]  /*44ba0*/  STG.E.U8 desc[UR52][R12.64], R15 ;  /* 0x0000000f0c007986 */ /* 0x0001e4000c101134 */
.L_x_37:
[----:B------:R-:W-:Y:S05]  /*44bb0*/  BSYNC B1 ;  /* 0x0000000000017941 */ /* 0x000fea0003800000 */
.L_x_36:
[----:B------:R-:W-:Y:S01]  /*44bc0*/  LOP3.LUT P5, RZ, R0, 0x40000, RZ, 0xc0, !PT ;  /* 0x0004000000ff7812 */ /* 0x000fe200078ac0ff */
[----:B------:R-:W-:Y:S03]  /*44bd0*/  BSSY B1, `(.L_x_38) ;  /* 0x000000e000017945 */ /* 0x000fe60003800000 */
[----:B------:R-:W-:-:S13]  /*44be0*/  ISETP.LT.OR P5, PT, R30, 0x2, !P5 ;  /* 0x000000021e00780c */ /* 0x000fda0006fa1670 */
[----:B------:R-:W-:Y:S05]  /*44bf0*/  @P5 BRA `(.L_x_39) ;  /* 0x00000000002c5947 */ /* 0x000fea0003800000 */
[----:B0-----:R-:W-:Y:S01]  /*44c00*/  IMAD.MOV.U32 R12, RZ, RZ, R24 ;  /* 0x000000ffff0c7224 */ /* 0x001fe200078e0018 */
        /* <DEDUP_REMOVED lines=10> */
.L_x_39:
[----:B------:R-:W-:Y:S05]  /*44cb0*/  BSYNC B1 ;  /* 0x0000000000017941 */ /* 0x000fea0003800000 */
.L_x_38:
[----:B------:R-:W2:Y:S04]  /*44cc0*/  LDL.LU R21, [R1+0x448] ;  /* 0x0004480001157983 */ /* 0x000ea80000300800 */
[----:B------:R-:W3:Y:S04]  /*44cd0*/  LDL.LU R20, [R1+0x44c] ;  /* 0x00044c0001147983 */ /* 0x000ee80000300800 */
[----:B------:R-:W4:Y:S04]  /*44ce0*/  LDL.LU R19, [R1+0x450] ;  /* 0x0004500001137983 */ /* 0x000f280000300800 */
[----:B------:R-:W5:Y:S01]  /*44cf0*/  LDL.LU R18, [R1+0x454] ;  /* 0x0004540001127983 */ /* 0x000f620000300800 */
[----:B------:R-:W-:Y:S01]  /*44d00*/  ISETP.LT.OR P6, PT, R30, 0x9, !P4 ;  /* 0x000000091e00780c */ /* 0x000fe200067c1670 */
[----:B------:R-:W-:Y:S01]  /*44d10*/  BSSY B1, `(.L_x_40) ;  /* 0x000002b000017945 */ /* 0x000fe20003800000 */
[----:B------:R-:W-:-:S04]  /*44d20*/  LOP3.LUT R4, R4, 0xffdfffff, RZ, 0xc0, !PT ;  /* 0xffdfffff04047812 */ /* 0x000fc800078ec0ff */
[----:B------:R-:W-:-:S07]  /*44d30*/  @P0 LOP3.LUT R4, R4, 0x200000, RZ, 0xfc, !PT ;  /* 0x0020000004040812 */ /* 0x000fce00078efcff */
[----:B01----:R-:W0:Y:S01]  /*44d40*/  @!P6 LDC.64 R12, c[0x0][0x5c0] ;  /* 0x00017000ff0ceb82 */ /* 0x003e220000000a00 */
[----:B------:R-:W-:Y:S02]  /*44d50*/  @!P6 IMAD.MOV.U32 R14, RZ, RZ, R24 ;  /* 0x000000ffff0ee224 */ /* 0x000fe400078e0018 */
[----:B------:R-:W-:Y:S02]  /*44d60*/  @!P6 IMAD.MOV.U32 R15, RZ, RZ, R31 ;  /* 0x000000ffff0fe224 */ /* 0x000fe400078e001f */
[----:B------:R-:W-:Y:S02]  /*44d70*/  @!P6 IMAD R9, R11, 0x180, RZ ;  /* 0x000001800b09e824 */ /* 0x000fe400078e02ff */
[----:B------:R-:W-:-:S03]  /*44d80*/  @!P6 IMAD.WIDE.U32 R14, R10, 0x180, R14 ;  /* 0x000001800a0ee825 */ /* 0x000fc600078e000e */
[----:B0-----:R-:W-:-:S04]  /*44d90*/  @!P6 IADD3 R16, P5, R14, R12, RZ ;  /* 0x0000000c0e10e210 */ /* 0x001fc80007fbe0ff */
[----:B------:R-:W-:Y:S02]  /*44da0*/  @!P6 IADD3.X R17, R13, R15, R9, P5, !PT ;  /* 0x0000000f0d11e210 */ /* 0x000fe40002ffe409 */
[----:B------:R-:W-:-:S13]  /*44db0*/  ISETP.LT.OR P5, PT, R30, 0xa, !P4 ;  /* 0x0000000a1e00780c */ /* 0x000fda00067a1670 */
[----:B------:R-:W0:Y:S01]  /*44dc0*/  @!P5 LDC.64 R14, c[0x0][0x5c0] ;  /* 0x00017000ff0edb82 */ /* 0x000e220000000a00 */
[----:B------:R-:W-:Y:S02]  /*44dd0*/  @!P5 IMAD.MOV.U32 R12, RZ, RZ, R24 ;  /* 0x000000ffff0cd224 */ /* 0x000fe400078e0018 */
[----:B------:R-:W-:Y:S02]  /*44de0*/  @!P5 IMAD.MOV.U32 R13, RZ, RZ, R31 ;  /* 0x000000ffff0dd224 */ /* 0x000fe400078e001f */
[----:B------:R-:W-:Y:S02]  /*44df0*/  @!P5 IMAD R9, R11, 0x180, RZ ;  /* 0x000001800b09d824 */ /* 0x000fe400078e02ff */
[----:B------:R-:W-:-:S03]  /*44e00*/  @!P5 IMAD.WIDE.U32 R12, R10, 0x180, R12 ;  /* 0x000001800a0cd825 */ /* 0x000fc600078e000c */
[----:B0-----:R-:W-:-:S04]  /*44e10*/  @!P5 IADD3 R12, P0, R12, R14, RZ ;  /* 0x0000000e0c0cd210 */ /* 0x001fc80007f1e0ff */
[----:B------:R-:W-:Y:S02]  /*44e20*/  @!P5 IADD3.X R13, R15, R13, R9, P0, !PT ;  /* 0x0000000d0f0dd210 */ /* 0x000fe400007fe409 */
[----:B------:R-:W-:Y:S01]  /*44e30*/  LOP3.LUT P0, RZ, R4, 0x200000, RZ, 0xc0, !PT ;  /* 0x0020000004ff7812 */ /* 0x000fe2000780c0ff */
[----:B--2---:R-:W-:-:S05]  /*44e40*/  FMUL R9, R21, UR47 ;  /* 0x0000002f15097c20 */ /* 0x004fca0008400000 */
[----:B------:R-:W-:-:S05]  /*44e50*/  F2FP.SATFINITE.E4M3.F32.PACK_AB_MERGE_C R9, RZ, R9, RZ ;  /* 0x00000009ff09723e */ /* 0x000fca00048070ff */
[----:B------:R3:W-:Y:S01]  /*44e60*/  @!P6 STG.E.U8 desc[UR52][R16.64+0x8], R9 ;  /* 0x000008091000e986 */ /* 0x0007e2000c101134 */
[----:B------:R-:W-:Y:S01]  /*44e70*/  LOP3.LUT P6, RZ, R0, 0x40000, RZ, 0xc0, !PT ;  /* 0x0004000000ff7812 */ /* 0x000fe200078cc0ff */
[----:B---3--:R-:W-:-:S05]  /*44e80*/  FMUL R9, R20, UR47 ;  /* 0x0000002f14097c20 */ /* 0x008fca0008400000 */
[----:B------:R-:W-:-:S05]  /*44e90*/  F2FP.SATFINITE.E4M3.F32.PACK_AB_MERGE_C R9, RZ, R9, RZ ;  /* 0x00000009ff09723e */ /* 0x000fca00048070ff */
[----:B------:R4:W-:Y:S01]  /*44ea0*/  @!P5 STG.E.U8 desc[UR52][R12.64+0x9], R9 ;  /* 0x000009090c00d986 */ /* 0x0009e2000c101134 */
[----:B------:R-:W-:Y:S01]  /*44eb0*/  ISETP.LT.OR P5, PT, R30, 0x9, !P6 ;  /* 0x000000091e00780c */ /* 0x000fe200077a1670 */
[----:B----4-:R-:W-:Y:S01]  /*44ec0*/  FMUL R12, R19, UR47 ;  /* 0x0000002f130c7c20 */ /* 0x010fe20008400000 */
[----:B-----5:R-:W-:-:S04]  /*44ed0*/  FMUL R9, R18, UR47 ;  /* 0x0000002f12097c20 */ /* 0x020fc80008400000 */
[----:B------:R-:W-:Y:S02]  /*44ee0*/  F2FP.SATFINITE.E4M3.F32.PACK_AB_MERGE_C R15, RZ, R12, RZ ;  /* 0x0000000cff0f723e */ /* 0x000fe400048070ff */
[----:B------:R-:W-:-:S05]  /*44ef0*/  F2FP.SATFINITE.E4M3.F32.PACK_AB_MERGE_C R14, RZ, R9, RZ ;  /* 0x00000009ff0e723e */ /* 0x000fca00048070ff */
[----:B------:R-:W-:Y:S05]  /*44f00*/  @P5 BRA `(.L_x_41) ;  /* 0x00000000002c5947 */ /* 0x000fea0003800000 */
        /* <DEDUP_REMOVED lines=11> */
.L_x_41:
[----:B------:R-:W-:Y:S05]  /*44fc0*/  BSYNC B1 ;  /* 0x0000000000017941 */ /* 0x000fea0003800000 */
.L_x_40:
        /* <DEDUP_REMOVED lines=15> */
.L_x_43:
[----:B------:R-:W-:Y:S05]  /*450c0*/  BSYNC B1 ;  /* 0x0000000000017941 */ /* 0x000fea0003800000 */
.L_x_42:
        /* <DEDUP_REMOVED lines=48> */
.L_x_45:
[----:B------:R-:W-:Y:S05]  /*453d0*/  BSYNC B1 ;  /* 0x0000000000017941 */ /* 0x000fea0003800000 */
.L_x_44:
        /* <DEDUP_REMOVED lines=15> */
.L_x_47:
[----:B------:R-:W-:Y:S05]  /*454d0*/  BSYNC B1 ;  /* 0x0000000000017941 */ /* 0x000fea0003800000 */
.L_x_46:
        /* <DEDUP_REMOVED lines=48> */
.L_x_49:
[----:B------:R-:W-:Y:S05]  /*457e0*/  BSYNC B1 ;  /* 0x0000000000017941 */ /* 0x000fea0003800000 */
.L_x_48:
        /* <DEDUP_REMOVED lines=15> */
.L_x_51:
[----:B------:R-:W-:Y:S05]  /*458e0*/  BSYNC B1 ;  /* 0x0000000000017941 */ /* 0x000fea0003800000 */
.L_x_50:
[----:B------:R-:W-:Y:S01]  /*458f0*/  LOP3.LUT R4, R4, 0xfffffff7, RZ, 0xc0, !PT ;  /* 0xfffffff704047812 */ /* 0x000fe200078ec0ff */
[----:B------:R-:W2:Y:S01]  /*45900*/  LDL.LU R9, [R1+0x478] ;  /* 0x0004780001097983 */ /* 0x000ea20000300800 */
[----:B------:R-:W-:Y:S02]  /*45910*/  LOP3.LUT R6, R6, 0xff7fffff, RZ, 0xc0, !PT ;  /* 0xff7fffff06067812 */ /* 0x000fe400078ec0ff */
[----:B------:R-:W-:Y:S01]  /*45920*/  @P3 LOP3.LUT R4, R4, 0x8, RZ, 0xfc, !PT ;  /* 0x0000000804043812 */ /* 0x000fe200078efcff */
[----:B------:R-:W3:Y:S01]  /*45930*/  LDL.LU R80, [R1+0x47c] ;  /* 0x00047c0001507983 */ /* 0x000ee20000300800 */
[----:B------:R-:W-:Y:S02]  /*45940*/  LOP3.LUT P3, RZ, R0, 0x8000, RZ, 0xc0, !PT ;  /* 0x0000800000ff7812 */ /* 0x000fe4000786c0ff */
[----:B------:R-:W-:Y:S01]  /*45950*/  @P4 LOP3.LUT R6, R6, 0x800000, RZ, 0xfc, !PT ;  /* 0x0080000006064812 */ /* 0x000fe200078efcff */
[----:B------:R-:W4:Y:S01]  /*45960*/  LDL.LU R86, [R1+0x480] ;  /* 0x0004800001567983 */ /* 0x000f220000300800 */
[----:B------:R-:W-:Y:S01]  /*45970*/  ISETP.LT.OR P4, PT, R30, 0x21, !P3 ;  /* 0x000000211e00780c */ /* 0x000fe20005f81670 */
[----:B------:R-:W-:Y:S01]  /*45980*/  IMAD.U32 R66, RZ, RZ, UR8 ;  /* 0x00000008ff427e24 */ /* 0x000fe2000f8e00ff */
[----:B------:R-:W-:Y:S01]  /*45990*/  LOP3.LUT R0, R0, 0xfffffffe, RZ, 0xc0, !PT ;  /* 0xfffffffe00007812 */ /* 0x000fe200078ec0ff */
[----:B------:R-:W5:Y:S01]  /*459a0*/  LDL.LU R89, [R1+0x484] ;  /* 0x0004840001597983 */ /* 0x000f620000300800 */
[----:B------:R-:W-:Y:S01]  /*459b0*/  LOP3.LUT R4, R4, 0xfffffffb, RZ, 0xc0, !PT ;  /* 0xfffffffb04047812 */ /* 0x000fe200078ec0ff */
[----:B------:R-:W-:Y:S01]  /*459c0*/  IMAD.U32 R67, RZ, RZ, UR7 ;  /* 0x00000007ff437e24 */ /* 0x000fe2000f8e00ff */
[----:B------:R-:W-:Y:S01]  /*459d0*/  LOP3.LUT R2, R2, 0xffffffdf, RZ, 0xc0, !PT ;  /* 0xffffffdf02027812 */ /* 0x000fe200078ec0ff */
[----:B------:R-:W-:Y:S01]  /*459e0*/  IMAD.U32 R68, RZ, RZ, UR8 ;  /* 0x00000008ff447e24 */ /* 0x000fe2000f8e00ff */
[----:B------:R-:W-:Y:S01]  /*459f0*/  LOP3.LUT R6, R6, 0xffdfffff, RZ, 0xc0, !PT ;  /* 0xffdfffff06067812 */ /* 0x000fe200078ec0ff */
[----:B------:R-:W-:Y:S01]  /*45a00*/  IMAD.U32 R69, RZ, RZ, UR7 ;  /* 0x00000007ff457e24 */ /* 0x000fe2000f8e00ff */
[----:B------:R-:W5:Y:S01]  /*45a10*/  LDL.LU R87, [R1+0x488] ;  /* 0x0004880001577983 */ /* 0x000f620000300800 */
[----:B------:R-:W-:Y:S01]  /*45a20*/  IMAD.U32 R70, RZ, RZ, UR8 ;  /* 0x00000008ff467e24 */ /* 0x000fe2000f8e00ff */
[----:B------:R-:W-:Y:S01]  /*45a30*/  @P0 LOP3.LUT R6, R6, 0x200000, RZ, 0xfc, !PT ;  /* 0x0020000006060812 */ /* 0x000fe200078efcff */
[----:B01----:R-:W0:Y:S01]  /*45a40*/  @!P4 LDC.64 R12, c[0x0][0x5c0] ;  /* 0x00017000ff0ccb82 */ /* 0x003e220000000a00 */
[----:B------:R-:W-:Y:S01]  /*45a50*/  @P4 LOP3.LUT R0, R0, 0x1, RZ, 0xfc, !PT ;  /* 0x0000000100004812 */ /* 0x000fe200078efcff */
[----:B------:R-:W-:Y:S01]  /*45a60*/  IMAD.U32 R71, RZ, RZ, UR7 ;  /* 0x00000007ff477e24 */ /* 0x000fe2000f8e00ff */
[----:B------:R-:W-:Y:S01]  /*45a70*/  LOP3.LUT R6, R6, 0xffbfffff, RZ, 0xc0, !PT ;  /* 0xffbfffff06067812 */ /* 0x000fe200078ec0ff */
[----:B------:R-:W-:Y:S01]  /*45a80*/  IMAD.U32 R72, RZ, RZ, UR8 ;  /* 0x00000008ff487e24 */ /* 0x000fe2000f8e00ff */
[----:B------:R-:W-:Y:S01]  /*45a90*/  LOP3.LUT R0, R0, 0xffffffdf, RZ, 0xc0, !PT ;  /* 0xffffffdf00007812 */ /* 0x000fe200078ec0ff */
[----:B------:R-:W-:Y:S01]  /*45aa0*/  IMAD.U32 R73, RZ, RZ, UR7 ;  /* 0x00000007ff497e24 */ /* 0x000fe2000f8e00ff */
[----:B------:R-:W-:Y:S01]  /*45ab0*/  @P1 LOP3.LUT R6, R6, 0x400000, RZ, 0xfc, !PT ;  /* 0x0040000006061812 */ /* 0x000fe200078efcff */
[----:B------:R-:W-:-:S02]  /*45ac0*/  IMAD.U32 R74, RZ, RZ, UR8 ;  /* 0x00000008ff4a7e24 */ /* 0x000fc4000f8e00ff */
[----:B------:R-:W-:Y:S01]  /*45ad0*/  IMAD.U32 R75, RZ, RZ, UR7 ;  /* 0x00000007ff4b7e24 */ /* 0x000fe2000f8e00ff */
[----:B------:R-:W-:Y:S01]  /*45ae0*/  LOP3.LUT R6, R6, 0xfeffffff, RZ, 0xc0, !PT ;  /* 0xfeffffff06067812 */ /* 0x000fe200078ec0ff */
[----:B------:R-:W-:Y:S02]  /*45af0*/  IMAD.U32 R76, RZ, RZ, UR8 ;  /* 0x00000008ff4c7e24 */ /* 0x000fe4000f8e00ff */
[----:B------:R-:W-:Y:S02]  /*45b00*/  IMAD.U32 R77, RZ, RZ, UR7 ;  /* 0x00000007ff4d7e24 */ /* 0x000fe4000f8e00ff */
[----:B------:R-:W-:Y:S02]  /*45b10*/  IMAD.U32 R78, RZ, RZ, UR8 ;  /* 0x00000008ff4e7e24 */ /* 0x000fe4000f8e00ff */
[----:B------:R-:W-:Y:S02]  /*45b20*/  IMAD.U32 R79, RZ, RZ, UR7 ;  /* 0x00000007ff4f7e24 */ /* 0x000fe4000f8e00ff */
[----:B------:R-:W-:-:S02]  /*45b30*/  IMAD.U32 R81, RZ, RZ, UR8 ;  /* 0x00000008ff517e24 */ /* 0x000fc4000f8e00ff */
[----:B------:R-:W-:Y:S01]  /*45b40*/  IMAD.U32 R84, RZ, RZ, UR7 ;  /* 0x00000007ff547e24 */ /* 0x000fe2000f8e00ff */
[----:B0-----:R-:W-:-:S04]  /*45b50*/  @!P4 IADD3 R16, P5, P6, R24, UR8, R12 ;  /* 0x000000081810cc10 */ /* 0x001fc8000febe00c */
[----:B------:R-:W-:Y:S02]  /*45b60*/  @!P4 IADD3.X R17, R31, UR7, R13, P5, P6 ;  /* 0x000000071f11cc10 */ /* 0x000fe4000afec40d */
[----:B------:R-:W-:-:S13]  /*45b70*/  ISETP.LT.OR P4, PT, R30, 0x22, !P3 ;  /* 0x000000221e00780c */ /* 0x000fda0005f81670 */
[----:B------:R-:W0:Y:S01]  /*45b80*/  @!P4 LDC.64 R12, c[0x0][0x5c0] ;  /* 0x00017000ff0ccb82 */ /* 0x000e220000000a00 */
[----:B------:R-:W-:Y:S02]  /*45b90*/  @P4 LOP3.LUT R4, R4, 0x4, RZ, 0xfc, !PT ;  /* 0x0000000404044812 */ /* 0x000fe400078efcff */
        /* <DEDUP_REMOVED lines=29> */
[----:B------:R-:W-:Y:S01]  /*45d70*/  LOP3.LUT R2, R2, 0xfffffff7, RZ, 0xc0, !PT ;  /* 0xfffffff702027812 */ /* 0x000fe200078ec0ff */
[----:B------:R-:W-:Y:S02]  /*45d80*/  IMAD.U32 R82, RZ, RZ, UR8 ;  /* 0x00000008ff527e24 */ /* 0x000fe4000f8e00ff */
[----:B------:R-:W-:Y:S02]  /*45d90*/  IMAD.U32 R85, RZ, RZ, UR7 ;  /* 0x00000007ff557e24 */ /* 0x000fe4000f8e00ff */
[----:B--2---:R-:W-:Y:S01]  /*45da0*/  FMUL R9, R9, UR47 ;  /* 0x0000002f09097c20 */ /* 0x004fe20008400000 */
[----:B0-----:R-:W-:-:S04]  /*45db0*/  @!P4 IADD3 R40, P5, P6, R24, UR8, R12 ;  /* 0x000000081828cc10 */ /* 0x001fc8000febe00c */
[----:B------:R-:W-:Y:S02]  /*45dc0*/  @!P4 IADD3.X R41, R31, UR7, R13, P5, P6 ;  /* 0x000000071f29cc10 */ /* 0x000fe4000afec40d */
[----:B------:R-:W-:Y:S02]  /*45dd0*/  ISETP.LT.OR P4, PT, R30, 0x3a, !P3 ;  /* 0x0000003a1e00780c */ /* 0x000fe40005f81670 */
[C---:B------:R-:W-:Y:S02]  /*45de0*/  LOP3.LUT P3, RZ, R4.reuse, 0x8, RZ, 0xc0, !PT ;  /* 0x0000000804ff7812 */ /* 0x040fe4000786c0ff */
[----:B------:R-:W-:-:S09]  /*45df0*/  LOP3.LUT R4, R4, 0xfffffffe, RZ, 0xc0, !PT ;  /* 0xfffffffe04047812 */ /* 0x000fd200078ec0ff */
        /* <DEDUP_REMOVED lines=46> */
[C---:B------:R-:W-:Y:S02]  /*460e0*/  ISETP.LT.OR P4, PT, R30.reuse, 0x3a, !P0 ;  /* 0x0000003a1e00780c */ /* 0x040fe40004781670 */
[----:B------:R-:W-:-:S11]  /*460f0*/  ISETP.LT.OR P0, PT, R30, 0x21, !P1 ;  /* 0x000000211e00780c */ /* 0x000fd60004f01670 */
[----:B------:R-:W0:Y:S01]  /*46100*/  @!P4 LDC.64 R12, c[0x0][0x5c0] ;  /* 0x00017000ff0ccb82 */ /* 0x000e220000000a00 */
[----:B------:R-:W-:-:S04]  /*46110*/  @P4 LOP3.LUT R0, R0, 0x8000000, RZ, 0xfc, !PT ;  /* 0x0800000000004812 */ /* 0x000fc800078efcff */
[----:B------:R-:W-:-:S04]  /*46120*/  LOP3.LUT R0, R0, 0xfbffffff, RZ, 0xc0, !PT ;  /* 0xfbffffff00007812 */ /* 0x000fc800078ec0ff */
[----:B------:R-:W-:-:S04]  /*46130*/  @P0 LOP3.LUT R0, R0, 0x4000000, RZ, 0xfc, !PT ;  /* 0x0400000000000812 */ /* 0x000fc800078efcff */
[----:B------:R-:W-:Y:S02]  /*46140*/  LOP3.LUT R0, R0, 0xfdffffff, RZ, 0xc0, !PT ;  /* 0xfdffffff00007812 */ /* 0x000fe400078ec0ff */
[----:B0-----:R-:W-:-:S04]  /*46150*/  @!P4 IADD3 R46, P5, P6, R24, UR6, R12 ;  /* 0x00000006182ecc10 */ /* 0x001fc8000febe00c */
[----:B------:R-:W-:Y:S02]  /*46160*/  @!P4 IADD3.X R47, R31, UR5, R13, P5, P6 ;  /* 0x000000051f2fcc10 */ /* 0x000fe4000afec40d */
[----:B------:R-:W0:Y:S01]  /*46170*/  @!P0 LDC.64 R12, c[0x0][0x5c0] ;  /* 0x00017000ff0c8b82 */ /* 0x000e220000000a00 */
[----:B------:R-:W-:Y:S02]  /*46180*/  ISETP.LT.OR P4, PT, R30, 0x3a, !P2 ;  /* 0x0000003a1e00780c */ /* 0x000fe40005781670 */
        /* <DEDUP_REMOVED lines=39> */
[----:B------:R-:W-:Y:S02]  /*46400*/  @P0 LOP3.LUT R0, R0, 0x80000, RZ, 0xfc, !PT ;  /* 0x0008000000000812 */ /* 0x000fe400078efcff */
[----:B------:R-:W-:Y:S02]  /*46410*/  ISETP.LT.OR P0, PT, R30, 0x21, !P2 ;  /* 0x000000211e00780c */ /* 0x000fe40005701670 */
[C---:B------:R-:W-:Y:S02]  /*46420*/  LOP3.LUT P1, RZ, R0.reuse, 0x80000, RZ, 0xc0, !PT ;  /* 0x0008000000ff7812 */ /* 0x040fe4000782c0ff */
[----:B------:R-:W-:-:S09]  /*46430*/  LOP3.LUT R0, R0, 0xffffbfff, RZ, 0xc0, !PT ;  /* 0xffffbfff00007812 */ /* 0x000fd200078ec0ff */
[----:B------:R-:W-:Y:S02]  /*46440*/  @P0 LOP3.LUT R0, R0, 0x4000, RZ, 0xfc, !PT ;  /* 0x0000400000000812 */ /* 0x000fe400078efcff */
[----:B------:R-:W0:Y:S01]  /*46450*/  @!P1 LDC.64 R12, c[0x0][0x5c0] ;  /* 0x00017000ff0c9b82 */ /* 0x000e220000000a00 */
[----:B------:R-:W-:Y:S02]  /*46460*/  @P1 LOP3.LUT R6, R6, 0x1000000, RZ, 0xfc, !PT ;  /* 0x0100000006061812 */ /* 0x000fe400078efcff */
[----:B------:R-:W-:Y:S02]  /*46470*/  LOP3.LUT R0, R0, 0xffffdfff, RZ, 0xc0, !PT ;  /* 0xffffdfff00007812 */ /* 0x000fe400078ec0ff */
[----:B------:R-:W-:-:S04]  /*46480*/  LOP3.LUT R6, R6, 0xfdffffff, RZ, 0xc0, !PT ;  /* 0xfdffffff06067812 */ /* 0x000fc800078ec0ff */
[----:B------:R-:W-:Y:S02]  /*46490*/  @P2 LOP3.LUT R6, R6, 0x2000000, RZ, 0xfc, !PT ;  /* 0x0200000006062812 */ /* 0x000fe400078efcff */
[----:B0-----:R-:W-:-:S04]  /*464a0*/  @!P1 IADD3 R64, P5, P6, R24, UR11, R12 ;  /* 0x0000000b18409c10 */ /* 0x001fc8000febe00c */
[----:B------:R-:W-:Y:S02]  /*464b0*/  @!P1 IADD3.X R65, R31, UR10, R13, P5, P6 ;  /* 0x0000000a1f419c10 */ /* 0x000fe4000afec40d */
[----:B------:R-:W-:Y:S02]  /*464c0*/  @!P0 IADD3 R66, P5, P6, R66, UR6, R24 ;  /* 0x0000000642428c10 */ /* 0x000fe4000febe018 */
[C---:B------:R-:W-:Y:S02]  /*464d0*/  ISETP.LT.OR P1, PT, R30.reuse, 0x31, !P2 ;  /* 0x000000311e00780c */ /* 0x040fe40005721670 */
[----:B------:R-:W-:Y:S02]  /*464e0*/  @!P0 IADD3.X R67, R67, UR5, R31, P5, P6 ;  /* 0x0000000543438c10 */ /* 0x000fe4000afec41f */
[----:B------:R-:W-:-:S09]  /*464f0*/  ISETP.LT.OR P0, PT, R30, 0x22, !P2 ;  /* 0x000000221e00780c */ /* 0x000fd20005701670 */
[----:B------:R-:W-:-:S04]  /*46500*/  @P1 LOP3.LUT R4, R4, 0x1, RZ, 0xfc, !PT ;  /* 0x0000000104041812 */ /* 0x000fc800078efcff */
[----:B------:R-:W-:Y:S02]  /*46510*/  @!P0 IADD3 R68, P5, P6, R68, UR6, R24 ;  /* 0x0000000644448c10 */ /* 0x000fe4000febe018 */
[----:B------:R-:W-:Y:S02]  /*46520*/  @P0 LOP3.LUT R0, R0, 0x2000, RZ, 0xfc, !PT ;  /* 0x0000200000000812 */ /* 0x000fe400078efcff */
[----:B------:R-:W-:Y:S02]  /*46530*/  @!P0 IADD3.X R69, R69, UR5, R31, P5, P6 ;  /* 0x0000000545458c10 */ /* 0x000fe4000afec41f */
[----:B------:R-:W-:Y:S02]  /*46540*/  ISETP.LT.OR P0, PT, R30, 0x29, !P2 ;  /* 0x000000291e00780c */ /* 0x000fe40005701670 */
[----:B------:R-:W-:-:S11]  /*46550*/  LOP3.LUT R0, R0, 0xffffefff, RZ, 0xc0, !PT ;  /* 0xffffefff00007812 */ /* 0x000fd600078ec0ff */
[----:B------:R-:W-:Y:S02]  /*46560*/  @!P0 IADD3 R70, P5, P6, R70, UR6, R24 ;  /* 0x0000000646468c10 */ /* 0x000fe4000febe018 */
[----:B------:R-:W-:Y:S02]  /*46570*/  @P0 LOP3.LUT R0, R0, 0x1000, RZ, 0xfc, !PT ;  /* 0x0000100000000812 */ /* 0x000fe400078efcff */
[----:B------:R-:W-:Y:S02]  /*46580*/  @!P0 IADD3.X R71, R71, UR5, R31, P5, P6 ;  /* 0x0000000547478c10 */ /* 0x000fe4000afec41f */
[----:B------:R-:W-:Y:S02]  /*46590*/  ISETP.LT.OR P0, PT, R30, 0x2a, !P2 ;  /* 0x0000002a1e00780c */ /* 0x000fe40005701670 */
[----:B------:R-:W-:-:S11]  /*465a0*/  LOP3.LUT R0, R0, 0xfffff7ff, RZ, 0xc0, !PT ;  /* 0xfffff7ff00007812 */ /* 0x000fd600078ec0ff */
[--C-:B------:R-:W-:Y:S02]  /*465b0*/  @!P0 IADD3 R72, P5, P6, R72, UR6, R24.reuse ;  /* 0x0000000648488c10 */ /* 0x100fe4000febe018 */
[----:B------:R-:W-:Y:S02]  /*465c0*/  @P0 LOP3.LUT R0, R0, 0x800, RZ, 0xfc, !PT ;  /* 0x0000080000000812 */ /* 0x000fe400078efcff */
[----:B------:R-:W-:Y:S02]  /*465d0*/  @!P0 IADD3.X R73, R73, UR5, R31, P5, P6 ;  /* 0x0000000549498c10 */ /* 0x000fe4000afec41f */
[----:B------:R-:W-:Y:S02]  /*465e0*/  ISETP.LT.OR P0, PT, R30, 0x32, !P2 ;  /* 0x000000321e00780c */ /* 0x000fe40005701670 */
[----:B------:R-:W-:-:S04]  /*465f0*/  @!P1 IADD3 R74, P5, P6, R74, UR6, R24 ;  /* 0x000000064a4a9c10 */ /* 0x000fc8000febe018 */
[----:B------:R-:W-:Y:S02]  /*46600*/  @!P1 IADD3.X R75, R75, UR5, R31, P5, P6 ;  /* 0x000000054b4b9c10 */ /* 0x000fe4000afec41f */
[C---:B------:R-:W-:Y:S02]  /*46610*/  LOP3.LUT P1, RZ, R0.reuse, 0x10000, RZ, 0xc0, !PT ;  /* 0x0001000000ff7812 */ /* 0x040fe4000782c0ff */
[----:B------:R-:W-:-:S03]  /*46620*/  LOP3.LUT R0, R0, 0xfffffdff, RZ, 0xc0, !PT ;  /* 0xfffffdff00007812 */ /* 0x000fc600078ec0ff */
[----:B------:R-:W-:Y:S02]  /*46630*/  @!P0 IADD3 R76, P6, P5, R76, UR6, R24 ;  /* 0x000000064c4c8c10 */ /* 0x000fe4000fdde018 */
[----:B------:R-:W-:Y:S02]  /*46640*/  @P0 LOP3.LUT R0, R0, 0x200, RZ, 0xfc, !PT ;  /* 0x0000020000000812 */ /* 0x000fe400078efcff */
[----:B------:R-:W-:Y:S02]  /*46650*/  @!P0 IADD3.X R77, R77, UR5, R31, P6, P5 ;  /* 0x000000054d4d8c10 */ /* 0x000fe4000b7ea41f */
[----:B------:R-:W-:Y:S02]  /*46660*/  ISETP.LT.OR P0, PT, R30, 0x39, !P2 ;  /* 0x000000391e00780c */ /* 0x000fe40005701670 */
[----:B------:R-:W-:Y:S02]  /*46670*/  F2FP.SATFINITE.E4M3.F32.PACK_AB_MERGE_C R9, RZ, R9, RZ ;  /* 0x00000009ff09723e */ /* 0x000fe400048070ff */
[----:B------:R-:W-:-:S09]  /*46680*/  LOP3.LUT R0, R0, 0xfffffeff, RZ, 0xc0, !PT ;  /* 0xfffffeff00007812 */ /* 0x000fd200078ec0ff */
[--C-:B------:R-:W-:Y:S02]  /*46690*/  @!P0 IADD3 R78, P6, P5, R78, UR6, R24.reuse ;  /* 0x000000064e4e8c10 */ /* 0x100fe4000fdde018 */
[----:B------:R-:W-:Y:S02]  /*466a0*/  ISETP.LT.OR P2, PT, R30, 0x21, !P3 ;  /* 0x000000211e00780c */ /* 0x000fe40005f41670 */
[--C-:B------:R-:W-:Y:S02]  /*466b0*/  @!P0 IADD3.X R79, R79, UR5, R31.reuse, P6, P5 ;  /* 0x000000054f4f8c10 */ /* 0x100fe4000b7ea41f */
[----:B------:R-:W-:Y:S02]  /*466c0*/  @!P4 IADD3 R81, P6, P5, R81, UR6, R24 ;  /* 0x000000065151cc10 */ /* 0x000fe4000fdde018 */
[----:B------:R-:W-:Y:S02]  /*466d0*/  @P0 LOP3.LUT R0, R0, 0x100, RZ, 0xfc, !PT ;  /* 0x0000010000000812 */ /* 0x000fe400078efcff */
[----:B------:R-:W-:-:S02]  /*466e0*/  @!P4 IADD3.X R84, R84, UR5, R31, P6, P5 ;  /* 0x000000055454cc10 */ /* 0x000fc4000b7ea41f */
[----:B------:R-:W-:Y:S02]  /*466f0*/  ISETP.LT.OR P5, PT, R30, 0x21, !P1 ;  /* 0x000000211e00780c */ /* 0x000fe40004fa1670 */
[C---:B------:R-:W-:Y:S01]  /*46700*/  LOP3.LUT P0, RZ, R0.reuse, 0x1, RZ, 0xc0, !PT ;  /* 0x0000000100ff7812 */ /* 0x040fe2000780c0ff */
[----:B------:R-:W-:Y:S01]  /*46710*/  IMAD.U32 R83, RZ, RZ, UR7 ;  /* 0x00000007ff537e24 */ /* 0x000fe2000f8e00ff */
[----:B------:R-:W-:Y:S01]  /*46720*/  LOP3.LUT R0, R0, 0xffffff7f, RZ, 0xc0, !PT ;  /* 0xffffff7f00007812 */ /* 0x000fe200078ec0ff */
[----:B------:R-:W-:Y:S02]  /*46730*/  IMAD.U32 R88, RZ, RZ, UR8 ;  /* 0x00000008ff587e24 */ /* 0x000fe4000f8e00ff */
[----:B------:R-:W-:Y:S01]  /*46740*/  IMAD.U32 R90, RZ, RZ, UR7 ;  /* 0x00000007ff5a7e24 */ /* 0x000fe2000f8e00ff */
[----:B------:R-:W-:Y:S02]  /*46750*/  @P4 LOP3.LUT R0, R0, 0x80, RZ, 0xfc, !PT ;  /* 0x0000008000004812 */ /* 0x000fe400078efcff */
[----:B------:R-:W-:-:S03]  /*46760*/  LOP3.LUT P4, RZ, R4, 0x4, RZ, 0xc0, !PT ;  /* 0x0000000404ff7812 */ /* 0x000fc6000788c0ff */
[----:B------:R-:W0:Y:S02]  /*46770*/  @!P5 LDC.64 R12, c[0x0][0x5c0] ;  /* 0x00017000ff0cdb82 */ /* 0x000e240000000a00 */
[----:B0-----:R-:W-:-:S05]  /*46780*/  @!P5 IADD3 R12, P6, R24, R12, RZ ;  /* 0x0000000c180cd210 */ /* 0x001fca0007fde0ff */
[----:B------:R-:W-:-:S05]  /*46790*/  @!P5 IMAD.X R13, R31, 0x1, R13, P6 ;  /* 0x000000011f0dd824 */ /* 0x000fca00030e060d */
[----:B------:R0:W-:Y:S01]  /*467a0*/  @!P5 STG.E.U8 desc[UR52][R12.64+0x20], R9 ;  /* 0x000020090c00d986 */ /* 0x0001e2000c101134 */
[----:B------:R-:W-:-:S04]  /*467b0*/  @!P2 IADD3 R82, P6, P5, R82, UR11, R24 ;  /* 0x0000000b5252ac10 */ /* 0x000fc8000fdde018 */
[----:B------:R-:W-:Y:S02]  /*467c0*/  @!P2 IADD3.X R85, R85, UR10, R31, P6, P5 ;  /* 0x0000000a5555ac10 */ /* 0x000fe4000b7ea41f */
[----:B------:R-:W-:-:S13]  /*467d0*/  ISETP.LT.OR P5, PT, R30, 0x22, !P1 ;  /* 0x000000221e00780c */ /* 0x000fda0004fa1670 */
[----:B0-----:R-:W0:Y:S01]  /*467e0*/  @!P5 LDC.64 R12, c[0x0][0x5c0] ;  /* 0x00017000ff0cdb82 */ /* 0x001e220000000a00 */
[----:B---3--:R-:W-:-:S05]  /*467f0*/  FMUL R9, R80, UR47 ;  /* 0x0000002f50097c20 */ /* 0x008fca0008400000 */
[----:B------:R-:W-:Y:S02]  /*46800*/  F2FP.SATFINITE.E4M3.F32.PACK_AB_MERGE_C R9, RZ, R9, RZ ;  /* 0x00000009ff09723e */ /* 0x000fe400048070ff */
[----:B0-----:R-:W-:-:S05]  /*46810*/  @!P5 IADD3 R12, P6, R24, R12, RZ ;  /* 0x0000000c180cd210 */ /* 0x001fca0007fde0ff */
[----:B------:R-:W-:-:S05]  /*46820*/  @!P5 IMAD.X R13, R31, 0x1, R13, P6 ;  /* 0x000000011f0dd824 */ /* 0x000fca00030e060d */
[----:B------:R4:W-:Y:S02]  /*46830*/  @!P5 STG.E.U8 desc[UR52][R12.64+0x21], R9 ;  /* 0x000021090c00d986 */ /* 0x0009e4000c101134 */
[----:B----4-:R-:W-:Y:S02]  /*46840*/  FMUL R9, R86, UR47 ;  /* 0x0000002f56097c20 */ /* 0x010fe40008400000 */
[----:B------:R-:W2:Y:S03]  /*46850*/  LDL.LU R86, [R1+0x48c] ;  /* 0x00048c0001567983 */ /* 0x000ea60000300800 */
[----:B------:R-:W-:-:S05]  /*46860*/  F2FP.SATFINITE.E4M3.F32.PACK_AB_MERGE_C R9, RZ, R9, RZ ;  /* 0x00000009ff09723e */ /* 0x000fca00048070ff */
[----:B------:R5:W-:Y:S02]  /*46870*/  @!P0 STG.E.U8 desc[UR52][R16.64+0x20], R9 ;  /* 0x0000200910008986 */ /* 0x000be4000c101134 */
[----:B-----5:R-:W-:Y:S02]  /*46880*/  FMUL R9, R89, UR47 ;  /* 0x0000002f59097c20 */ /* 0x020fe40008400000 */
[----:B------:R-:W3:Y:S04]  /*46890*/  LDL.LU R89, [R1+0x490] ;  /* 0x0004900001597983 */ /* 0x000ee80000300800 */
[----:B------:R-:W4:Y:S04]  /*468a0*/  LDL.LU R96, [R1+0x494] ;  /* 0x0004940001607983 */ /* 0x000f280000300800 */
[----:B------:R-:W5:Y:S01]  /*468b0*/  LDL.LU R92, [R1+0x498] ;  /* 0x00049800015c7983 */ /* 0x000f620000300800 */
[----:B------:R-:W-:-:S02]  /*468c0*/  ISETP.LT.OR P2, PT, R30, 0x22, !P3 ;  /* 0x000000221e00780c */ /* 0x000fc40005f41670 */
[----:B------:R-:W-:Y:S01]  /*468d0*/  ISETP.LT.OR P0, PT, R30, 0x29, !P3 ;  /* 0x000000291e00780c */ /* 0x000fe20005f01670 */
[----:B------:R-:W-:Y:S01]  /*468e0*/  IMAD.U32 R80, RZ, RZ, UR8 ;  /* 0x00000008ff507e24 */ /* 0x000fe2000f8e00ff */
[----:B------:R-:W5:Y:S01]  /*468f0*/  LDL.LU R95, [R1+0x49c] ;  /* 0x00049c00015f7983 */ /* 0x000f620000300800 */
[----:B------:R-:W-:Y:S02]  /*46900*/  IMAD.U32 R16, RZ, RZ, UR8 ;  /* 0x00000008ff107e24 */ /* 0x000fe4000f8e00ff */
[----:B------:R-:W-:Y:S01]  /*46910*/  IMAD.U32 R17, RZ, RZ, UR7 ;  /* 0x00000007ff117e24 */ /* 0x000fe2000f8e00ff */
[----:B------:R-:W-:Y:S01]  /*46920*/  F2FP.SATFINITE.E4M3.F32.PACK_AB_MERGE_C R9, RZ, R9, RZ ;  /* 0x00000009ff09723e */ /* 0x000fe200048070ff */
[----:B------:R-:W5:Y:S04]  /*46930*/  LDL.LU R94, [R1+0x4a0] ;  /* 0x0004a000015e7983 */ /* 0x000f680000300800 */
[--C-:B------:R-:W-:Y:S01]  /*46940*/  @!P2 IADD3 R80, P6, P5, R80, UR11, R24.reuse ;  /* 0x0000000b5050ac10 */ /* 0x100fe2000fdde018 */
[----:B------:R0:W-:Y:S03]  /*46950*/  @!P4 STG.E.U8 desc[UR52][R14.64+0x21], R9 ;  /* 0x000021090e00c986 */ /* 0x0001e6000c101134 */
[----:B------:R-:W-:Y:S01]  /*46960*/  @!P2 IADD3.X R83, R83, UR10, R31, P6, P5 ;  /* 0x0000000a5353ac10 */ /* 0x000fe2000b7ea41f */
[----:B------:R-:W5:Y:S01]  /*46970*/  LDL.LU R93, [R1+0x4a4] ;  /* 0x0004a400015d7983 */ /* 0x000f620000300800 */
[----:B------:R-:W-:-:S04]  /*46980*/  @!P0 IADD3 R16, P6, P5, R16, UR11, R24 ;  /* 0x0000000b10108c10 */ /* 0x000fc8000fdde018 */
[----:B------:R-:W-:Y:S02]  /*46990*/  @!P0 IADD3.X R17, R17, UR10, R31, P6, P5 ;  /* 0x0000000a11118c10 */ /* 0x000fe4000b7ea41f */
[----:B------:R-:W-:-:S13]  /*469a0*/  ISETP.LT.OR P0, PT, R30, 0x2a, !P3 ;  /* 0x0000002a1e00780c */ /* 0x000fda0005f01670 */
[----:B------:R-:W-:-:S04]  /*469b0*/  @!P0 IADD3 R88, P6, P5, R88, UR11, R24 ;  /* 0x0000000b58588c10 */ /* 0x000fc8000fdde018 */
[----:B------:R-:W-:Y:S02]  /*469c0*/  @!P0 IADD3.X R90, R90, UR10, R31, P6, P5 ;  /* 0x0000000a5a5a8c10 */ /* 0x000fe4000b7ea41f */
[----:B------:R-:W-:-:S13]  /*469d0*/  ISETP.LT.OR P5, PT, R30, 0x29, !P1 ;  /* 0x000000291e00780c */ /* 0x000fda0004fa1670 */
[----:B------:R-:W1:Y:S01]  /*469e0*/  @!P5 LDC.64 R12, c[0x0][0x5c0] ;  /* 0x00017000ff0cdb82 */ /* 0x000e620000000a00 */
[----:B------:R-:W-:Y:S01]  /*469f0*/  ISETP.LT.OR P4, PT, R30, 0x31, !P3 ;  /* 0x000000311e00780c */ /* 0x000fe20005f81670 */
[----:B0-----:R-:W-:Y:S01]  /*46a00*/  FMUL R9, R87, UR47 ;  /* 0x0000002f57097c20 */ /* 0x001fe20008400000 */
[----:B------:R-:W-:-:S04]  /*46a10*/  IMAD.U32 R15, RZ, RZ, UR8 ;  /* 0x00000008ff0f7e24 */ /* 0x000fc8000f8e00ff */
[----:B------:R-:W-:Y:S01]  /*46a20*/  F2FP.SATFINITE.E4M3.F32.PACK_AB_MERGE_C R9, RZ, R9, RZ ;  /* 0x00000009ff09723e */ /* 0x000fe200048070ff */
[----:B------:R-:W-:Y:S01]  /*46a30*/  IMAD.U32 R87, RZ, RZ, UR7 ;  /* 0x00000007ff577e24 */ /* 0x000fe2000f8e00ff */
[----:B-1----:R-:W-:-:S05]  /*46a40*/  @!P5 IADD3 R12, P6, R24, R12, RZ ;  /* 0x0000000c180cd210 */ /* 0x002fca0007fde0ff */
[----:B------:R-:W-:-:S05]  /*46a50*/  @!P5 IMAD.X R13, R31, 0x1, R13, P6 ;  /* 0x000000011f0dd824 */ /* 0x000fca00030e060d */
[----:B------:R0:W-:Y:S01]  /*46a60*/  @!P5 STG.E.U8 desc[UR52][R12.64+0x28], R9 ;  /* 0x000028090c00d986 */ /* 0x0001e2000c101134 */
[----:B------:R-:W-:-:S04]  /*46a70*/  @!P4 IADD3 R15, P6, P5, R15, UR11, R24 ;  /* 0x0000000b0f0fcc10 */ /* 0x000fc8000fdde018 */
[----:B------:R-:W-:Y:S02]  /*46a80*/  @!P4 IADD3.X R87, R87, UR10, R31, P6, P5 ;  /* 0x0000000a5757cc10 */ /* 0x000fe4000b7ea41f */
[----:B------:R-:W-:-:S13]  /*46a90*/  ISETP.LT.OR P5, PT, R30, 0x2a, !P1 ;  /* 0x0000002a1e00780c */ /* 0x000fda0004fa1670 */
[----:B0-----:R-:W0:Y:S01]  /*46aa0*/  @!P5 LDC.64 R12, c[0x0][0x5c0] ;  /* 0x00017000ff0cdb82 */ /* 0x001e220000000a00 */
[----:B------:R-:W-:Y:S02]  /*46ab0*/  LOP3.LUT P0, RZ, R0, 0x20, RZ, 0xc0, !PT ;  /* 0x0000002000ff7812 */ /* 0x000fe4000780c0ff */
[----:B------:R-:W-:Y:S02]  /*46ac0*/  LOP3.LUT R6, R6, 0xfbffffff, RZ, 0xc0, !PT ;  /* 0xfbffffff06067812 */ /* 0x000fe400078ec0ff */
[----:B0-----:R-:W-:-:S05]  /*46ad0*/  @!P5 IADD3 R12, P6, R24, R12, RZ ;  /* 0x0000000c180cd210 */ /* 0x001fca0007fde0ff */
[----:B------:R-:W-:Y:S01]  /*46ae0*/  @!P5 IMAD.X R13, R31, 0x1, R13, P6 ;  /* 0x000000011f0dd824 */ /* 0x000fe200030e060d */
[----:B------:R-:W-:Y:S02]  /*46af0*/  @P4 LOP3.LUT R6, R6, 0x4000000, RZ, 0xfc, !PT ;  /* 0x0400000006064812 */ /* 0x000fe400078efcff */
[----:B------:R-:W-:Y:S01]  /*46b00*/  LOP3.LUT P4, RZ, R2, 0x20, RZ, 0xc0, !PT ;  /* 0x0000002002ff7812 */ /* 0x000fe2000788c0ff */
[----:B------:R-:W-:Y:S02]  /*46b10*/  IMAD.U32 R14, RZ, RZ, UR8 ;  /* 0x00000008ff0e7e24 */ /* 0x000fe4000f8e00ff */
[----:B--2---:R-:W-:-:S05]  /*46b20*/  FMUL R9, R86, UR47 ;  /* 0x0000002f56097c20 */ /* 0x004fca0008400000 */
[----:B------:R-:W-:-:S05]  /*46b30*/  F2FP.SATFINITE.E4M3.F32.PACK_AB_MERGE_C R9, RZ, R9, RZ ;  /* 0x00000009ff09723e */ /* 0x000fca00048070ff */
[----:B------:R3:W-:Y:S02]  /*46b40*/  @!P5 STG.E.U8 desc[UR52][R12.64+0x29], R9 ;  /* 0x000029090c00d986 */ /* 0x0007e4000c101134 */
[----:B---3--:R-:W-:-:S05]  /*46b50*/  FMUL R9, R89, UR47 ;  /* 0x0000002f59097c20 */ /* 0x008fca0008400000 */
[----:B------:R-:W-:-:S05]  /*46b60*/  F2FP.SATFINITE.E4M3.F32.PACK_AB_MERGE_C R9, RZ, R9, RZ ;  /* 0x00000009ff09723e */ /* 0x000fca00048070ff */
[----:B------:R4:W-:Y:S02]  /*46b70*/  @!P0 STG.E.U8 desc[UR52][R20.64+0x28], R9 ;  /* 0x0000280914008986 */ /* 0x0009e4000c101134 */
[----:B----4-:R-:W-:-:S05]  /*46b80*/  FMUL R9, R96, UR47 ;  /* 0x0000002f60097c20 */ /* 0x010fca0008400000 */
[----:B------:R-:W-:-:S05]  /*46b90*/  F2FP.SATFINITE.E4M3.F32.PACK_AB_MERGE_C R9, RZ, R9, RZ ;  /* 0x00000009ff09723e */ /* 0x000fca00048070ff */
[----:B------:R5:W-:Y:S02]  /*46ba0*/  @!P4 STG.E.U8 desc[UR52][R18.64+0x29], R9 ;  /* 0x000029091200c986 */ /* 0x000be4000c101134 */
[----:B-----5:R-:W-:Y:S02]  /*46bb0*/  FMUL R9, R92, UR47 ;  /* 0x0000002f5c097c20 */ /* 0x020fe40008400000 */
[----:B------:R-:W2:Y:S01]  /*46bc0*/  LDL.LU R92, [R1+0x4a8] ;  /* 0x0004a800015c7983 */ /* 0x000ea20000300800 */
[----:B------:R-:W-:Y:S01]  /*46bd0*/  ISETP.LT.OR P5, PT, R30, 0x32, !P3 ;  /* 0x000000321e00780c */ /* 0x000fe20005fa1670 */
[----:B------:R-:W-:Y:S01]  /*46be0*/  IMAD.U32 R86, RZ, RZ, UR7 ;  /* 0x00000007ff567e24 */ /* 0x000fe2000f8e00ff */
[----:B------:R-:W-:Y:S01]  /*46bf0*/  LOP3.LUT R6, R6, 0xf7ffffff, RZ, 0xc0, !PT ;  /* 0xf7ffffff06067812 */ /* 0x000fe200078ec0ff */
[----:B------:R-:W-:Y:S02]  /*46c00*/  IMAD.U32 R20, RZ, RZ, UR8 ;  /* 0x00000008ff147e24 */ /* 0x000fe4000f8e00ff */
[----:B------:R-:W-:-:S02]  /*46c10*/  IMAD.U32 R21, RZ, RZ, UR7 ;  /* 0x00000007ff157e24 */ /* 0x000fc4000f8e00ff */
[----:B------:R-:W-:Y:S02]  /*46c20*/  IMAD.U32 R89, RZ, RZ, UR8 ;  /* 0x00000008ff597e24 */ /* 0x000fe4000f8e00ff */
[----:B------:R-:W-:Y:S01]  /*46c30*/  IMAD.U32 R91, RZ, RZ, UR7 ;  /* 0x00000007ff5b7e24 */ /* 0x000fe2000f8e00ff */
[----:B------:R-:W-:Y:S01]  /*46c40*/  F2FP.SATFINITE.E4M3.F32.PACK_AB_MERGE_C R9, RZ, R9, RZ ;  /* 0x00000009ff09723e */ /* 0x000fe200048070ff */
[----:B------:R-:W3:Y:S02]  /*46c50*/  LDL.LU R96, [R1+0x4ac] ;  /* 0x0004ac0001607983 */ /* 0x000ee40000300800 */
[----:B------:R-:W-:-:S04]  /*46c60*/  @!P5 IADD3 R14, P1, P6, R14, UR11, R24 ;  /* 0x0000000b0e0edc10 */ /* 0x000fc8000fe3e018 */
[----:B------:R-:W-:Y:S02]  /*46c70*/  @!P5 IADD3.X R86, R86, UR10, R31, P1, P6 ;  /* 0x0000000a5656dc10 */ /* 0x000fe40008fec41f */
[----:B------:R-:W-:Y:S02]  /*46c80*/  ISETP.LT.OR P6, PT, R30, 0x39, !P3 ;  /* 0x000000391e00780c */ /* 0x000fe40005fc1670 */
[----:B------:R-:W-:-:S04]  /*46c90*/  @P5 LOP3.LUT R6, R6, 0x8000000, RZ, 0xfc, !PT ;  /* 0x0800000006065812 */ /* 0x000fc800078efcff */
[----:B------:R-:W-:-:S07]  /*46ca0*/  LOP3.LUT R6, R6, 0xefffffff, RZ, 0xc0, !PT ;  /* 0xefffffff06067812 */ /* 0x000fce00078ec0ff */
[----:B------:R-:W-:Y:S02]  /*46cb0*/  @!P6 IADD3 R20, P0, P1, R20, UR11, R24 ;  /* 0x0000000b1414ec10 */ /* 0x000fe4000f91e018 */
[----:B------:R-:W-:Y:S02]  /*46cc0*/  @P6 LOP3.LUT R6, R6, 0x10000000, RZ, 0xfc, !PT ;  /* 0x1000000006066812 */ /* 0x000fe400078efcff */
[----:B------:R-:W-:Y:S02]  /*46cd0*/  @!P6 IADD3.X R21, R21, UR10, R31, P0, P1 ;  /* 0x0000000a1515ec10 */ /* 0x000fe400087e241f */
[----:B------:R-:W-:Y:S02]  /*46ce0*/  ISETP.LT.OR P0, PT, R30, 0x3a, !P3 ;  /* 0x0000003a1e00780c */ /* 0x000fe40005f01670 */
[----:B------:R-:W-:-:S04]  /*46cf0*/  LOP3.LUT R6, R6, 0xbfffffff, RZ, 0xc0, !PT ;  /* 0xbfffffff06067812 */ /* 0x000fc800078ec0ff */
[----:B------:R-:W-:Y:S02]  /*46d00*/  @P3 LOP3.LUT R6, R6, 0x40000000, RZ, 0xfc, !PT ;  /* 0x4000000006063812 */ /* 0x000fe400078efcff */
[----:B------:R-:W-:Y:S02]  /*46d10*/  LOP3.LUT P5, RZ, R0, 0x10000, RZ, 0xc0, !PT ;  /* 0x0001000000ff7812 */ /* 0x000fe400078ac0ff */
[----:B------:R-:W-:-:S03]  /*46d20*/  LOP3.LUT R6, R6, 0xdfffffff, RZ, 0xc0, !PT ;  /* 0xdfffffff06067812 */ /* 0x000fc600078ec0ff */
[----:B------:R-:W-:Y:S02]  /*46d30*/  @!P0 IADD3 R89, P6, P3, R89, UR11, R24 ;  /* 0x0000000b59598c10 */ /* 0x000fe4000fbde018 */
[----:B------:R-:W-:Y:S02]  /*46d40*/  @P0 LOP3.LUT R6, R6, 0x20000000, RZ, 0xfc, !PT ;  /* 0x2000000006060812 */ /* 0x000fe400078efcff */
[----:B------:R-:W-:Y:S02]  /*46d50*/  @!P0 IADD3.X R91, R91, UR10, R31, P6, P3 ;  /* 0x0000000a5b5b8c10 */ /* 0x000fe4000b7e641f */
[----:B------:R-:W-:-:S13]  /*46d60*/  ISETP.LT.OR P0, PT, R30, 0x31, !P5 ;  /* 0x000000311e00780c */ /* 0x000fda0006f01670 */
[----:B------:R-:W0:Y:S02]  /*46d70*/  @!P0 LDC.64 R12, c[0x0][0x5c0] ;  /* 0x00017000ff0c8b82 */ /* 0x000e240000000a00 */
[----:B0-----:R-:W-:-:S05]  /*46d80*/  @!P0 IADD3 R12, P3, R24, R12, RZ ;  /* 0x0000000c180c8210 */ /* 0x001fca0007f7e0ff */
[----:B------:R-:W-:-:S05]  /*46d90*/  @!P0 IMAD.X R13, R31, 0x1, R13, P3 ;  /* 0x000000011f0d8824 */ /* 0x000fca00018e060d */
[----:B------:R0:W-:Y:S01]  /*46da0*/  @!P0 STG.E.U8 desc[UR52][R12.64+0x30], R9 ;  /* 0x000030090c008986 */ /* 0x0001e2000c101134 */
[----:B------:R-:W-:-:S13]  /*46db0*/  ISETP.LT.OR P0, PT, R30, 0x32, !P5 ;  /* 0x000000321e00780c */ /* 0x000fda0006f01670 */
[----:B0-----:R-:W0:Y:S01]  /*46dc0*/  @!P0 LDC.64 R12, c[0x0][0x5c0] ;  /* 0x00017000ff0c8b82 */ /* 0x001e220000000a00 */
[----:B------:R-:W-:Y:S02]  /*46dd0*/  FMUL R9, R95, UR47 ;  /* 0x0000002f5f097c20 */ /* 0x000fe40008400000 */
[----:B------:R-:W4:Y:S03]  /*46de0*/  LDL.LU R95, [R1+0x4b0] ;  /* 0x0004b000015f7983 */ /* 0x000f260000300800 */
[----:B------:R-:W-:Y:S02]  /*46df0*/  F2FP.SATFINITE.E4M3.F32.PACK_AB_MERGE_C R9, RZ, R9, RZ ;  /* 0x00000009ff09723e */ /* 0x000fe400048070ff */
[----:B0-----:R-:W-:-:S05]  /*46e00*/  @!P0 IADD3 R12, P3, R24, R12, RZ ;  /* 0x0000000c180c8210 */ /* 0x001fca0007f7e0ff */
[----:B------:R-:W-:-:S05]  /*46e10*/  @!P0 IMAD.X R13, R31, 0x1, R13, P3 ;  /* 0x000000011f0d8824 */ /* 0x000fca00018e060d */
[----:B------:R0:W-:Y:S01]  /*46e20*/  @!P0 STG.E.U8 desc[UR52][R12.64+0x31], R9 ;  /* 0x000031090c008986 */ /* 0x0001e2000c101134 */
[----:B------:R-:W-:Y:S01]  /*46e30*/  LOP3.LUT P1, RZ, R2, 0x80, RZ, 0xc0, !PT ;  /* 0x0000008002ff7812 */ /* 0x000fe2000782c0ff */
[----:B0-----:R-:W-:Y:S02]  /*46e40*/  FMUL R9, R94, UR47 ;  /* 0x0000002f5e097c20 */ /* 0x001fe40008400000 */
[----:B------:R-:W5:Y:S04]  /*46e50*/  LDL.LU R94, [R1+0x4b4] ;  /* 0x0004b400015e7983 */ /* 0x000f680000300800 */
[----:B------:R-:W5:Y:S01]  /*46e60*/  LDL.LU R97, [R1+0x4b8] ;  /* 0x0004b80001617983 */ /* 0x000f620000300800 */
[----:B------:R-:W-:-:S05]  /*46e70*/  F2FP.SATFINITE.E4M3.F32.PACK_AB_MERGE_C R9, RZ, R9, RZ ;  /* 0x00000009ff09723e */ /* 0x000fca00048070ff */
[----:B------:R0:W-:Y:S02]  /*46e80*/  @!P1 STG.E.U8 desc[UR52][R32.64+0x30], R9 ;  /* 0x0000300920009986 */ /* 0x0001e4000c101134 */
[----:B0-----:R-:W-:Y:S02]  /*46e90*/  FMUL R9, R93, UR47 ;  /* 0x0000002f5d097c20 */ /* 0x001fe40008400000 */
[----:B------:R-:W5:Y:S01]  /*46ea0*/  LDL.LU R93, [R1+0x4bc] ;  /* 0x0004bc00015d7983 */ /* 0x000f620000300800 */
[----:B------:R-:W-:Y:S02]  /*46eb0*/  LOP3.LUT P2, RZ, R2, 0x10, RZ, 0xc0, !PT ;  /* 0x0000001002ff7812 */ /* 0x000fe4000784c0ff */
[----:B------:R-:W-:-:S11]  /*46ec0*/  F2FP.SATFINITE.E4M3.F32.PACK_AB_MERGE_C R9, RZ, R9, RZ ;  /* 0x00000009ff09723e */ /* 0x000fd600048070ff */
[----:B------:R2:W-:Y:S02]  /*46ed0*/  @!P2 STG.E.U8 desc[UR52][R26.64+0x31], R9 ;  /* 0x000031091a00a986 */ /* 0x0005e4000c101134 */
[----:B--2---:R-:W-:Y:S02]  /*46ee0*/  FMUL R9, R92, UR47 ;  /* 0x0000002f5c097c20 */ /* 0x004fe40008400000 */
[----:B------:R-:W2:Y:S01]  /*46ef0*/  LDL.LU R92, [R1+0x4c0] ;  /* 0x0004c000015c7983 */ /* 0x000ea20000300800 */
[----:B------:R-:W-:-:S13]  /*46f00*/  ISETP.LT.OR P3, PT, R30, 0x39, !P5 ;  /* 0x000000391e00780c */ /* 0x000fda0006f61670 */
[----:B------:R-:W0:Y:S01]  /*46f10*/  @!P3 LDC.64 R12, c[0x0][0x5c0] ;  /* 0x00017000ff0cbb82 */ /* 0x000e220000000a00 */
[----:B------:R-:W-:Y:S02]  /*46f20*/  F2FP.SATFINITE.E4M3.F32.PACK_AB_MERGE_C R9, RZ, R9, RZ ;  /* 0x00000009ff09723e */ /* 0x000fe400048070ff */
[----:B0-----:R-:W-:-:S05]  /*46f30*/  @!P3 IADD3 R12, P2, R24, R12, RZ ;  /* 0x0000000c180cb210 */ /* 0x001fca0007f5e0ff */
[----:B------:R-:W-:-:S05]  /*46f40*/  @!P3 IMAD.X R13, R31, 0x1, R13, P2 ;  /* 0x000000011f0db824 */ /* 0x000fca00010e060d */
[----:B------:R0:W-:Y:S01]  /*46f50*/  @!P3 STG.E.U8 desc[UR52][R12.64+0x38], R9 ;  /* 0x000038090c00b986 */ /* 0x0001e2000c101134 */
[----:B------:R-:W-:-:S13]  /*46f60*/  ISETP.LT.OR P3, PT, R30, 0x3a, !P5 ;  /* 0x0000003a1e00780c */ /* 0x000fda0006f61670 */
[----:B0-----:R-:W0:Y:S01]  /*46f70*/  @!P3 LDC.64 R12, c[0x0][0x5c0] ;  /* 0x00017000ff0cbb82 */ /* 0x001e220000000a00 */
[----:B---3--:R-:W-:Y:S02]  /*46f80*/  FMUL R9, R96, UR47 ;  /* 0x0000002f60097c20 */ /* 0x008fe40008400000 */
[----:B------:R-:W3:Y:S03]  /*46f90*/  LDL.LU R96, [R1+0x4c4] ;  /* 0x0004c40001607983 */ /* 0x000ee60000300800 */
[----:B------:R-:W-:Y:S02]  /*46fa0*/  F2FP.SATFINITE.E4M3.F32.PACK_AB_MERGE_C R9, RZ, R9, RZ ;  /* 0x00000009ff09723e */ /* 0x000fe400048070ff */
[----:B0-----:R-:W-:-:S05]  /*46fb0*/  @!P3 IADD3 R12, P5, R24, R12, RZ ;  /* 0x0000000c180cb210 */ /* 0x001fca0007fbe0ff */
[----:B------:R-:W-:-:S05]  /*46fc0*/  @!P3 IMAD.X R13, R31, 0x1, R13, P5 ;  /* 0x000000011f0db824 */ /* 0x000fca00028e060d */
[----:B------:R4:W-:Y:S01]  /*46fd0*/  @!P3 STG.E.U8 desc[UR52][R12.64+0x39], R9 ;  /* 0x000039090c00b986 */ /* 0x0009e2000c101134 */
[C---:B------:R-:W-:Y:S02]  /*46fe0*/  LOP3.LUT P1, RZ, R2.reuse, 0x4, RZ, 0xc0, !PT ;  /* 0x0000000402ff7812 */ /* 0x040fe4000782c0ff */
[----:B------:R-:W-:Y:S01]  /*46ff0*/  LOP3.LUT P4, RZ, R2, 0x40, RZ, 0xc0, !PT ;  /* 0x0000004002ff7812 */ /* 0x000fe2000788c0ff */
[----:B----4-:R-:W-:Y:S02]  /*47000*/  FMUL R9, R95, UR47 ;  /* 0x0000002f5f097c20 */ /* 0x010fe40008400000 */
[----:B------:R-:W4:Y:S01]  /*47010*/  LDL.LU R95, [R1+0x4c8] ;  /* 0x0004c800015f7983 */ /* 0x000f220000300800 */
[----:B------:R-:W-:Y:S02]  /*47020*/  LOP3.LUT R4, R4, 0xfffffffd, RZ, 0xc0, !PT ;  /* 0xfffffffd04047812 */ /* 0x000fe400078ec0ff */
[----:B------:R-:W-:-:S05]  /*47030*/  F2FP.SATFINITE.E4M3.F32.PACK_AB_MERGE_C R9, RZ, R9, RZ ;  /* 0x00000009ff09723e */ /* 0x000fca00048070ff */
[----:B------:R-:W-:Y:S02]  /*47040*/  @P1 LOP3.LUT R4, R4, 0x2, RZ, 0xfc, !PT ;  /* 0x0000000204041812 */ /* 0x000fe400078efcff */
[----:B------:R-:W-:Y:S01]  /*47050*/  LOP3.LUT P1, RZ, R2, 0x8, RZ, 0xc0, !PT ;  /* 0x0000000802ff7812 */ /* 0x000fe2000782c0ff */
[----:B------:R5:W-:Y:S02]  /*47060*/  @!P4 STG.E.U8 desc[UR52][R40.64+0x38], R9 ;  /* 0x000038092800c986 */ /* 0x000be4000c101134 */
[----:B-----5:R-:W-:Y:S02]  /*47070*/  FMUL R9, R94, UR47 ;  /* 0x0000002f5e097c20 */ /* 0x020fe40008400000 */
[----:B------:R-:W5:Y:S03]  /*47080*/  LDL.LU R94, [R1+0x4cc] ;  /* 0x0004cc00015e7983 */ /* 0x000f660000300800 */
[----:B------:R-:W-:-:S05]  /*47090*/  F2FP.SATFINITE.E4M3.F32.PACK_AB_MERGE_C R9, RZ, R9, RZ ;  /* 0x00000009ff09723e */ /* 0x000fca00048070ff */
[----:B------:R0:W-:Y:S01]  /*470a0*/  @!P1 STG.E.U8 desc[UR52][R36.64+0x39], R9 ;  /* 0x0000390924009986 */ /* 0x0001e2000c101134 */
[----:B------:R-:W-:Y:S01]  /*470b0*/  LOP3.LUT P1, RZ, R4, 0x2, RZ, 0xc0, !PT ;  /* 0x0000000204ff7812 */ /* 0x000fe2000782c0ff */
[----:B0-----:R-:W-:-:S05]  /*470c0*/  FMUL R9, R97, UR47 ;  /* 0x0000002f61097c20 */ /* 0x001fca0008400000 */
[----:B------:R-:W-:-:S07]  /*470d0*/  F2FP.SATFINITE.E4M3.F32.PACK_AB_MERGE_C R9, RZ, R9, RZ ;  /* 0x00000009ff09723e */ /* 0x000fce00048070ff */
        /* <DEDUP_REMOVED lines=8> */
[----:B------:R-:W-:-:S13]  /*47160*/  LOP3.LUT P6, RZ, R0, 0x4000, RZ, 0xc0, !PT ;  /* 0x0000400000ff7812 */ /* 0x000fda00078cc0ff */
[----:B------:R-:W0:Y:S01]  /*47170*/  @!P6 LDC.64 R12, c[0x0][0x5c0] ;  /* 0x00017000ff0ceb82 */ /* 0x000e220000000a00 */
[----:B------:R-:W-:Y:S02]  /*47180*/  LOP3.LUT P2, RZ, R0, 0x2000, RZ, 0xc0, !PT ;  /* 0x0000200000ff7812 */ /* 0x000fe4000784c0ff */
[----:B------:R-:W-:Y:S02]  /*47190*/  F2FP.SATFINITE.E4M3.F32.PACK_AB_MERGE_C R9, RZ, R9, RZ ;  /* 0x00000009ff09723e */ /* 0x000fe400048070ff */
[----:B0-----:R-:W-:-:S05]  /*471a0*/  @!P6 IADD3 R12, P0, R66, R12, RZ ;  /* 0x0000000c420ce210 */ /* 0x001fca0007f1e0ff */
[----:B------:R-:W-:-:S05]  /*471b0*/  @!P6 IMAD.X R13, R67, 0x1, R13, P0 ;  /* 0x00000001430de824 */ /* 0x000fca00000e060d */
[----:B------:R0:W-:Y:S02]  /*471c0*/  @!P6 STG.E.U8 desc[UR52][R12.64+0x20], R9 ;  /* 0x000020090c00e986 */ /* 0x0001e4000c101134 */
[----:B0-----:R-:W0:Y:S01]  /*471d0*/  @!P2 LDC.64 R12, c[0x0][0x5c0] ;  /* 0x00017000ff0cab82 */ /* 0x001e220000000a00 */
[----:B---3--:R-:W-:Y:S02]  /*471e0*/  FMUL R9, R96, UR47 ;  /* 0x0000002f60097c20 */ /* 0x008fe40008400000 */
[----:B------:R-:W3:Y:S03]  /*471f0*/  LDL.LU R96, [R1+0x4d8] ;  /* 0x0004d80001607983 */ /* 0x000ee60000300800 */
[----:B------:R-:W-:Y:S02]  /*47200*/  F2FP.SATFINITE.E4M3.F32.PACK_AB_MERGE_C R9, RZ, R9, RZ ;  /* 0x00000009ff09723e */ /* 0x000fe400048070ff */
[----:B0-----:R-:W-:-:S05]  /*47210*/  @!P2 IADD3 R12, P0, R68, R12, RZ ;  /* 0x0000000c440ca210 */ /* 0x001fca0007f1e0ff */
[----:B------:R-:W-:-:S05]  /*47220*/  @!P2 IMAD.X R13, R69, 0x1, R13, P0 ;  /* 0x00000001450da824 */ /* 0x000fca00000e060d */
[----:B------:R4:W-:Y:S01]  /*47230*/  @!P2 STG.E.U8 desc[UR52][R12.64+0x21], R9 ;  /* 0x000021090c00a986 */ /* 0x0009e2000c101134 */
[----:B------:R-:W-:Y:S01]  /*47240*/  LOP3.LUT P3, RZ, R2, 0x1, RZ, 0xc0, !PT ;  /* 0x0000000102ff7812 */ /* 0x000fe2000786c0ff */
[----:B----4-:R-:W-:Y:S02]  /*47250*/  FMUL R9, R95, UR47 ;  /* 0x0000002f5f097c20 */ /* 0x010fe40008400000 */
[----:B------:R-:W4:Y:S03]  /*47260*/  LDL.LU R95, [R1+0x4dc] ;  /* 0x0004dc00015f7983 */ /* 0x000f260000300800 */
[----:B------:R-:W-:-:S07]  /*47270*/  F2FP.SATFINITE.E4M3.F32.PACK_AB_MERGE_C R9, RZ, R9, RZ ;  /* 0x00000009ff09723e */ /* 0x000fce00048070ff */
[----:B------:R5:W-:Y:S01]  /*47280*/  @!P3 STG.E.U8 desc[UR52][R38.64+0x28], R9 ;  /* 0x000028092600b986 */ /* 0x000be2000c101134 */
[C---:B------:R-:W-:Y:S02]  /*47290*/  LOP3.LUT P5, RZ, R0.reuse, 0x80000000, RZ, 0xc0, !PT ;  /* 0x8000000000ff7812 */ /* 0x040fe400078ac0ff */
[----:B------:R-:W-:-:S13]  /*472a0*/  LOP3.LUT P4, RZ, R0, 0x1000, RZ, 0xc0, !PT ;  /* 0x0000100000ff7812 */ /* 0x000fda000788c0ff */
[----:B------:R-:W0:Y:S01]  /*472b0*/  @!P4 LDC.64 R12, c[0x0][0x5c0] ;  /* 0x00017000ff0ccb82 */ /* 0x000e220000000a00 */
[----:B-----5:R-:W-:Y:S02]  /*472c0*/  FMUL R9, R94, UR47 ;  /* 0x0000002f5e097c20 */ /* 0x020fe40008400000 */
[----:B------:R-:W5:Y:S03]  /*472d0*/  LDL.LU R94, [R1+0x4e0] ;  /* 0x0004e000015e7983 */ /* 0x000f660000300800 */
[----:B------:R-:W-:-:S05]  /*472e0*/  F2FP.SATFINITE.E4M3.F32.PACK_AB_MERGE_C R9, RZ, R9, RZ ;  /* 0x00000009ff09723e */ /* 0x000fca00048070ff */
[----:B------:R1:W-:Y:S02]  /*472f0*/  @!P5 STG.E.U8 desc[UR52][R34.64+0x29], R9 ;  /* 0x000029092200d986 */ /* 0x0003e4000c101134 */
[----:B-1----:R-:W-:Y:S02]  /*47300*/  FMUL R9, R93, UR47 ;  /* 0x0000002f5d097c20 */ /* 0x002fe40008400000 */
[----:B------:R-:W5:Y:S01]  /*47310*/  LDL.LU R93, [R1+0x4e4] ;  /* 0x0004e400015d7983 */ /* 0x000f620000300800 */
[----:B0-----:R-:W-:-:S03]  /*47320*/  @!P4 IADD3 R12, P0, R70, R12, RZ ;  /* 0x0000000c460cc210 */ /* 0x001fc60007f1e0ff */
[----:B------:R-:W5:Y:S01]  /*47330*/  LDL.LU R97, [R1+0x4e8] ;  /* 0x0004e80001617983 */ /* 0x000f620000300800 */
[----:B------:R-:W-:Y:S01]  /*47340*/  F2FP.SATFINITE.E4M3.F32.PACK_AB_MERGE_C R9, RZ, R9, RZ ;  /* 0x00000009ff09723e */ /* 0x000fe200048070ff */
[----:B------:R-:W-:-:S05]  /*47350*/  @!P4 IMAD.X R13, R71, 0x1, R13, P0 ;  /* 0x00000001470dc824 */ /* 0x000fca00000e060d */
[----:B------:R2:W-:Y:S02]  /*47360*/  @!P4 STG.E.U8 desc[UR52][R12.64+0x28], R9 ;  /* 0x000028090c00c986 */ /* 0x0005e4000c101134 */
[----:B--2---:R-:W-:Y:S02]  /*47370*/  FMUL R9, R92, UR47 ;  /* 0x0000002f5c097c20 */ /* 0x004fe40008400000 */
[----:B------:R-:W2:Y:S01]  /*47380*/  LDL.LU R92, [R1+0x4ec] ;  /* 0x0004ec00015c7983 */ /* 0x000ea20000300800 */
[----:B------:R-:W-:Y:S02]  /*47390*/  LOP3.LUT P0, RZ, R0, 0x10000000, RZ, 0xc0, !PT ;  /* 0x1000000000ff7812 */ /* 0x000fe4000780c0ff */
[----:B------:R-:W-:-:S11]  /*473a0*/  LOP3.LUT R6, R6, 0x7fffffff, RZ, 0xc0, !PT ;  /* 0x7fffffff06067812 */ /* 0x000fd600078ec0ff */
[----:B------:R-:W-:Y:S02]  /*473b0*/  @P0 LOP3.LUT R6, R6, 0x80000000, RZ, 0xfc, !PT ;  /* 0x8000000006060812 */ /* 0x000fe400078efcff */
[----:B------:R-:W-:-:S13]  /*473c0*/  LOP3.LUT P0, RZ, R0, 0x800, RZ, 0xc0, !PT ;  /* 0x0000080000ff7812 */ /* 0x000fda000780c0ff */
[----:B------:R-:W0:Y:S01]  /*473d0*/  @!P0 LDC.64 R12, c[0x0][0x5c0] ;  /* 0x00017000ff0c8b82 */ /* 0x000e220000000a00 */
[----:B------:R-:W-:Y:S02]  /*473e0*/  F2FP.SATFINITE.E4M3.F32.PACK_AB_MERGE_C R9, RZ, R9, RZ ;  /* 0x00000009ff09723e */ /* 0x000fe400048070ff */
[----:B------:R-:W-:Y:S02]  /*473f0*/  LOP3.LUT P6, RZ, R0, 0x40000000, RZ, 0xc0, !PT ;  /* 0x4000000000ff7812 */ /* 0x000fe400078cc0ff */
[----:B0-----:R-:W-:-:S05]  /*47400*/  @!P0 IADD3 R12, P4, R72, R12, RZ ;  /* 0x0000000c480c8210 */ /* 0x001fca0007f9e0ff */
[----:B------:R-:W-:-:S05]  /*47410*/  @!P0 IMAD.X R13, R73, 0x1, R13, P4 ;  /* 0x00000001490d8824 */ /* 0x000fca00020e060d */
[----:B------:R3:W-:Y:S02]  /*47420*/  @!P0 STG.E.U8 desc[UR52][R12.64+0x29], R9 ;  /* 0x000029090c008986 */ /* 0x0007e4000c101134 */
[----:B---3--:R-:W-:Y:S02]  /*47430*/  FMUL R9, R96, UR47 ;  /* 0x0000002f60097c20 */ /* 0x008fe40008400000 */
[----:B------:R-:W3:Y:S03]  /*47440*/  LDL.LU R96, [R1+0x4f0] ;  /* 0x0004f00001607983 */ /* 0x000ee60000300800 */
[----:B------:R-:W-:-:S05]  /*47450*/  F2FP.SATFINITE.E4M3.F32.PACK_AB_MERGE_C R9, RZ, R9, RZ ;  /* 0x00000009ff09723e */ /* 0x000fca00048070ff */
[----:B------:R4:W-:Y:S01]  /*47460*/  @!P6 STG.E.U8 desc[UR52][R44.64+0x30], R9 ;  /* 0x000030092c00e986 */ /* 0x0009e2000c101134 */
[----:B------:R-:W-:Y:S02]  /*47470*/  LOP3.LUT P1, RZ, R4, 0x1, RZ, 0xc0, !PT ;  /* 0x0000000104ff7812 */ /* 0x000fe4000782c0ff */
[----:B------:R-:W-:-:S11]  /*47480*/  LOP3.LUT P2, RZ, R0, 0x20000000, RZ, 0xc0, !PT ;  /* 0x2000000000ff7812 */ /* 0x000fd6000784c0ff */
[----:B------:R-:W0:Y:S01]  /*47490*/  @!P1 LDC.64 R12, c[0x0][0x5c0] ;  /* 0x00017000ff0c9b82 */ /* 0x000e220000000a00 */
[----:B----4-:R-:W-:Y:S02]  /*474a0*/  FMUL R9, R95, UR47 ;  /* 0x0000002f5f097c20 */ /* 0x010fe40008400000 */
[----:B------:R-:W4:Y:S03]  /*474b0*/  LDL.LU R95, [R1+0x4f4] ;  /* 0x0004f400015f7983 */ /* 0x000f260000300800 */
[----:B------:R-:W-:-:S05]  /*474c0*/  F2FP.SATFINITE.E4M3.F32.PACK_AB_MERGE_C R9, RZ, R9, RZ ;  /* 0x00000009ff09723e */ /* 0x000fca00048070ff */
[----:B------:R5:W-:Y:S01]  /*474d0*/  @!P2 STG.E.U8 desc[UR52][R42.64+0x31], R9 ;  /* 0x000031092a00a986 */ /* 0x000be2000c101134 */
[----:B------:R-:W-:Y:S02]  /*474e0*/  LOP3.LUT P3, RZ, R0, 0x200, RZ, 0xc0, !PT ;  /* 0x0000020000ff7812 */ /* 0x000fe4000786c0ff */
[----:B0-----:R-:W-:-:S05]  /*474f0*/  @!P1 IADD3 R12, P0, R74, R12, RZ ;  /* 0x0000000c4a0c9210 */ /* 0x001fca0007f1e0ff */
[----:B------:R-:W-:Y:S02]  /*47500*/  @!P1 IMAD.X R13, R75, 0x1, R13, P0 ;  /* 0x000000014b0d9824 */ /* 0x000fe400000e060d */
[----:B-----5:R-:W-:Y:S02]  /*47510*/  FMUL R9, R94, UR47 ;  /* 0x0000002f5e097c20 */ /* 0x020fe40008400000 */
[----:B------:R-:W5:Y:S03]  /*47520*/  LDL.LU R94, [R1+0x4f8] ;  /* 0x0004f800015e7983 */ /* 0x000f660000300800 */
[----:B------:R-:W-:-:S05]  /*47530*/  F2FP.SATFINITE.E4M3.F32.PACK_AB_MERGE_C R9, RZ, R9, RZ ;  /* 0x00000009ff09723e */ /* 0x000fca00048070ff */
[----:B------:R0:W-:Y:S02]  /*47540*/  @!P1 STG.E.U8 desc[UR52][R12.64+0x30], R9 ;  /* 0x000030090c009986 */ /* 0x0001e4000c101134 */
[----:B0-----:R-:W0:Y:S01]  /*47550*/  @!P3 LDC.64 R12, c[0x0][0x5c0] ;  /* 0x00017000ff0cbb82 */ /* 0x001e220000000a00 */
[----:B------:R-:W-:Y:S02]  /*47560*/  FMUL R9, R93, UR47 ;  /* 0x0000002f5d097c20 */ /* 0x000fe40008400000 */
[----:B------:R-:W5:Y:S01]  /*47570*/  LDL.LU R93, [R1+0x4fc] ;  /* 0x0004fc00015d7983 */ /* 0x000f620000300800 */
[----:B0-----:R-:W-:Y:S02]  /*47580*/  @!P3 IADD3 R12, P0, R76, R12, RZ ;  /* 0x0000000c4c0cb210 */ /* 0x001fe40007f1e0ff */
[----:B------:R-:W-:-:S03]  /*47590*/  F2FP.SATFINITE.E4M3.F32.PACK_AB_MERGE_C R9, RZ, R9, RZ ;  /* 0x00000009ff09723e */ /* 0x000fc600048070ff */
[----:B------:R-:W-:Y:S01]  /*475a0*/  @!P3 IMAD.X R13, R77, 0x1, R13, P0 ;  /* 0x000000014d0db824 */ /* 0x000fe200000e060d */
[----:B------:R-:W-:-:S04]  /*475b0*/  LOP3.LUT P0, RZ, R6, 0x80000000, RZ, 0xc0, !PT ;  /* 0x8000000006ff7812 */ /* 0x000fc8000780c0ff */
[----:B------:R0:W-:Y:S02]  /*475c0*/  @!P3 STG.E.U8 desc[UR52][R12.64+0x31], R9 ;  /* 0x000031090c00b986 */ /* 0x0001e4000c101134 */
[----:B0-----:R-:W-:-:S05]  /*475d0*/  FMUL R9, R97, UR47 ;  /* 0x0000002f61097c20 */ /* 0x001fca0008400000 */
[----:B------:R-:W-:-:S05]  /*475e0*/  F2FP.SATFINITE.E4M3.F32.PACK_AB_MERGE_C R9, RZ, R9, RZ ;  /* 0x00000009ff09723e */ /* 0x000fca00048070ff */
[----:B------:R2:W-:Y:S02]  /*475f0*/  @!P0 STG.E.U8 desc[UR52][R48.64+0x38], R9 ;  /* 0x0000380930008986 */ /* 0x0005e4000c101134 */
[----:B--2---:R-:W-:Y:S02]  /*47600*/  FMUL R9, R92, UR47 ;  /* 0x0000002f5c097c20 */ /* 0x004fe40008400000 */
[----:B------:R-:W2:Y:S01]  /*47610*/  LDL.LU R92, [R1+0x500] ;  /* 0x00050000015c7983 */ /* 0x000ea20000300800 */
[C---:B------:R-:W-:Y:S02]  /*47620*/  LOP3.LUT P4, RZ, R0.reuse, 0x100, RZ, 0xc0, !PT ;  /* 0x0000010000ff7812 */ /* 0x040fe4000788c0ff */
[----:B------:R-:W-:-:S11]  /*47630*/  LOP3.LUT P5, RZ, R0, 0x8000000, RZ, 0xc0, !PT ;  /* 0x0800000000ff7812 */ /* 0x000fd600078ac0ff */
[----:B------:R-:W0:Y:S01]  /*47640*/  @!P4 LDC.64 R12, c[0x0][0x5c0] ;  /* 0x00017000ff0ccb82 */ /* 0x000e220000000a00 */
[----:B------:R-:W-:Y:S02]  /*47650*/  F2FP.SATFINITE.E4M3.F32.PACK_AB_MERGE_C R9, RZ, R9, RZ ;  /* 0x00000009ff09723e */ /* 0x000fe400048070ff */
[----:B------:R-:W-:-:S03]  /*47660*/  LOP3.LUT P6, RZ, R0, 0x80, RZ, 0xc0, !PT ;  /* 0x0000008000ff7812 */ /* 0x000fc600078cc0ff */
[----:B------:R3:W-:Y:S01]  /*47670*/  @!P5 STG.E.U8 desc[UR52][R46.64+0x39], R9 ;  /* 0x000039092e00d986 */ /* 0x0007e2000c101134 */
[----:B0-----:R-:W-:-:S05]  /*47680*/  @!P4 IADD3 R12, P0, R78, R12, RZ ;  /* 0x0000000c4e0cc210 */ /* 0x001fca0007f1e0ff */
[----:B------:R-:W-:Y:S02]  /*47690*/  @!P4 IMAD.X R13, R79, 0x1, R13, P0 ;  /* 0x000000014f0dc824 */ /* 0x000fe400000e060d */
[----:B---3--:R-:W-:Y:S02]  /*476a0*/  FMUL R9, R96, UR47 ;  /* 0x0000002f60097c20 */ /* 0x008fe40008400000 */
[----:B------:R-:W3:Y:S03]  /*476b0*/  LDL.LU R96, [R1+0x504] ;  /* 0x0005040001607983 */ /* 0x000ee60000300800 */
[----:B------:R-:W-:-:S05]  /*476c0*/  F2FP.SATFINITE.E4M3.F32.PACK_AB_MERGE_C R9, RZ, R9, RZ ;  /* 0x00000009ff09723e */ /* 0x000fca00048070ff */
[----:B------:R0:W-:Y:S02]  /*476d0*/  @!P4 STG.E.U8 desc[UR52][R12.64+0x38], R9 ;  /* 0x000038090c00c986 */ /* 0x0001e4000c101134 */
[----:B0-----:R-:W0:Y:S01]  /*476e0*/  @!P6 LDC.64 R12, c[0x0][0x5c0] ;  /* 0x00017000ff0ceb82 */ /* 0x001e220000000a00 */
[----:B----4-:R-:W-:Y:S02]  /*476f0*/  FMUL R9, R95, UR47 ;  /* 0x0000002f5f097c20 */ /* 0x010fe40008400000 */
[----:B------:R-:W4:Y:S01]  /*47700*/  LDL.LU R95, [R1+0x508] ;  /* 0x00050800015f7983 */ /* 0x000f220000300800 */
[----:B0-----:R-:W-:Y:S02]  /*47710*/  @!P6 IADD3 R12, P0, R81, R12, RZ ;  /* 0x0000000c510ce210 */ /* 0x001fe40007f1e0ff */
[----:B------:R-:W-:-:S03]  /*47720*/  F2FP.SATFINITE.E4M3.F32.PACK_AB_MERGE_C R9, RZ, R9, RZ ;  /* 0x00000009ff09723e */ /* 0x000fc600048070ff */
[----:B------:R-:W-:-:S05]  /*47730*/  @!P6 IMAD.X R13, R84, 0x1, R13, P0 ;  /* 0x00000001540de824 */ /* 0x000fca00000e060d */
[----:B------:R5:W-:Y:S01]  /*47740*/  @!P6 STG.E.U8 desc[UR52][R12.64+0x39], R9 ;  /* 0x000039090c00e986 */ /* 0x000be2000c101134 */
[----:B------:R-:W-:Y:S01]  /*47750*/  LOP3.LUT P2, RZ, R0, 0x4000000, RZ, 0xc0, !PT ;  /* 0x0400000000ff7812 */ /* 0x000fe2000784c0ff */
[----:B-----5:R-:W-:Y:S02]  /*47760*/  FMUL R9, R94, UR47 ;  /* 0x0000002f5e097c20 */ /* 0x020fe40008400000 */
[----:B------:R-:W5:Y:S03]  /*47770*/  LDL.LU R94, [R1+0x50c] ;  /* 0x00050c00015e7983 */ /* 0x000f660000300800 */
[----:B------:R-:W-:-:S07]  /*47780*/  F2FP.SATFINITE.E4M3.F32.PACK_AB_MERGE_C R9, RZ, R9, RZ ;  /* 0x00000009ff09723e */ /* 0x000fce00048070ff */
[----:B------:R0:W-:Y:S01]  /*47790*/  @!P2 STG.E.U8 desc[UR52][R52.64+0x20], R9 ;  /* 0x000020093400a986 */ /* 0x0001e2000c101134 */
[----:B------:R-:W-:Y:S01]  /*477a0*/  LOP3.LUT P1, RZ, R0, 0x2000000, RZ, 0xc0, !PT ;  /* 0x0200000000ff7812 */ /* 0x000fe2000782c0ff */
[----:B0-----:R-:W-:Y:S02]  /*477b0*/  FMUL R9, R93, UR47 ;  /* 0x0000002f5d097c20 */ /* 0x001fe40008400000 */
[----:B------:R-:W5:Y:S04]  /*477c0*/  LDL.LU R93, [R1+0x510] ;  /* 0x00051000015d7983 */ /* 0x000f680000300800 */
[----:B------:R-:W5:Y:S01]  /*477d0*/  LDL.LU R97, [R1+0x514] ;  /* 0x0005140001617983 */ /* 0x000f620000300800 */
[----:B------:R-:W-:-:S05]  /*477e0*/  F2FP.SATFINITE.E4M3.F32.PACK_AB_MERGE_C R9, RZ, R9, RZ ;  /* 0x00000009ff09723e */ /* 0x000fca00048070ff */
[----:B------:R2:W-:Y:S02]  /*477f0*/  @!P1 STG.E.U8 desc[UR52][R50.64+0x21], R9 ;  /* 0x0000210932009986 */ /* 0x0005e4000c101134 */
[----:B--2---:R-:W-:Y:S02]  /*47800*/  FMUL R9, R92, UR47 ;  /* 0x0000002f5c097c20 */ /* 0x004fe40008400000 */
[----:B------:R-:W2:Y:S01]  /*47810*/  LDL.LU R92, [R1+0x518] ;  /* 0x00051800015c7983 */ /* 0x000ea20000300800 */
[----:B------:R-:W-:-:S04]  /*47820*/  LOP3.LUT P3, RZ, R6, 0x40000000, RZ, 0xc0, !PT ;  /* 0x4000000006ff7812 */ /* 0x000fc8000786c0ff */
        /* <DEDUP_REMOVED lines=8> */
[----:B------:R-:W-:Y:S01]  /*478b0*/  LOP3.LUT P5, RZ, R0, 0x1000000, RZ, 0xc0, !PT ;  /* 0x0100000000ff7812 */ /* 0x000fe200078ac0ff */
[----:B---3--:R-:W-:Y:S02]  /*478c0*/  FMUL R9, R96, UR47 ;  /* 0x0000002f60097c20 */ /* 0x008fe40008400000 */
[----:B------:R-:W3:Y:S03]  /*478d0*/  LDL.LU R96, [R1+0x51c] ;  /* 0x00051c0001607983 */ /* 0x000ee60000300800 */
[----:B------:R-:W-:Y:S02]  /*478e0*/  F2FP.SATFINITE.E4M3.F32.PACK_AB_MERGE_C R9, RZ, R9, RZ ;  /* 0x00000009ff09723e */ /* 0x000fe400048070ff */
[----:B0-----:R-:W-:-:S05]  /*478f0*/  @!P6 IADD3 R12, P0, R80, R12, RZ ;  /* 0x0000000c500ce210 */ /* 0x001fca0007f1e0ff */
[----:B------:R-:W-:-:S05]  /*47900*/  @!P6 IMAD.X R13, R83, 0x1, R13, P0 ;  /* 0x00000001530de824 */ /* 0x000fca00000e060d */
[----:B------:R4:W-:Y:S02]  /*47910*/  @!P6 STG.E.U8 desc[UR52][R12.64+0x21], R9 ;  /* 0x000021090c00e986 */ /* 0x0009e4000c101134 */
[----:B----4-:R-:W-:Y:S01]  /*47920*/  FMUL R9, R95, UR47 ;  /* 0x0000002f5f097c20 */ /* 0x010fe20008400000 */
[----:B------:R-:W-:Y:S01]  /*47930*/  LOP3.LUT P4, RZ, R0, 0x800000, RZ, 0xc0, !PT ;  /* 0x0080000000ff7812 */ /* 0x000fe2000788c0ff */
[----:B------:R-:W4:Y:S03]  /*47940*/  LDL.LU R95, [R1+0x520] ;  /* 0x00052000015f7983 */ /* 0x000f260000300800 */
[----:B------:R-:W-:-:S05]  /*47950*/  F2FP.SATFINITE.E4M3.F32.PACK_AB_MERGE_C R9, RZ, R9, RZ ;  /* 0x00000009ff09723e */ /* 0x000fca00048070ff */
[----:B------:R5:W-:Y:S01]  /*47960*/  @!P5 STG.E.U8 desc[UR52][R56.64+0x28], R9 ;  /* 0x000028093800d986 */ /* 0x000be2000c101134 */
[----:B------:R-:W-:-:S13]  /*47970*/  ISETP.LT.OR P5, PT, R30, 0x29, !P3 ;  /* 0x000000291e00780c */ /* 0x000fda0005fa1670 */
[----:B------:R-:W0:Y:S01]  /*47980*/  @!P5 LDC.64 R12, c[0x0][0x5c0] ;  /* 0x00017000ff0cdb82 */ /* 0x000e220000000a00 */
[----:B-----5:R-:W-:Y:S02]  /*47990*/  FMUL R9, R94, UR47 ;  /* 0x0000002f5e097c20 */ /* 0x020fe40008400000 */
[----:B------:R-:W5:Y:S03]  /*479a0*/  LDL.LU R94, [R1+0x524] ;  /* 0x00052400015e7983 */ /* 0x000f660000300800 */
[----:B------:R-:W-:-:S05]  /*479b0*/  F2FP.SATFINITE.E4M3.F32.PACK_AB_MERGE_C R9, RZ, R9, RZ ;  /* 0x00000009ff09723e */ /* 0x000fca00048070ff */
[----:B------:R1:W-:Y:S01]  /*479c0*/  @!P4 STG.E.U8 desc[UR52][R54.64+0x29], R9 ;  /* 0x000029093600c986 */ /* 0x0003e2000c101134 */
[----:B0-----:R-:W-:-:S05]  /*479d0*/  @!P5 IADD3 R12, P4, R16, R12, RZ ;  /* 0x0000000c100cd210 */ /* 0x001fca0007f9e0ff */
[----:B------:R-:W-:Y:S01]  /*479e0*/  @!P5 IMAD.X R13, R17, 0x1, R13, P4 ;  /* 0x00000001110dd824 */ /* 0x000fe200020e060d */
[----:B------:R-:W-:Y:S01]  /*479f0*/  ISETP.LT.OR P4, PT, R30, 0x2a, !P3 ;  /* 0x0000002a1e00780c */ /* 0x000fe20005f81670 */
[----:B-1----:R-:W-:Y:S02]  /*47a00*/  FMUL R9, R93, UR47 ;  /* 0x0000002f5d097c20 */ /* 0x002fe40008400000 */
[----:B------:R-:W5:Y:S03]  /*47a10*/  LDL.LU R93, [R1+0x528] ;  /* 0x00052800015d7983 */ /* 0x000f660000300800 */
[----:B------:R-:W-:-:S05]  /*47a20*/  F2FP.SATFINITE.E4M3.F32.PACK_AB_MERGE_C R9, RZ, R9, RZ ;  /* 0x00000009ff09723e */ /* 0x000fca00048070ff */
[----:B------:R0:W-:Y:S02]  /*47a30*/  @!P5 STG.E.U8 desc[UR52][R12.64+0x28], R9 ;  /* 0x000028090c00d986 */ /* 0x0001e4000c101134 */
[----:B0-----:R-:W0:Y:S01]  /*47a40*/  @!P4 LDC.64 R12, c[0x0][0x5c0] ;  /* 0x00017000ff0ccb82 */ /* 0x001e220000000a00 */
[----:B------:R-:W-:-:S05]  /*47a50*/  FMUL R9, R97, UR47 ;  /* 0x0000002f61097c20 */ /* 0x000fca0008400000 */
[----:B------:R-:W-:Y:S02]  /*47a60*/  F2FP.SATFINITE.E4M3.F32.PACK_AB_MERGE_C R9, RZ, R9, RZ ;  /* 0x00000009ff09723e */ /* 0x000fe400048070ff */
[----:B0-----:R-:W-:-:S05]  /*47a70*/  @!P4 IADD3 R12, P5, R88, R12, RZ ;  /* 0x0000000c580cc210 */ /* 0x001fca0007fbe0ff */
[----:B------:R-:W-:-:S05]  /*47a80*/  @!P4 IMAD.X R13, R90, 0x1, R13, P5 ;  /* 0x000000015a0dc824 */ /* 0x000fca00028e060d */
[----:B------:R2:W-:Y:S02]  /*47a90*/  @!P4 STG.E.U8 desc[UR52][R12.64+0x29], R9 ;  /* 0x000029090c00c986 */ /* 0x0005e4000c101134 */
[----:B--2---:R-:W-:Y:S02]  /*47aa0*/  FMUL R9, R92, UR47 ;  /* 0x0000002f5c097c20 */ /* 0x004fe40008400000 */
[----:B------:R-:W2:Y:S01]  /*47ab0*/  LDL.LU R92, [R1+0x52c] ;  /* 0x00052c00015c7983 */ /* 0x000ea20000300800 */
[----:B------:R-:W-:-:S03]  /*47ac0*/  LOP3.LUT P4, RZ, R6, 0x4000000, RZ, 0xc0, !PT ;  /* 0x0400000006ff7812 */ /* 0x000fc6000788c0ff */
[----:B------:R-:W2:Y:S01]  /*47ad0*/  LDL.LU R97, [R1+0x530] ;  /* 0x0005300001617983 */ /* 0x000ea20000300800 */
[----:B------:R-:W-:Y:S02]  /*47ae0*/  LOP3.LUT P2, RZ, R0, 0x400000, RZ, 0xc0, !PT ;  /* 0x0040000000ff7812 */ /* 0x000fe4000784c0ff */
[----:B------:R-:W-:-:S07]  /*47af0*/  F2FP.SATFINITE.E4M3.F32.PACK_AB_MERGE_C R9, RZ, R9, RZ ;  /* 0x00000009ff09723e */ /* 0x000fce00048070ff */
[----:B------:R-:W0:Y:S01]  /*47b00*/  @!P4 LDC.64 R12, c[0x0][0x5c0] ;  /* 0x00017000ff0ccb82 */ /* 0x000e220000000a00 */
[----:B------:R-:W-:-:S03]  /*47b10*/  LOP3.LUT P1, RZ, R0, 0x200000, RZ, 0xc0, !PT ;  /* 0x0020000000ff7812 */ /* 0x000fc6000782c0ff */
[----:B------:R3:W-:Y:S01]  /*47b20*/  @!P2 STG.E.U8 desc[UR52][R60.64+0x30], R9 ;  /* 0x000030093c00a986 */ /* 0x0007e2000c101134 */
[----:B------:R-:W-:Y:S01]  /*47b30*/  LOP3.LUT P5, RZ, R6, 0x8000000, RZ, 0xc0, !PT ;  /* 0x0800000006ff7812 */ /* 0x000fe200078ac0ff */
[----:B---3--:R-:W-:Y:S02]  /*47b40*/  FMUL R9, R96, UR47 ;  /* 0x0000002f60097c20 */ /* 0x008fe40008400000 */
[----:B------:R-:W3:Y:S03]  /*47b50*/  LDL.LU R96, [R1+0x534] ;  /* 0x0005340001607983 */ /* 0x000ee60000300800 */
[----:B------:R-:W-:-:S05]  /*47b60*/  F2FP.SATFINITE.E4M3.F32.PACK_AB_MERGE_C R9, RZ, R9, RZ ;  /* 0x00000009ff09723e */ /* 0x000fca00048070ff */
[----:B------:R4:W-:Y:S01]  /*47b70*/  @!P1 STG.E.U8 desc[UR52][R58.64+0x31], R9 ;  /* 0x000031093a009986 */ /* 0x0009e2000c101134 */
[----:B0-----:R-:W-:-:S05]  /*47b80*/  @!P4 IADD3 R12, P1, R15, R12, RZ ;  /* 0x0000000c0f0cc210 */ /* 0x001fca0007f3e0ff */
[----:B------:R-:W-:Y:S02]  /*47b90*/  @!P4 IMAD.X R13, R87, 0x1, R13, P1 ;  /* 0x00000001570dc824 */ /* 0x000fe400008e060d */
[----:B----4-:R-:W-:Y:S02]  /*47ba0*/  FMUL R9, R95, UR47 ;  /* 0x0000002f5f097c20 */ /* 0x010fe40008400000 */
[----:B------:R-:W4:Y:S03]  /*47bb0*/  LDL.LU R95, [R1+0x538] ;  /* 0x00053800015f7983 */ /* 0x000f260000300800 */
[----:B------:R-:W-:-:S05]  /*47bc0*/  F2FP.SATFINITE.E4M3.F32.PACK_AB_MERGE_C R9, RZ, R9, RZ ;  /* 0x00000009ff09723e */ /* 0x000fca00048070ff */
[----:B------:R0:W-:Y:S02]  /*47bd0*/  @!P4 STG.E.U8 desc[UR52][R12.64+0x30], R9 ;  /* 0x000030090c00c986 */ /* 0x0001e4000c101134 */
[----:B0-----:R-:W0:Y:S01]  /*47be0*/  @!P5 LDC.64 R12, c[0x0][0x5c0] ;  /* 0x00017000ff0cdb82 */ /* 0x001e220000000a00 */
[----:B-----5:R-:W-:Y:S01]  /*47bf0*/  FMUL R9, R94, UR47 ;  /* 0x0000002f5e097c20 */ /* 0x020fe20008400000 */
[----:B0-----:R-:W-:Y:S01]  /*47c00*/  @!P5 IADD3 R12, P4, R14, R12, RZ ;  /* 0x0000000c0e0cd210 */ /* 0x001fe20007f9e0ff */
[----:B------:R-:W5:Y:S03]  /*47c10*/  LDL.LU R94, [R1+0x53c] ;  /* 0x00053c00015e7983 */ /* 0x000f660000300800 */
[----:B------:R-:W-:Y:S01]  /*47c20*/  F2FP.SATFINITE.E4M3.F32.PACK_AB_MERGE_C R9, RZ, R9, RZ ;  /* 0x00000009ff09723e */ /* 0x000fe200048070ff */
[----:B------:R-:W-:-:S05]  /*47c30*/  @!P5 IMAD.X R13, R86, 0x1, R13, P4 ;  /* 0x00000001560dd824 */ /* 0x000fca00020e060d */
[----:B------:R0:W-:Y:S01]  /*47c40*/  @!P5 STG.E.U8 desc[UR52][R12.64+0x31], R9 ;  /* 0x000031090c00d986 */ /* 0x0001e2000c101134 */
[----:B------:R-:W-:Y:S01]  /*47c50*/  LOP3.LUT P5, RZ, R0, 0x100000, RZ, 0xc0, !PT ;  /* 0x0010000000ff7812 */ /* 0x000fe200078ac0ff */
[----:B0-----:R-:W-:Y:S02]  /*47c60*/  FMUL R9, R93, UR47 ;  /* 0x0000002f5d097c20 */ /* 0x001fe40008400000 */
[----:B------:R-:W5:Y:S03]  /*47c70*/  LDL.LU R93, [R1+0x540] ;  /* 0x00054000015d7983 */ /* 0x000f660000300800 */
[----:B------:R-:W-:-:S07]  /*47c80*/  F2FP.SATFINITE.E4M3.F32.PACK_AB_MERGE_C R9, RZ, R9, RZ ;  /* 0x00000009ff09723e */ /* 0x000fce00048070ff */
[----:B------:R2:W-:Y:S02]  /*47c90*/  @!P5 STG.E.U8 desc[UR52][R62.64+0x38], R9 ;  /* 0x000038093e00d986 */ /* 0x0005e4000c101134 */
[----:B--2---:R-:W-:Y:S02]  /*47ca0*/  FMUL R9, R92, UR47 ;  /* 0x0000002f5c097c20 */ /* 0x004fe40008400000 */
[----:B------:R-:W2:Y:S01]  /*47cb0*/  LDL.LU R92, [R1+0x544] ;  /* 0x00054400015c7983 */ /* 0x000ea20000300800 */
[----:B------:R-:W-:-:S13]  /*47cc0*/  LOP3.LUT P6, RZ, R6, 0x10000000, RZ, 0xc0, !PT ;  /* 0x1000000006ff7812 */ /* 0x000fda00078cc0ff */
[----:B------:R-:W0:Y:S01]  /*47cd0*/  @!P6 LDC.64 R12, c[0x0][0x5c0] ;  /* 0x00017000ff0ceb82 */ /* 0x000e220000000a00 */
[----:B------:R-:W-:Y:S02]  /*47ce0*/  LOP3.LUT P0, RZ, R6, 0x20000000, RZ, 0xc0, !PT ;  /* 0x2000000006ff7812 */ /* 0x000fe4000780c0ff */
[----:B0-----:R-:W-:-:S05]  /*47cf0*/  @!P6 IADD3 R18, P5, R20, R12, RZ ;  /* 0x0000000c1412e210 */ /* 0x001fca0007fbe0ff */
[----:B------:R-:W-:-:S06]  /*47d00*/  @!P6 IMAD.X R19, R21, 0x1, R13, P5 ;  /* 0x000000011513e824 */ /* 0x000fcc00028e060d */
[----:B------:R-:W0:Y:S01]  /*47d10*/  @!P0 LDC.64 R12, c[0x0][0x5c0] ;  /* 0x00017000ff0c8b82 */ /* 0x000e220000000a00 */
[----:B------:R-:W-:Y:S02]  /*47d20*/  LOP3.LUT P4, RZ, R6, 0x800000, RZ, 0xc0, !PT ;  /* 0x0080000006ff7812 */ /* 0x000fe4000788c0ff */
[----:B0-----:R-:W-:-:S05]  /*47d30*/  @!P0 IADD3 R20, P5, R89, R12, RZ ;  /* 0x0000000c59148210 */ /* 0x001fca0007fbe0ff */
[----:B------:R-:W-:Y:S01]  /*47d40*/  @!P0 IMAD.X R21, R91, 0x1, R13, P5 ;  /* 0x000000015b158824 */ /* 0x000fe200028e060d */
[----:B------:R-:W-:Y:S02]  /*47d50*/  ISETP.LT.OR P5, PT, R30, 0x21, !P4 ;  /* 0x000000211e00780c */ /* 0x000fe400067a1670 */
[----:B------:R-:W-:-:S11]  /*47d60*/  LOP3.LUT P1, RZ, R6, 0x1000000, RZ, 0xc0, !PT ;  /* 0x0100000006ff7812 */ /* 0x000fd6000782c0ff */
[----:B------:R-:W0:Y:S01]  /*47d70*/  @!P5 LDC.64 R12, c[0x0][0x5c0] ;  /* 0x00017000ff0cdb82 */ /* 0x000e220000000a00 */
[----:B------:R-:W-:Y:S02]  /*47d80*/  @!P5 IMAD.MOV.U32 R14, RZ, RZ, R24 ;  /* 0x000000ffff0ed224 */ /* 0x000fe400078e0018 */
[----:B------:R-:W-:Y:S01]  /*47d90*/  @!P5 IMAD.MOV.U32 R15, RZ, RZ, R31 ;  /* 0x000000ffff0fd224 */ /* 0x000fe200078e001f */
[----:B------:R-:W-:Y:S01]  /*47da0*/  F2FP.SATFINITE.E4M3.F32.PACK_AB_MERGE_C R9, RZ, R9, RZ ;  /* 0x00000009ff09723e */ /* 0x000fe200048070ff */
[----:B------:R-:W-:-:S04]  /*47db0*/  @!P5 IMAD.WIDE.U32 R14, R10, 0x180, R14 ;  /* 0x000001800a0ed825 */ /* 0x000fc800078e000e */
[----:B------:R1:W-:Y:S02]  /*47dc0*/  @!P1 STG.E.U8 desc[UR52][R64.64+0x39], R9 ;  /* 0x0000390940009986 */ /* 0x0003e4000c101134 */
[----:B-1----:R-:W-:Y:S01]  /*47dd0*/  @!P5 IMAD R9, R11, 0x180, RZ ;  /* 0x000001800b09d824 */ /* 0x002fe200078e02ff */
[----:B0-----:R-:W-:-:S04]  /*47de0*/  @!P5 IADD3 R16, P1, R14, R12, RZ ;  /* 0x0000000c0e10d210 */ /* 0x001fc80007f3e0ff */
[----:B------:R-:W-:Y:S01]  /*47df0*/  @!P5 IADD3.X R17, R13, R15, R9, P1, !PT ;  /* 0x0000000f0d11d210 */ /* 0x000fe20000ffe409 */
[----:B------:R-:W-:-:S05]  /*47e00*/  FMUL R9, R97, UR47 ;  /* 0x0000002f61097c20 */ /* 0x000fca0008400000 */
        /* <DEDUP_REMOVED lines=9> */
[----:B------:R-:W-:Y:S01]  /*47ea0*/  @!P6 IADD3.X R13, R15, R13, R9, P1, !PT ;  /* 0x0000000d0f0de210 */ /* 0x000fe20000ffe409 */
[----:B---3--:R-:W-:-:S05]  /*47eb0*/  FMUL R9, R96, UR47 ;  /* 0x0000002f60097c20 */ /* 0x008fca0008400000 */
[----:B------:R-:W-:-:S05]  /*47ec0*/  F2FP.SATFINITE.E4M3.F32.PACK_AB_MERGE_C R9, RZ, R9, RZ ;  /* 0x00000009ff09723e */ /* 0x000fca00048070ff */
[----:B------:R4:W-:Y:S02]  /*47ed0*/  @!P0 STG.E.U8 desc[UR52][R20.64+0x39], R9 ;  /* 0x0000390914008986 */ /* 0x0009e4000c101134 */
[----:B----4-:R-:W-:-:S05]  /*47ee0*/  FMUL R9, R95, UR47 ;  /* 0x0000002f5f097c20 */ /* 0x010fca0008400000 */
[----:B------:R-:W-:-:S05]  /*47ef0*/  F2FP.SATFINITE.E4M3.F32.PACK_AB_MERGE_C R9, RZ, R9, RZ ;  /* 0x00000009ff09723e */ /* 0x000fca00048070ff */
[----:B------:R5:W-:Y:S01]  /*47f00*/  @!P5 STG.E.U8 desc[UR52][R16.64+0x20], R9 ;  /* 0x000020091000d986 */ /* 0x000be2000c101134 */
[----:B------:R-:W-:-:S04]  /*47f10*/  LOP3.LUT P5, RZ, R0, 0x40000, RZ, 0xc0, !PT ;  /* 0x0004000000ff7812 */ /* 0x000fc800078ac0ff */
[----:B------:R-:W-:Y:S01]  /*47f20*/  ISETP.LT.OR P5, PT, R30, 0x21, !P5 ;  /* 0x000000211e00780c */ /* 0x000fe20006fa1670 */
[----:B-----5:R-:W-:-:S05]  /*47f30*/  FMUL R9, R94, UR47 ;  /* 0x0000002f5e097c20 */ /* 0x020fca0008400000 */
[----:B------:R-:W-:Y:S01]  /*47f40*/  F2FP.SATFINITE.E4M3.F32.PACK_AB_MERGE_C R9, RZ, R9, RZ ;  /* 0x00000009ff09723e */ /* 0x000fe200048070ff */
[----:B------:R-:W-:Y:S04]  /*47f50*/  BSSY B1, `(.L_x_52) ;  /* 0x0000015000017945 */ /* 0x000fe80003800000 */
[----:B------:R0:W-:Y:S01]  /*47f60*/  @!P6 STG.E.U8 desc[UR52][R12.64+0x21], R9 ;  /* 0x000021090c00e986 */ /* 0x0001e2000c101134 */
[C---:B------:R-:W-:Y:S02]  /*47f70*/  LOP3.LUT P2, RZ, R6.reuse, 0x2000000, RZ, 0xc0, !PT ;  /* 0x0200000006ff7812 */ /* 0x040fe4000784c0ff */
[C---:B------:R-:W-:Y:S02]  /*47f80*/  LOP3.LUT P1, RZ, R6.reuse, 0x400000, RZ, 0xc0, !PT ;  /* 0x0040000006ff7812 */ /* 0x040fe4000782c0ff */
[----:B------:R-:W-:Y:S01]  /*47f90*/  LOP3.LUT P0, RZ, R6, 0x200000, RZ, 0xc0, !PT ;  /* 0x0020000006ff7812 */ /* 0x000fe2000780c0ff */
[----:B0-----:R-:W-:-:S05]  /*47fa0*/  FMUL R12, R93, UR47 ;  /* 0x0000002f5d0c7c20 */ /* 0x001fca0008400000 */
[----:B------:R-:W-:Y:S01]  /*47fb0*/  F2FP.SATFINITE.E4M3.F32.PACK_AB_MERGE_C R15, RZ, R12, RZ ;  /* 0x0000000cff0f723e */ /* 0x000fe200048070ff */
[----:B--2---:R-:W-:-:S05]  /*47fc0*/  FMUL R9, R92, UR47 ;  /* 0x0000002f5c097c20 */ /* 0x004fca0008400000 */
        /* <DEDUP_REMOVED lines=13> */
.L_x_53:
[----:B------:R-:W-:Y:S05]  /*480a0*/  BSYNC B1 ;  /* 0x0000000000017941 */ /* 0x000fea0003800000 */
.L_x_52:
        /* <DEDUP_REMOVED lines=15> */
.L_x_55:
[----:B------:R-:W-:Y:S05]  /*481a0*/  BSYNC B1 ;  /* 0x0000000000017941 */ /* 0x000fea0003800000 */
.L_x_54:
        /* <DEDUP_REMOVED lines=48> */
.L_x_57:
[----:B------:R-:W-:Y:S05]  /*484b0*/  BSYNC B1 ;  /* 0x0000000000017941 */ /* 0x000fea0003800000 */
.L_x_56:
        /* <DEDUP_REMOVED lines=15> */
.L_x_59:
[----:B------:R-:W-:Y:S05]  /*485b0*/  BSYNC B1 ;  /* 0x0000000000017941 */ /* 0x000fea0003800000 */
.L_x_58:
        /* <DEDUP_REMOVED lines=48> */
.L_x_61:
[----:B------:R-:W-:Y:S05]  /*488c0*/  BSYNC B1 ;  /* 0x0000000000017941 */ /* 0x000fea0003800000 */
.L_x_60:
        /* <DEDUP_REMOVED lines=15> */
.L_x_63:
[----:B------:R-:W-:Y:S05]  /*489c0*/  BSYNC B1 ;  /* 0x0000000000017941 */ /* 0x000fea0003800000 */
.L_x_62:
        /* <DEDUP_REMOVED lines=48> */
.L_x_65:
[----:B------:R-:W-:Y:S05]  /*48cd0*/  BSYNC B1 ;  /* 0x0000000000017941 */ /* 0x000fea0003800000 */
.L_x_64:
        /* <DEDUP_REMOVED lines=15> */
.L_x_67:
[----:B------:R-:W-:Y:S05]  /*48dd0*/  BSYNC B1 ;  /* 0x0000000000017941 */ /* 0x000fea0003800000 */
.L_x_66:
[----:B------:R-:W-:Y:S01]  /*48de0*/  LOP3.LUT R5, R5, 0xff7fffff, RZ, 0xc0, !PT ;  /* 0xff7fffff05057812 */ /* 0x000fe200078ec0ff */
[----:B------:R-:W2:Y:S01]  /*48df0*/  LDL.LU R9, [R1+0x578] ;  /* 0x0005780001097983 */ /* 0x000ea20000300800 */
[----:B------:R-:W-:Y:S02]  /*48e00*/  LOP3.LUT R6, R6, 0xfffffffd, RZ, 0xc0, !PT ;  /* 0xfffffffd06067812 */ /* 0x000fe400078ec0ff */
[----:B------:R-:W-:Y:S02]  /*48e10*/  @P4 LOP3.LUT R5, R5, 0x800000, RZ, 0xfc, !PT ;  /* 0x0080000005054812 */ /* 0x000fe400078efcff */
[----:B------:R-:W-:Y:S01]  /*48e20*/  LOP3.LUT R2, R2, 0xfffffbff, RZ, 0xc0, !PT ;  /* 0xfffffbff02027812 */ /* 0x000fe200078ec0ff */
[----:B------:R-:W-:Y:S01]  /*48e30*/  IMAD.U32 R66, RZ, RZ, UR8 ;  /* 0x00000008ff427e24 */ /* 0x000fe2000f8e00ff */
[----:B------:R-:W-:Y:S01]  /*48e40*/  LOP3.LUT P4, RZ, R0, 0x8000, RZ, 0xc0, !PT ;  /* 0x0000800000ff7812 */ /* 0x000fe2000788c0ff */
[----:B------:R-:W-:Y:S01]  /*48e50*/  IMAD.U32 R67, RZ, RZ, UR7 ;  /* 0x00000007ff437e24 */ /* 0x000fe2000f8e00ff */
[----:B------:R-:W-:Y:S01]  /*48e60*/  @P3 LOP3.LUT R6, R6, 0x2, RZ, 0xfc, !PT ;  /* 0x0000000206063812 */ /* 0x000fe200078efcff */
[----:B------:R-:W-:Y:S01]  /*48e70*/  IMAD.U32 R68, RZ, RZ, UR8 ;  /* 0x00000008ff447e24 */ /* 0x000fe2000f8e00ff */
[----:B------:R-:W-:Y:S01]  /*48e80*/  ISETP.LT.OR P3, PT, R30, 0x41, !P4 ;  /* 0x000000411e00780c */ /* 0x000fe20006761670 */
[----:B------:R-:W-:Y:S01]  /*48e90*/  IMAD.U32 R69, RZ, RZ, UR7 ;  /* 0x00000007ff457e24 */ /* 0x000fe2000f8e00ff */
[----:B------:R-:W3:Y:S01]  /*48ea0*/  LDL.LU R99, [R1+0x57c] ;  /* 0x00057c0001637983 */ /* 0x000ee20000300800 */
[----:B------:R-:W-:-:S02]  /*48eb0*/  LOP3.LUT R0, R0, 0x7fffffff, RZ, 0xc0, !PT ;  /* 0x7fffffff00007812 */ /* 0x000fc400078ec0ff */
[----:B------:R-:W-:Y:S01]  /*48ec0*/  LOP3.LUT R5, R5, 0xffdfffff, RZ, 0xc0, !PT ;  /* 0xffdfffff05057812 */ /* 0x000fe200078ec0ff */
[----:B------:R-:W-:Y:S01]  /*48ed0*/  IMAD.U32 R70, RZ, RZ, UR8 ;  /* 0x00000008ff467e24 */ /* 0x000fe2000f8e00ff */
[----:B------:R-:W4:Y:S06]  /*48ee0*/  LDL.LU R102, [R1+0x580] ;  /* 0x0005800001667983 */ /* 0x000f2c0000300800 */
[----:B01----:R-:W0:Y:S01]  /*48ef0*/  @!P3 LDC.64 R12, c[0x0][0x5c0] ;  /* 0x00017000ff0cbb82 */ /* 0x003e220000000a00 */
[----:B------:R-:W-:Y:S01]  /*48f00*/  @P3 LOP3.LUT R2, R2, 0x400, RZ, 0xfc, !PT ;  /* 0x0000040002023812 */ /* 0x000fe200078efcff */
[----:B------:R-:W-:Y:S01]  /*48f10*/  IMAD.U32 R71, RZ, RZ, UR7 ;  /* 0x00000007ff477e24 */ /* 0x000fe2000f8e00ff */
[----:B------:R-:W-:Y:S01]  /*48f20*/  @P0 LOP3.LUT R5, R5, 0x200000, RZ, 0xfc, !PT ;  /* 0x0020000005050812 */ /* 0x000fe200078efcff */
[----:B------:R-:W-:Y:S01]  /*48f30*/  IMAD.U32 R72, RZ, RZ, UR8 ;  /* 0x00000008ff487e24 */ /* 0x000fe2000f8e00ff */
[----:B------:R-:W5:Y:S01]  /*48f40*/  LDL.LU R101, [R1+0x584] ;  /* 0x0005840001657983 */ /* 0x000f620000300800 */
[----:B0-----:R-:W-:Y:S01]  /*48f50*/  @!P3 IADD3 R16, P5, P6, R24, UR8, R12 ;  /* 0x000000081810bc10 */ /* 0x001fe2000febe00c */
[----:B------:R-:W-:Y:S01]  /*48f60*/  IMAD.U32 R73, RZ, RZ, UR7 ;  /* 0x00000007ff497e24 */ /* 0x000fe2000f8e00ff */
[----:B------:R-:W-:Y:S01]  /*48f70*/  LOP3.LUT R2, R2, 0xffffffbf, RZ, 0xc0, !PT ;  /* 0xffffffbf02027812 */ /* 0x000fe200078ec0ff */
[----:B------:R-:W-:Y:S01]  /*48f80*/  IMAD.U32 R74, RZ, RZ, UR8 ;  /* 0x00000008ff4a7e24 */ /* 0x000fe2000f8e00ff */
[----:B------:R-:W-:Y:S01]  /*48f90*/  @!P3 IADD3.X R17, R31, UR7, R13, P5, P6 ;  /* 0x000000071f11bc10 */ /* 0x000fe2000afec40d */
[----:B------:R-:W-:Y:S01]  /*48fa0*/  IMAD.U32 R75, RZ, RZ, UR7 ;  /* 0x00000007ff4b7e24 */ /* 0x000fe2000f8e00ff */
[----:B------:R-:W-:Y:S01]  /*48fb0*/  ISETP.LT.OR P3, PT, R30, 0x42, !P4 ;  /* 0x000000421e00780c */ /* 0x000fe20006761670 */
[----:B------:R-:W-:Y:S01]  /*48fc0*/  IMAD.U32 R76, RZ, RZ, UR8 ;  /* 0x00000008ff4c7e24 */ /* 0x000fe2000f8e00ff */
[----:B------:R-:W5:Y:S01]  /*48fd0*/  LDL.LU R100, [R1+0x588] ;  /* 0x0005880001647983 */ /* 0x000f620000300800 */
[----:B------:R-:W-:Y:S01]  /*48fe0*/  IMAD.U32 R77, RZ, RZ, UR7 ;  /* 0x00000007ff4d7e24 */ /* 0x000fe2000f8e00ff */
[----:B------:R-:W-:Y:S01]  /*48ff0*/  LOP3.LUT R5, R5, 0xffbfffff, RZ, 0xc0, !PT ;  /* 0xffbfffff05057812 */ /* 0x000fe200078ec0ff */
[----:B------:R-:W-:Y:S01]  /*49000*/  IMAD.U32 R78, RZ, RZ, UR8 ;  /* 0x00000008ff4e7e24 */ /* 0x000fe2000f8e00ff */
[----:B------:R-:W5:Y:S01]  /*49010*/  LDL.LU R98, [R1+0x58c] ;  /* 0x00058c0001627983 */ /* 0x000f620000300800 */
[----:B------:R-:W-:Y:S01]  /*49020*/  IMAD.U32 R79, RZ, RZ, UR7 ;  /* 0x00000007ff4f7e24 */ /* 0x000fe2000f8e00ff */
[----:B------:R-:W-:Y:S01]  /*49030*/  @P1 LOP3.LUT R5, R5, 0x400000, RZ, 0xfc, !PT ;  /* 0x0040000005051812 */ /* 0x000fe200078efcff */
[----:B------:R-:W-:Y:S01]  /*49040*/  IMAD.U32 R80, RZ, RZ, UR8 ;  /* 0x00000008ff507e24 */ /* 0x000fe2000f8e00ff */
[----:B------:R-:W5:Y:S01]  /*49050*/  LDL.LU R103, [R1+0x590] ;  /* 0x0005900001677983 */ /* 0x000f620000300800 */
[----:B------:R-:W-:Y:S01]  /*49060*/  IMAD.U32 R81, RZ, RZ, UR7 ;  /* 0x00000007ff517e24 */ /* 0x000fe2000f8e00ff */
[----:B------:R-:W-:Y:S01]  /*49070*/  LOP3.LUT R5, R5, 0xfeffffff, RZ, 0xc0, !PT ;  /* 0xfeffffff05057812 */ /* 0x000fe200078ec0ff */
[----:B------:R-:W0:Y:S01]  /*49080*/  @!P3 LDC.64 R12, c[0x0][0x5c0] ;  /* 0x00017000ff0cbb82 */ /* 0x000e220000000a00 */
[----:B------:R-:W-:Y:S01]  /*49090*/  @P3 LOP3.LUT R2, R2, 0x40, RZ, 0xfc, !PT ;  /* 0x0000004002023812 */ /* 0x000fe200078efcff */
[----:B------:R-:W-:Y:S01]  /*490a0*/  IMAD.U32 R82, RZ, RZ, UR8 ;  /* 0x00000008ff527e24 */ /* 0x000fe2000f8e00ff */
[----:B------:R-:W-:Y:S01]  /*490b0*/  @P2 LOP3.LUT R5, R5, 0x1000000, RZ, 0xfc, !PT ;  /* 0x0100000005052812 */ /* 0x000fe200078efcff */
[----:B------:R-:W-:Y:S01]  /*490c0*/  IMAD.U32 R83, RZ, RZ, UR7 ;  /* 0x00000007ff537e24 */ /* 0x000fe2000f8e00ff */
[----:B------:R-:W-:Y:S01]  /*490d0*/  LOP3.LUT R2, R2, 0xfffffdff, RZ, 0xc0, !PT ;  /* 0xfffffdff02027812 */ /* 0x000fe200078ec0ff */
[----:B------:R-:W-:Y:S01]  /*490e0*/  IMAD.U32 R84, RZ, RZ, UR8 ;  /* 0x00000008ff547e24 */ /* 0x000fe2000f8e00ff */
[----:B------:R-:W-:Y:S01]  /*490f0*/  LOP3.LUT R5, R5, 0xfdffffff, RZ, 0xc0, !PT ;  /* 0xfdffffff05057812 */ /* 0x000fe200078ec0ff */
[----:B------:R-:W-:-:S02]  /*49100*/  IMAD.U32 R85, RZ, RZ, UR7 ;  /* 0x00000007ff557e24 */ /* 0x000fc4000f8e00ff */
[----:B------:R-:W-:Y:S02]  /*49110*/  IMAD.U32 R86, RZ, RZ, UR8 ;  /* 0x00000008ff567e24 */ /* 0x000fe4000f8e00ff */
[----:B------:R-:W-:Y:S02]  /*49120*/  IMAD.U32 R87, RZ, RZ, UR7 ;  /* 0x00000007ff577e24 */ /* 0x000fe4000f8e00ff */
[----:B------:R-:W-:Y:S02]  /*49130*/  IMAD.U32 R88, RZ, RZ, UR8 ;  /* 0x00000008ff587e24 */ /* 0x000fe4000f8e00ff */
[----:B------:R-:W-:Y:S02]  /*49140*/  IMAD.U32 R89, RZ, RZ, UR7 ;  /* 0x00000007ff597e24 */ /* 0x000fe4000f8e00ff */
[----:B------:R-:W-:Y:S02]  /*49150*/  IMAD.U32 R90, RZ, RZ, UR8 ;  /* 0x00000008ff5a7e24 */ /* 0x000fe4000f8e00ff */
[----:B------:R-:W-:-:S02]  /*49160*/  IMAD.U32 R91, RZ, RZ, UR7 ;  /* 0x00000007ff5b7e24 */ /* 0x000fc4000f8e00ff */
[----:B------:R-:W-:Y:S01]  /*49170*/  IMAD.U32 R92, RZ, RZ, UR8 ;  /* 0x00000008ff5c7e24 */ /* 0x000fe2000f8e00ff */
[----:B0-----:R-:W-:Y:S01]  /*49180*/  @!P3 IADD3 R14, P5, P6, R24, UR8, R12 ;  /* 0x00000008180ebc10 */ /* 0x001fe2000febe00c */
[----:B------:R-:W-:Y:S02]  /*49190*/  IMAD.U32 R93, RZ, RZ, UR7 ;  /* 0x00000007ff5d7e24 */ /* 0x000fe4000f8e00ff */
[----:B------:R-:W-:Y:S01]  /*491a0*/  IMAD.U32 R94, RZ, RZ, UR8 ;  /* 0x00000008ff5e7e24 */ /* 0x000fe2000f8e00ff */
[----:B------:R-:W-:Y:S01]  /*491b0*/  @!P3 IADD3.X R15, R31, UR7, R13, P5, P6 ;  /* 0x000000071f0fbc10 */ /* 0x000fe2000afec40d */
[----:B------:R-:W-:Y:S01]  /*491c0*/  IMAD.U32 R95, RZ, RZ, UR7 ;  /* 0x00000007ff5f7e24 */ /* 0x000fe2000f8e00ff */
[----:B------:R-:W-:Y:S01]  /*491d0*/  ISETP.LT.OR P3, PT, R30, 0x49, !P4 ;  /* 0x000000491e00780c */ /* 0x000fe20006761670 */
[----:B------:R-:W-:Y:S02]  /*491e0*/  IMAD.U32 R96, RZ, RZ, UR8 ;  /* 0x00000008ff607e24 */ /* 0x000fe4000f8e00ff */
[----:B------:R-:W-:-:S10]  /*491f0*/  IMAD.U32 R97, RZ, RZ, UR7 ;  /* 0x00000007ff617e24 */ /* 0x000fd4000f8e00ff */
        /* <DEDUP_REMOVED lines=29> */
[----:B------:R-:W-:Y:S01]  /*493d0*/  LOP3.LUT R2, R2, 0xfffffffb, RZ, 0xc0, !PT ;  /* 0xfffffffb02027812 */ /* 0x000fe200078ec0ff */
[----:B--2---:R-:W-:Y:S01]  /*493e0*/  FMUL R9, R9, UR47 ;  /* 0x0000002f09097c20 */ /* 0x004fe20008400000 */
[----:B0-----:R-:W-:-:S04]  /*493f0*/  @!P3 IADD3 R40, P5, P6, R24, UR8, R12 ;  /* 0x000000081828bc10 */ /* 0x001fc8000febe00c */
[----:B------:R-:W-:Y:S02]  /*49400*/  @!P3 IADD3.X R41, R31, UR7, R13, P5, P6 ;  /* 0x000000071f29bc10 */ /* 0x000fe4000afec40d */
[----:B------:R-:W0:Y:S01]  /*49410*/  @!P4 LDC.64 R12, c[0x0][0x5c0] ;  /* 0x00017000ff0ccb82 */ /* 0x000e220000000a00 */
[----:B------:R-:W-:Y:S02]  /*49420*/  LOP3.LUT P3, RZ, R6, 0x2, RZ, 0xc0, !PT ;  /* 0x0000000206ff7812 */ /* 0x000fe4000786c0ff */
        /* <DEDUP_REMOVED lines=53> */
[----:B------:R-:W-:-:S13]  /*49780*/  ISETP.LT.OR P4, PT, R30, 0x51, !P3 ;  /* 0x000000511e00780c */ /* 0x000fda0005f81670 */
        /* <DEDUP_REMOVED lines=44> */
[----:B------:R-:W-:Y:S02]  /*49a50*/  LOP3.LUT R0, R0, 0xffffbfff, RZ, 0xc0, !PT ;  /* 0xffffbfff00007812 */ /* 0x000fe400078ec0ff */
[----:B0-----:R-:W-:-:S04]  /*49a60*/  @!P0 IADD3 R64, P5, P6, R24, UR11, R12 ;  /* 0x0000000b18408c10 */ /* 0x001fc8000febe00c */
[----:B------:R-:W-:Y:S02]  /*49a70*/  @!P0 IADD3.X R65, R31, UR10, R13, P5, P6 ;  /* 0x0000000a1f418c10 */ /* 0x000fe4000afec40d */
[----:B------:R-:W-:-:S13]  /*49a80*/  ISETP.LT.OR P0, PT, R30, 0x41, !P2 ;  /* 0x000000411e00780c */ /* 0x000fda0005701670 */
        /* <DEDUP_REMOVED lines=34> */
[----:B------:R-:W-:Y:S02]  /*49cb0*/  LOP3.LUT R0, R0, 0xffffffdf, RZ, 0xc0, !PT ;  /* 0xffffffdf00007812 */ /* 0x000fe400078ec0ff */
[----:B------:R-:W-:-:S02]  /*49cc0*/  F2FP.SATFINITE.E4M3.F32.PACK_AB_MERGE_C R9, RZ, R9, RZ ;  /* 0x00000009ff09723e */ /* 0x000fc400048070ff */
[----:B------:R-:W-:-:S07]  /*49cd0*/  LOP3.LUT P2, RZ, R2, 0x40, RZ, 0xc0, !PT ;  /* 0x0000004002ff7812 */ /* 0x000fce000784c0ff */
[----:B------:R-:W-:Y:S02]  /*49ce0*/  @!P0 IADD3 R80, P6, P5, R80, UR6, R24 ;  /* 0x0000000650508c10 */ /* 0x000fe4000fdde018 */
[----:B------:R-:W-:Y:S02]  /*49cf0*/  @P0 LOP3.LUT R0, R0, 0x20, RZ, 0xfc, !PT ;  /* 0x0000002000000812 */ /* 0x000fe400078efcff */
[----:B------:R-:W-:Y:S02]  /*49d00*/  @!P0 IADD3.X R81, R81, UR5, R31, P6, P5 ;  /* 0x0000000551518c10 */ /* 0x000fe4000b7ea41f */
[----:B------:R-:W-:-:S13]  /*49d10*/  ISETP.LT.OR P0, PT, R30, 0x41, !P3 ;  /* 0x000000411e00780c */ /* 0x000fda0005f01670 */
[----:B------:R-:W-:-:S04]  /*49d20*/  @!P0 IADD3 R82, P6, P5, R82, UR11, R24 ;  /* 0x0000000b52528c10 */ /* 0x000fc8000fdde018 */
        /* <DEDUP_REMOVED lines=10> */
[----:B------:R-:W-:-:S04]  /*49dd0*/  @!P4 IADD3 R90, P6, P5, R90, UR11, R24 ;  /* 0x0000000b5a5acc10 */ /* 0x000fc8000fdde018 */
[----:B------:R-:W-:Y:S02]  /*49de0*/  @!P4 IADD3.X R91, R91, UR10, R31, P6, P5 ;  /* 0x0000000a5b5bcc10 */ /* 0x000fe4000b7ea41f */
[----:B------:R-:W-:-:S13]  /*49df0*/  ISETP.LT.OR P5, PT, R30, 0x52, !P3 ;  /* 0x000000521e00780c */ /* 0x000fda0005fa1670 */
[--C-:B------:R-:W-:Y:S02]  /*49e00*/  @!P5 IADD3 R92, P0, P6, R92, UR11, R24.reuse ;  /* 0x0000000b5c5cdc10 */ /* 0x100fe4000fe1e018 */
[----:B------:R-:W-:Y:S02]  /*49e10*/  @P5 LOP3.LUT R5, R5, 0x4000000, RZ, 0xfc, !PT ;  /* 0x0400000005055812 */ /* 0x000fe400078efcff */
[--C-:B------:R-:W-:Y:S02]  /*49e20*/  @!P5 IADD3.X R93, R93, UR10, R31.reuse, P0, P6 ;  /* 0x0000000a5d5ddc10 */ /* 0x100fe400087ec41f */
[----:B------:R-:W-:Y:S02]  /*49e30*/  @!P1 IADD3 R94, P0, P6, R94, UR11, R24 ;  /* 0x0000000b5e5e9c10 */ /* 0x000fe4000fe1e018 */
[----:B------:R-:W-:Y:S02]  /*49e40*/  LOP3.LUT R5, R5, 0xf7ffffff, RZ, 0xc0, !PT ;  /* 0xf7ffffff05057812 */ /* 0x000fe400078ec0ff */
[----:B------:R-:W-:-:S02]  /*49e50*/  @!P1 IADD3.X R95, R95, UR10, R31, P0, P6 ;  /* 0x0000000a5f5f9c10 */ /* 0x000fc400087ec41f */
[----:B------:R-:W-:Y:S02]  /*49e60*/  ISETP.LT.OR P0, PT, R30, 0x5a, !P3 ;  /* 0x0000005a1e00780c */ /* 0x000fe40005f01670 */
[----:B------:R-:W-:Y:S02]  /*49e70*/  @P1 LOP3.LUT R5, R5, 0x8000000, RZ, 0xfc, !PT ;  /* 0x0800000005051812 */ /* 0x000fe400078efcff */
[----:B------:R-:W-:Y:S02]  /*49e80*/  LOP3.LUT P5, RZ, R2, 0x400, RZ, 0xc0, !PT ;  /* 0x0000040002ff7812 */ /* 0x000fe400078ac0ff */
[----:B------:R-:W-:-:S04]  /*49e90*/  LOP3.LUT R5, R5, 0xefffffff, RZ, 0xc0, !PT ;  /* 0xefffffff05057812 */ /* 0x000fc800078ec0ff */
[----:B------:R-:W-:-:S03]  /*49ea0*/  @P3 LOP3.LUT R5, R5, 0x10000000, RZ, 0xfc, !PT ;  /* 0x1000000005053812 */ /* 0x000fc600078efcff */
[----:B------:R-:W-:Y:S02]  /*49eb0*/  @!P0 IADD3 R96, P4, P6, R96, UR11, R24 ;  /* 0x0000000b60608c10 */ /* 0x000fe4000fe9e018 */
[----:B------:R-:W-:Y:S02]  /*49ec0*/  LOP3.LUT R5, R5, 0xdfffffff, RZ, 0xc0, !PT ;  /* 0xdfffffff05057812 */ /* 0x000fe400078ec0ff */
[----:B------:R-:W-:Y:S02]  /*49ed0*/  @!P0 IADD3.X R97, R97, UR10, R31, P4, P6 ;  /* 0x0000000a61618c10 */ /* 0x000fe4000a7ec41f */
[----:B------:R-:W-:Y:S02]  /*49ee0*/  @P0 LOP3.LUT R5, R5, 0x20000000, RZ, 0xfc, !PT ;  /* 0x2000000005050812 */ /* 0x000fe400078efcff */
[----:B------:R-:W-:-:S04]  /*49ef0*/  LOP3.LUT P0, RZ, R0, 0x10000, RZ, 0xc0, !PT ;  /* 0x0001000000ff7812 */ /* 0x000fc8000780c0ff */
[----:B------:R-:W-:-:S13]  /*49f00*/  ISETP.LT.OR P6, PT, R30, 0x41, !P0 ;  /* 0x000000411e00780c */ /* 0x000fda00047c1670 */
[----:B------:R-:W0:Y:S02]  /*49f10*/  @!P6 LDC.64 R12, c[0x0][0x5c0] ;  /* 0x00017000ff0ceb82 */ /* 0x000e240000000a00 */
[----:B0-----:R-:W-:-:S05]  /*49f20*/  @!P6 IADD3 R12, P1, R24, R12, RZ ;  /* 0x0000000c180ce210 */ /* 0x001fca0007f3e0ff */
[----:B------:R-:W-:Y:S01]  /*49f30*/  @!P6 IMAD.X R13, R31, 0x1, R13, P1 ;  /* 0x000000011f0de824 */ /* 0x000fe200008e060d */
[----:B------:R-:W-:-:S04]  /*49f40*/  LOP3.LUT P1, RZ, R2, 0x200, RZ, 0xc0, !PT ;  /* 0x0000020002ff7812 */ /* 0x000fc8000782c0ff */
[----:B------:R0:W-:Y:S01]  /*49f50*/  @!P6 STG.E.U8 desc[UR52][R12.64+0x40], R9 ;  /* 0x000040090c00e986 */ /* 0x0001e2000c101134 */
[----:B------:R-:W-:-:S13]  /*49f60*/  ISETP.LT.OR P6, PT, R30, 0x42, !P0 ;  /* 0x000000421e00780c */ /* 0x000fda00047c1670 */
[----:B0-----:R-:W0:Y:S01]  /*49f70*/  @!P6 LDC.64 R12, c[0x0][0x5c0] ;  /* 0x00017000ff0ceb82 */ /* 0x001e220000000a00 */
[----:B---3--:R-:W-:Y:S02]  /*49f80*/  FMUL R9, R99, UR47 ;  /* 0x0000002f63097c20 */ /* 0x008fe40008400000 */
[----:B------:R-:W2:Y:S03]  /*49f90*/  LDL.LU R99, [R1+0x594] ;  /* 0x0005940001637983 */ /* 0x000ea60000300800 */
[----:B------:R-:W-:Y:S02]  /*49fa0*/  F2FP.SATFINITE.E4M3.F32.PACK_AB_MERGE_C R9, RZ, R9, RZ ;  /* 0x00000009ff09723e */ /* 0x000fe400048070ff */
[----:B0-----:R-:W-:-:S05]  /*49fb0*/  @!P6 IADD3 R12, P3, R24, R12, RZ ;  /* 0x0000000c180ce210 */ /* 0x001fca0007f7e0ff */
[----:B------:R-:W-:-:S05]  /*49fc0*/  @!P6 IMAD.X R13, R31, 0x1, R13, P3 ;  /* 0x000000011f0de824 */ /* 0x000fca00018e060d */
[----:B------:R4:W-:Y:S02]  /*49fd0*/  @!P6 STG.E.U8 desc[UR52][R12.64+0x41], R9 ;  /* 0x000041090c00e986 */ /* 0x0009e4000c101134 */
[----:B----4-:R-:W-:Y:S02]  /*49fe0*/  FMUL R9, R102, UR47 ;  /* 0x0000002f66097c20 */ /* 0x010fe40008400000 */
[----:B------:R-:W3:Y:S01]  /*49ff0*/  LDL.LU R102, [R1+0x598] ;  /* 0x0005980001667983 */ /* 0x000ee20000300800 */
[----:B------:R-:W-:Y:S02]  /*4a000*/  ISETP.LT.OR P6, PT, R30, 0x49, !P0 ;  /* 0x000000491e00780c */ /* 0x000fe400047c1670 */
[----:B------:R-:W-:-:S11]  /*4a010*/  F2FP.SATFINITE.E4M3.F32.PACK_AB_MERGE_C R9, RZ, R9, RZ ;  /* 0x00000009ff09723e */ /* 0x000fd600048070ff */
[----:B------:R-:W0:Y:S01]  /*4a020*/  @!P6 LDC.64 R12, c[0x0][0x5c0] ;  /* 0x00017000ff0ceb82 */ /* 0x000e220000000a00 */
[----:B------:R5:W-:Y:S02]  /*4a030*/  @!P5 STG.E.U8 desc[UR52][R16.64+0x40], R9 ;  /* 0x000040091000d986 */ /* 0x000be4000c101134 */
[----:B-----5:R-:W-:Y:S02]  /*4a040*/  FMUL R9, R101, UR47 ;  /* 0x0000002f65097c20 */ /* 0x020fe40008400000 */
[----:B------:R-:W4:Y:S03]  /*4a050*/  LDL.LU R101, [R1+0x59c] ;  /* 0x00059c0001657983 */ /* 0x000f260000300800 */
[----:B------:R-:W-:-:S05]  /*4a060*/  F2FP.SATFINITE.E4M3.F32.PACK_AB_MERGE_C R9, RZ, R9, RZ ;  /* 0x00000009ff09723e */ /* 0x000fca00048070ff */
[----:B------:R1:W-:Y:S01]  /*4a070*/  @!P2 STG.E.U8 desc[UR52][R14.64+0x41], R9 ;  /* 0x000041090e00a986 */ /* 0x0003e2000c101134 */
[----:B0-----:R-:W-:-:S05]  /*4a080*/  @!P6 IADD3 R12, P2, R24, R12, RZ ;  /* 0x0000000c180ce210 */ /* 0x001fca0007f5e0ff */
[----:B------:R-:W-:Y:S02]  /*4a090*/  @!P6 IMAD.X R13, R31, 0x1, R13, P2 ;  /* 0x000000011f0de824 */ /* 0x000fe400010e060d */
[----:B-1----:R-:W-:Y:S02]  /*4a0a0*/  FMUL R9, R100, UR47 ;  /* 0x0000002f64097c20 */ /* 0x002fe40008400000 */
[----:B------:R-:W5:Y:S03]  /*4a0b0*/  LDL.LU R100, [R1+0x5a0] ;  /* 0x0005a00001647983 */ /* 0x000f660000300800 */
[----:B------:R-:W-:-:S05]  /*4a0c0*/  F2FP.SATFINITE.E4M3.F32.PACK_AB_MERGE_C R9, RZ, R9, RZ ;  /* 0x00000009ff09723e */ /* 0x000fca00048070ff */
[----:B------:R0:W-:Y:S02]  /*4a0d0*/  @!P6 STG.E.U8 desc[UR52][R12.64+0x48], R9 ;  /* 0x000048090c00e986 */ /* 0x0001e4000c101134 */
[----:B0-----:R-:W-:Y:S02]  /*4a0e0*/  FMUL R9, R98, UR47 ;  /* 0x0000002f62097c20 */ /* 0x001fe40008400000 */
[----:B------:R-:W5:Y:S01]  /*4a0f0*/  LDL.LU R98, [R1+0x5a4] ;  /* 0x0005a40001627983 */ /* 0x000f620000300800 */
[----:B------:R-:W-:-:S13]  /*4a100*/  ISETP.LT.OR P6, PT, R30, 0x4a, !P0 ;  /* 0x0000004a1e00780c */ /* 0x000fda00047c1670 */
[----:B------:R-:W0:Y:S01]  /*4a110*/  @!P6 LDC.64 R12, c[0x0][0x5c0] ;  /* 0x00017000ff0ceb82 */ /* 0x000e220000000a00 */
[----:B------:R-:W-:Y:S02]  /*4a120*/  F2FP.SATFINITE.E4M3.F32.PACK_AB_MERGE_C R9, RZ, R9, RZ ;  /* 0x00000009ff09723e */ /* 0x000fe400048070ff */
[----:B0-----:R-:W-:-:S05]  /*4a130*/  @!P6 IADD3 R12, P2, R24, R12, RZ ;  /* 0x0000000c180ce210 */ /* 0x001fca0007f5e0ff */
[----:B------:R-:W-:-:S05]  /*4a140*/  @!P6 IMAD.X R13, R31, 0x1, R13, P2 ;  /* 0x000000011f0de824 */ /* 0x000fca00010e060d */
[----:B------:R0:W-:Y:S01]  /*4a150*/  @!P6 STG.E.U8 desc[UR52][R12.64+0x49], R9 ;  /* 0x000049090c00e986 */ /* 0x0001e2000c101134 */
[----:B------:R-:W-:Y:S02]  /*4a160*/  ISETP.LT.OR P6, PT, R30, 0x51, !P0 ;  /* 0x000000511e00780c */ /* 0x000fe400047c1670 */
[----:B------:R-:W-:Y:S01]  /*4a170*/  LOP3.LUT P4, RZ, R2, 0x20, RZ, 0xc0, !PT ;  /* 0x0000002002ff7812 */ /* 0x000fe2000788c0ff */
[----:B0-----:R-:W-:-:S10]  /*4a180*/  FMUL R9, R103, UR47 ;  /* 0x0000002f67097c20 */ /* 0x001fd40008400000 */
[----:B------:R-:W0:Y:S01]  /*4a190*/  @!P6 LDC.64 R12, c[0x0][0x5c0] ;  /* 0x00017000ff0ceb82 */ /* 0x000e220000000a00 */
[----:B------:R-:W-:-:S05]  /*4a1a0*/  F2FP.SATFINITE.E4M3.F32.PACK_AB_MERGE_C R9, RZ, R9, RZ ;  /* 0x00000009ff09723e */ /* 0x000fca00048070ff */
[----:B------:R2:W-:Y:S01]  /*4a1b0*/  @!P1 STG.E.U8 desc[UR52][R20.64+0x48], R9 ;  /* 0x0000480914009986 */ /* 0x0005e2000c101134 */
[----:B0-----:R-:W-:-:S05]  /*4a1c0*/  @!P6 IADD3 R12, P1, R24, R12, RZ ;  /* 0x0000000c180ce210 */ /* 0x001fca0007f3e0ff */
[----:B------:R-:W-:Y:S01]  /*4a1d0*/  @!P6 IMAD.X R13, R31, 0x1, R13, P1 ;  /* 0x000000011f0de824 */ /* 0x000fe200008e060d */
[----:B------:R-:W-:Y:S01]  /*4a1e0*/  LOP3.LUT P5, RZ, R2, 0x100, RZ, 0xc0, !PT ;  /* 0x0000010002ff7812 */ /* 0x000fe200078ac0ff */
[----:B--2---:R-:W-:Y:S02]  /*4a1f0*/  FMUL R9, R99, UR47 ;  /* 0x0000002f63097c20 */ /* 0x004fe40008400000 */
[----:B------:R-:W2:Y:S03]  /*4a200*/  LDL.LU R99, [R1+0x5a8] ;  /* 0x0005a80001637983 */ /* 0x000ea60000300800 */
[----:B------:R-:W-:Y:S01]  /*4a210*/  F2FP.SATFINITE.E4M3.F32.PACK_AB_MERGE_C R9, RZ, R9, RZ ;  /* 0x00000009ff09723e */ /* 0x000fe200048070ff */
[----:B------:R-:W2:Y:S04]  /*4a220*/  LDL.LU R103, [R1+0x5ac] ;  /* 0x0005ac0001677983 */ /* 0x000ea80000300800 */
[----:B------:R3:W-:Y:S02]  /*4a230*/  @!P4 STG.E.U8 desc[UR52][R18.64+0x49], R9 ;  /* 0x000049091200c986 */ /* 0x0007e4000c101134 */
[----:B---3--:R-:W-:-:S05]  /*4a240*/  FMUL R9, R102, UR47 ;  /* 0x0000002f66097c20 */ /* 0x008fca0008400000 */
[----:B------:R-:W-:-:S05]  /*4a250*/  F2FP.SATFINITE.E4M3.F32.PACK_AB_MERGE_C R9, RZ, R9, RZ ;  /* 0x00000009ff09723e */ /* 0x000fca00048070ff */
[----:B------:R0:W-:Y:S01]  /*4a260*/  @!P6 STG.E.U8 desc[UR52][R12.64+0x50], R9 ;  /* 0x000050090c00e986 */ /* 0x0001e2000c101134 */
[----:B------:R-:W-:-:S13]  /*4a270*/  ISETP.LT.OR P6, PT, R30, 0x52, !P0 ;  /* 0x000000521e00780c */ /* 0x000fda00047c1670 */
[----:B0-----:R-:W0:Y:S01]  /*4a280*/  @!P6 LDC.64 R12, c[0x0][0x5c0] ;  /* 0x00017000ff0ceb82 */ /* 0x001e220000000a00 */
[----:B----4-:R-:W-:Y:S02]  /*4a290*/  FMUL R9, R101, UR47 ;  /* 0x0000002f65097c20 */ /* 0x010fe40008400000 */
[----:B------:R-:W3:Y:S03]  /*4a2a0*/  LDL.LU R101, [R1+0x5b0] ;  /* 0x0005b00001657983 */ /* 0x000ee60000300800 */
[----:B------:R-:W-:Y:S02]  /*4a2b0*/  F2FP.SATFINITE.E4M3.F32.PACK_AB_MERGE_C R9, RZ, R9, RZ ;  /* 0x00000009ff09723e */ /* 0x000fe400048070ff */
[----:B0-----:R-:W-:-:S05]  /*4a2c0*/  @!P6 IADD3 R12, P1, R24, R12, RZ ;  /* 0x0000000c180ce210 */ /* 0x001fca0007f3e0ff */
[----:B------:R-:W-:-:S05]  /*4a2d0*/  @!P6 IMAD.X R13, R31, 0x1, R13, P1 ;  /* 0x000000011f0de824 */ /* 0x000fca00008e060d */
[----:B------:R5:W-:Y:S02]  /*4a2e0*/  @!P6 STG.E.U8 desc[UR52][R12.64+0x51], R9 ;  /* 0x000051090c00e986 */ /* 0x000be4000c101134 */
[----:B-----5:R-:W-:-:S05]  /*4a2f0*/  FMUL R9, R100, UR47 ;  /* 0x0000002f64097c20 */ /* 0x020fca0008400000 */
[----:B------:R-:W-:-:S05]  /*4a300*/  F2FP.SATFINITE.E4M3.F32.PACK_AB_MERGE_C R9, RZ, R9, RZ ;  /* 0x00000009ff09723e */ /* 0x000fca00048070ff */
[----:B------:R0:W-:Y:S02]  /*4a310*/  @!P5 STG.E.U8 desc[UR52][R32.64+0x50], R9 ;  /* 0x000050092000d986 */ /* 0x0001e4000c101134 */
[----:B0-----:R-:W-:Y:S02]  /*4a320*/  FMUL R9, R98, UR47 ;  /* 0x0000002f62097c20 */ /* 0x001fe40008400000 */
[----:B------:R-:W4:Y:S01]  /*4a330*/  LDL.LU R98, [R1+0x5b4] ;  /* 0x0005b40001627983 */ /* 0x000f220000300800 */
[----:B------:R-:W-:-:S03]  /*4a340*/  ISETP.LT.OR P6, PT, R30, 0x59, !P0 ;  /* 0x000000591e00780c */ /* 0x000fc600047c1670 */
[----:B------:R-:W5:Y:S01]  /*4a350*/  LDL.LU R102, [R1+0x5b8] ;  /* 0x0005b80001667983 */ /* 0x000f620000300800 */
[C---:B------:R-:W-:Y:S02]  /*4a360*/  LOP3.LUT P2, RZ, R2.reuse, 0x10, RZ, 0xc0, !PT ;  /* 0x0000001002ff7812 */ /* 0x040fe4000784c0ff */
[----:B------:R-:W-:Y:S01]  /*4a370*/  LOP3.LUT P3, RZ, R2, 0x80, RZ, 0xc0, !PT ;  /* 0x0000008002ff7812 */ /* 0x000fe2000786c0ff */
[----:B------:R-:W5:Y:S06]  /*4a380*/  LDL.LU R100, [R1+0x5bc] ;  /* 0x0005bc0001647983 */ /* 0x000f6c0000300800 */
[----:B------:R-:W0:Y:S01]  /*4a390*/  @!P6 LDC.64 R12, c[0x0][0x5c0] ;  /* 0x00017000ff0ceb82 */ /* 0x000e220000000a00 */
[----:B------:R-:W-:-:S02]  /*4a3a0*/  F2FP.SATFINITE.E4M3.F32.PACK_AB_MERGE_C R9, RZ, R9, RZ ;  /* 0x00000009ff09723e */ /* 0x000fc400048070ff */
[----:B------:R-:W-:-:S03]  /*4a3b0*/  LOP3.LUT R6, R6, 0xfffffffe, RZ, 0xc0, !PT ;  /* 0xfffffffe06067812 */ /* 0x000fc600078ec0ff */
[----:B------:R2:W-:Y:S01]  /*4a3c0*/  @!P2 STG.E.U8 desc[UR52][R26.64+0x51], R9 ;  /* 0x000051091a00a986 */ /* 0x0005e2000c101134 */
[----:B------:R-:W-:Y:S02]  /*4a3d0*/  @P3 LOP3.LUT R6, R6, 0x1, RZ, 0xfc, !PT ;  /* 0x0000000106063812 */ /* 0x000fe400078efcff */
[----:B0-----:R-:W-:-:S05]  /*4a3e0*/  @!P6 IADD3 R12, P3, R24, R12, RZ ;  /* 0x0000000c180ce210 */ /* 0x001fca0007f7e0ff */
[----:B------:R-:W-:Y:S01]  /*4a3f0*/  @!P6 IMAD.X R13, R31, 0x1, R13, P3 ;  /* 0x000000011f0de824 */ /* 0x000fe200018e060d */
[----:B------:R-:W-:Y:S01]  /*4a400*/  LOP3.LUT P3, RZ, R6, 0x1, RZ, 0xc0, !PT ;  /* 0x0000000106ff7812 */ /* 0x000fe2000786c0ff */
[----:B--2---:R-:W-:Y:S02]  /*4a410*/  FMUL R9, R99, UR47 ;  /* 0x0000002f63097c20 */ /* 0x004fe40008400000 */
[----:B------:R-:W2:Y:S03]  /*4a420*/  LDL.LU R99, [R1+0x5c0] ;  /* 0x0005c00001637983 */ /* 0x000ea60000300800 */
[----:B------:R-:W-:-:S05]  /*4a430*/  F2FP.SATFINITE.E4M3.F32.PACK_AB_MERGE_C R9, RZ, R9, RZ ;  /* 0x00000009ff09723e */ /* 0x000fca00048070ff */
[----:B------:R0:W-:Y:S01]  /*4a440*/  @!P6 STG.E.U8 desc[UR52][R12.64+0x58], R9 ;  /* 0x000058090c00e986 */ /* 0x0001e2000c101134 */
[----:B------:R-:W-:-:S13]  /*4a450*/  ISETP.LT.OR P6, PT, R30, 0x5a, !P0 ;  /* 0x0000005a1e00780c */ /* 0x000fda00047c1670 */
[----:B0-----:R-:W0:Y:S01]  /*4a460*/  @!P6 LDC.64 R12, c[0x0][0x5c0] ;  /* 0x00017000ff0ceb82 */ /* 0x001e220000000a00 */
[----:B------:R-:W-:-:S05]  /*4a470*/  FMUL R9, R103, UR47 ;  /* 0x0000002f67097c20 */ /* 0x000fca0008400000 */
[----:B------:R-:W-:Y:S02]  /*4a480*/  F2FP.SATFINITE.E4M3.F32.PACK_AB_MERGE_C R9, RZ, R9, RZ ;  /* 0x00000009ff09723e */ /* 0x000fe400048070ff */
[----:B0-----:R-:W-:-:S05]  /*4a490*/  @!P6 IADD3 R12, P0, R24, R12, RZ ;  /* 0x0000000c180ce210 */ /* 0x001fca0007f1e0ff */
[----:B------:R-:W-:-:S05]  /*4a4a0*/  @!P6 IMAD.X R13, R31, 0x1, R13, P0 ;  /* 0x000000011f0de824 */ /* 0x000fca00000e060d */
[----:B------:R3:W-:Y:S02]  /*4a4b0*/  @!P6 STG.E.U8 desc[UR52][R12.64+0x59], R9 ;  /* 0x000059090c00e986 */ /* 0x0007e4000c101134 */
[----:B---3--:R-:W-:Y:S02]  /*4a4c0*/  FMUL R9, R101, UR47 ;  /* 0x0000002f65097c20 */ /* 0x008fe40008400000 */
[----:B------:R-:W3:Y:S03]  /*4a4d0*/  LDL.LU R101, [R1+0x5c4] ;  /* 0x0005c40001657983 */ /* 0x000ee60000300800 */
[----:B------:R-:W-:-:S05]  /*4a4e0*/  F2FP.SATFINITE.E4M3.F32.PACK_AB_MERGE_C R9, RZ, R9, RZ ;  /* 0x00000009ff09723e */ /* 0x000fca00048070ff */
[----:B------:R4:W-:Y:S02]  /*4a4f0*/  @!P3 STG.E.U8 desc[UR52][R40.64+0x58], R9 ;  /* 0x000058092800b986 */ /* 0x0009e4000c101134 */
[----:B----4-:R-:W-:Y:S02]  /*4a500*/  FMUL R9, R98, UR47 ;  /* 0x0000002f62097c20 */ /* 0x010fe40008400000 */
[----:B------:R-:W4:Y:S01]  /*4a510*/  LDL.LU R98, [R1+0x5c8] ;  /* 0x0005c80001627983 */ /* 0x000f220000300800 */
[----:B------:R-:W-:Y:S02]  /*4a520*/  LOP3.LUT P4, RZ, R2, 0x8, RZ, 0xc0, !PT ;  /* 0x0000000802ff7812 */ /* 0x000fe4000788c0ff */
[----:B------:R-:W-:Y:S02]  /*4a530*/  F2FP.SATFINITE.E4M3.F32.PACK_AB_MERGE_C R9, RZ, R9, RZ ;  /* 0x00000009ff09723e */ /* 0x000fe400048070ff */
[----:B------:R-:W-:Y:S02]  /*4a540*/  LOP3.LUT P2, RZ, R0, 0x4000, RZ, 0xc0, !PT ;  /* 0x0000400000ff7812 */ /* 0x000fe4000784c0ff */
[----:B------:R-:W-:-:S07]  /*4a550*/  LOP3.LUT P1, RZ, R2, 0x4, RZ, 0xc0, !PT ;  /* 0x0000000402ff7812 */ /* 0x000fce000782c0ff */
[----:B------:R5:W-:Y:S01]  /*4a560*/  @!P4 STG.E.U8 desc[UR52][R36.64+0x59], R9 ;  /* 0x000059092400c986 */ /* 0x000be2000c101134 */
[----:B------:R-:W-:-:S03]  /*4a570*/  LOP3.LUT P5, RZ, R2, 0x2, RZ, 0xc0, !PT ;  /* 0x0000000202ff7812 */ /* 0x000fc600078ac0ff */
[----:B------:R-:W0:Y:S01]  /*4a580*/  @!P2 LDC.64 R12, c[0x0][0x5c0] ;  /* 0x00017000ff0cab82 */ /* 0x000e220000000a00 */
[----:B-----5:R-:W-:-:S05]  /*4a590*/  FMUL R9, R102, UR47 ;  /* 0x0000002f66097c20 */ /* 0x020fca0008400000 */
[----:B------:R-:W-:-:S05]  /*4a5a0*/  F2FP.SATFINITE.E4M3.F32.PACK_AB_MERGE_C R9, RZ, R9, RZ ;  /* 0x00000009ff09723e */ /* 0x000fca00048070ff */
[----:B------:R1:W-:Y:S01]  /*4a5b0*/  @!P1 STG.E.U8 desc[UR52][R28.64+0x40], R9 ;  /* 0x000040091c009986 */ /* 0x0003e2000c101134 */
[----:B------:R-:W-:Y:S01]  /*4a5c0*/  LOP3.LUT P0, RZ, R2, 0x1, RZ, 0xc0, !PT ;  /* 0x0000000102ff7812 */ /* 0x000fe2000780c0ff */
[----:B-1----:R-:W-:Y:S02]  /*4a5d0*/  FMUL R9, R100, UR47 ;  /* 0x0000002f64097c20 */ /* 0x002fe40008400000 */
[----:B------:R-:W5:Y:S03]  /*4a5e0*/  LDL.LU R100, [R1+0x5cc] ;  /* 0x0005cc0001647983 */ /* 0x000f660000300800 */
[----:B------:R-:W-:-:S05]  /*4a5f0*/  F2FP.SATFINITE.E4M3.F32.PACK_AB_MERGE_C R9, RZ, R9, RZ ;  /* 0x00000009ff09723e */ /* 0x000fca00048070ff */
[----:B------:R2:W-:Y:S01]  /*4a600*/  @!P5 STG.E.U8 desc[UR52][R22.64+0x41], R9 ;  /* 0x000041091600d986 */ /* 0x0005e2000c101134 */
[----:B------:R-:W-:-:S04]  /*4a610*/  LOP3.LUT R5, R5, 0x7fffffff, RZ, 0xc0, !PT ;  /* 0x7fffffff05057812 */ /* 0x000fc800078ec0ff */
[----:B------:R-:W-:Y:S02]  /*4a620*/  @P0 LOP3.LUT R5, R5, 0x80000000, RZ, 0xfc, !PT ;  /* 0x8000000005050812 */ /* 0x000fe400078efcff */
[----:B------:R-:W-:Y:S02]  /*4a630*/  LOP3.LUT P0, RZ, R0, 0x2000, RZ, 0xc0, !PT ;  /* 0x0000200000ff7812 */ /* 0x000fe4000780c0ff */
[----:B0-----:R-:W-:-:S05]  /*4a640*/  @!P2 IADD3 R12, P6, R66, R12, RZ ;  /* 0x0000000c420ca210 */ /* 0x001fca0007fde0ff */
[----:B------:R-:W-:Y:S02]  /*4a650*/  @!P2 IMAD.X R13, R67, 0x1, R13, P6 ;  /* 0x00000001430da824 */ /* 0x000fe400030e060d */
[----:B--2---:R-:W-:Y:S02]  /*4a660*/  FMUL R9, R99, UR47 ;  /* 0x0000002f63097c20 */ /* 0x004fe40008400000 */
[----:B------:R-:W2:Y:S03]  /*4a670*/  LDL.LU R99, [R1+0x5d0] ;  /* 0x0005d00001637983 */ /* 0x000ea60000300800 */
[----:B------:R-:W-:Y:S01]  /*4a680*/  F2FP.SATFINITE.E4M3.F32.PACK_AB_MERGE_C R9, RZ, R9, RZ ;  /* 0x00000009ff09723e */ /* 0x000fe200048070ff */
[----:B------:R-:W2:Y:S04]  /*4a690*/  LDL.LU R102, [R1+0x5d4] ;  /* 0x0005d40001667983 */ /* 0x000ea80000300800 */
[----:B------:R0:W-:Y:S02]  /*4a6a0*/  @!P2 STG.E.U8 desc[UR52][R12.64+0x40], R9 ;  /* 0x000040090c00a986 */ /* 0x0001e4000c101134 */
[----:B0-----:R-:W0:Y:S02]  /*4a6b0*/  @!P0 LDC.64 R12, c[0x0][0x5c0] ;  /* 0x00017000ff0c8b82 */ /* 0x001e240000000a00 */
[----:B0-----:R-:W-:-:S05]  /*4a6c0*/  @!P0 IADD3 R12, P6, R68, R12, RZ ;  /* 0x0000000c440c8210 */ /* 0x001fca0007fde0ff */
[----:B------:R-:W-:Y:S01]  /*4a6d0*/  @!P0 IMAD.X R13, R69, 0x1, R13, P6 ;  /* 0x00000001450d8824 */ /* 0x000fe200030e060d */
[----:B------:R-:W-:Y:S01]  /*4a6e0*/  LOP3.LUT P6, RZ, R0, 0x2000, RZ, 0xc0, !PT ;  /* 0x0000200000ff7812 */ /* 0x000fe200078cc0ff */
[----:B---3--:R-:W-:Y:S02]  /*4a6f0*/  FMUL R9, R101, UR47 ;  /* 0x0000002f65097c20 */ /* 0x008fe40008400000 */
[----:B------:R-:W3:Y:S03]  /*4a700*/  LDL.LU R101, [R1+0x5d8] ;  /* 0x0005d80001657983 */ /* 0x000ee60000300800 */
[----:B------:R-:W-:-:S07]  /*4a710*/  F2FP.SATFINITE.E4M3.F32.PACK_AB_MERGE_C R9, RZ, R9, RZ ;  /* 0x00000009ff09723e */ /* 0x000fce00048070ff */
[----:B------:R4:W-:Y:S02]  /*4a720*/  @!P6 STG.E.U8 desc[UR52][R12.64+0x41], R9 ;  /* 0x000041090c00e986 */ /* 0x0009e4000c101134 */
[----:B----4-:R-:W-:Y:S02]  /*4a730*/  FMUL R9, R98, UR47 ;  /* 0x0000002f62097c20 */ /* 0x010fe40008400000 */
[----:B------:R-:W4:Y:S01]  /*4a740*/  LDL.LU R98, [R1+0x5dc] ;  /* 0x0005dc0001627983 */ /* 0x000f220000300800 */
[C---:B------:R-:W-:Y:S02]  /*4a750*/  LOP3.LUT P1, RZ, R0.reuse, 0x40000000, RZ, 0xc0, !PT ;  /* 0x4000000000ff7812 */ /* 0x040fe4000782c0ff */
[----:B------:R-:W-:Y:S02]  /*4a760*/  LOP3.LUT P4, RZ, R0, 0x800, RZ, 0xc0, !PT ;  /* 0x0000080000ff7812 */ /* 0x000fe4000788c0ff */
[----:B------:R-:W-:-:S09]  /*4a770*/  LOP3.LUT R5, R5, 0xbfffffff, RZ, 0xc0, !PT ;  /* 0xbfffffff05057812 */ /* 0x000fd200078ec0ff */
[----:B------:R-:W-:Y:S02]  /*4a780*/  @P1 LOP3.LUT R5, R5, 0x40000000, RZ, 0xfc, !PT ;  /* 0x4000000005051812 */ /* 0x000fe400078efcff */
[----:B------:R-:W0:Y:S02]  /*4a790*/  @!P4 LDC.64 R12, c[0x0][0x5c0] ;  /* 0x00017000ff0ccb82 */ /* 0x000e240000000a00 */
[----:B------:R-:W-:Y:S02]  /*4a7a0*/  LOP3.LUT P0, RZ, R5, 0x80000000, RZ, 0xc0, !PT ;  /* 0x8000000005ff7812 */ /* 0x000fe4000780c0ff */
[----:B------:R-:W-:Y:S02]  /*4a7b0*/  F2FP.SATFINITE.E4M3.F32.PACK_AB_MERGE_C R9, RZ, R9, RZ ;  /* 0x00000009ff09723e */ /* 0x000fe400048070ff */
[----:B------:R-:W-:-:S09]  /*4a7c0*/  LOP3.LUT P3, RZ, R0, 0x80000000, RZ, 0xc0, !PT ;  /* 0x8000000000ff7812 */ /* 0x000fd2000786c0ff */
[----:B------:R5:W-:Y:S01]  /*4a7d0*/  @!P0 STG.E.U8 desc[UR52][R38.64+0x48], R9 ;  /* 0x0000480926008986 */ /* 0x000be2000c101134 */
[----:B------:R-:W-:Y:S01]  /*4a7e0*/  LOP3.LUT P1, RZ, R0, 0x400, RZ, 0xc0, !PT ;  /* 0x0000040000ff7812 */ /* 0x000fe2000782c0ff */
[----:B-----5:R-:W-:Y:S02]  /*4a7f0*/  FMUL R9, R100, UR47 ;  /* 0x0000002f64097c20 */ /* 0x020fe40008400000 */
[----:B------:R-:W5:Y:S03]  /*4a800*/  LDL.LU R100, [R1+0x5e0] ;  /* 0x0005e00001647983 */ /* 0x000f660000300800 */
[----:B------:R-:W-:Y:S02]  /*4a810*/  F2FP.SATFINITE.E4M3.F32.PACK_AB_MERGE_C R9, RZ, R9, RZ ;  /* 0x00000009ff09723e */ /* 0x000fe400048070ff */
[----:B0-----:R-:W-:-:S03]  /*4a820*/  @!P4 IADD3 R12, P6, R70, R12, RZ ;  /* 0x0000000c460cc210 */ /* 0x001fc60007fde0ff */
[----:B------:R2:W-:Y:S02]  /*4a830*/  @!P3 STG.E.U8 desc[UR52][R34.64+0x49], R9 ;  /* 0x000049092200b986 */ /* 0x0005e4000c101134 */
[----:B------:R-:W-:Y:S02]  /*4a840*/  @!P4 IMAD.X R13, R71, 0x1, R13, P6 ;  /* 0x00000001470dc824 */ /* 0x000fe400030e060d */
[----:B--2---:R-:W-:Y:S02]  /*4a850*/  FMUL R9, R99, UR47 ;  /* 0x0000002f63097c20 */ /* 0x004fe40008400000 */
[----:B------:R-:W2:Y:S03]  /*4a860*/  LDL.LU R99, [R1+0x5e4] ;  /* 0x0005e40001637983 */ /* 0x000ea60000300800 */
[----:B------:R-:W-:Y:S01]  /*4a870*/  F2FP.SATFINITE.E4M3.F32.PACK_AB_MERGE_C R9, RZ, R9, RZ ;  /* 0x00000009ff09723e */ /* 0x000fe200048070ff */
[----:B------:R-:W2:Y:S04]  /*4a880*/  LDL.LU R103, [R1+0x5e8] ;  /* 0x0005e80001677983 */ /* 0x000ea80000300800 */
[----:B------:R0:W-:Y:S02]  /*4a890*/  @!P4 STG.E.U8 desc[UR52][R12.64+0x48], R9 ;  /* 0x000048090c00c986 */ /* 0x0001e4000c101134 */
[----:B0-----:R-:W0:Y:S01]  /*4a8a0*/  @!P1 LDC.64 R12, c[0x0][0x5c0] ;  /* 0x00017000ff0c9b82 */ /* 0x001e220000000a00 */
[----:B------:R-:W-:-:S02]  /*4a8b0*/  FMUL R9, R102, UR47 ;  /* 0x0000002f66097c20 */ /* 0x000fc40008400000 */
[----:B------:R-:W2:Y:S03]  /*4a8c0*/  LDL.LU R102, [R1+0x5ec] ;  /* 0x0005ec0001667983 */ /* 0x000ea60000300800 */
[----:B------:R-:W-:Y:S02]  /*4a8d0*/  F2FP.SATFINITE.E4M3.F32.PACK_AB_MERGE_C R9, RZ, R9, RZ ;  /* 0x00000009ff09723e */ /* 0x000fe400048070ff */
[----:B0-----:R-:W-:-:S05]  /*4a8e0*/  @!P1 IADD3 R12, P6, R72, R12, RZ ;  /* 0x0000000c480c9210 */ /* 0x001fca0007fde0ff */
[----:B------:R-:W-:Y:S01]  /*4a8f0*/  @!P1 IMAD.X R13, R73, 0x1, R13, P6 ;  /* 0x00000001490d9824 */ /* 0x000fe200030e060d */
[----:B------:R-:W-:Y:S02]  /*4a900*/  LOP3.LUT P6, RZ, R0, 0x400, RZ, 0xc0, !PT ;  /* 0x0000040000ff7812 */ /* 0x000fe400078cc0ff */
[----:B------:R-:W-:-:S11]  /*4a910*/  LOP3.LUT P1, RZ, R5, 0x40000000, RZ, 0xc0, !PT ;  /* 0x4000000005ff7812 */ /* 0x000fd6000782c0ff */
[----:B------:R3:W-:Y:S02]  /*4a920*/  @!P6 STG.E.U8 desc[UR52][R12.64+0x49], R9 ;  /* 0x000049090c00e986 */ /* 0x0007e4000c101134 */
[----:B---3--:R-:W-:-:S05]  /*4a930*/  FMUL R9, R101, UR47 ;  /* 0x0000002f65097c20 */ /* 0x008fca0008400000 */
[----:B------:R-:W-:-:S05]  /*4a940*/  F2FP.SATFINITE.E4M3.F32.PACK_AB_MERGE_C R9, RZ, R9, RZ ;  /* 0x00000009ff09723e */ /* 0x000fca00048070ff */
[----:B------:R4:W-:Y:S02]  /*4a950*/  @!P1 STG.E.U8 desc[UR52][R44.64+0x50], R9 ;  /* 0x000050092c009986 */ /* 0x0009e4000c101134 */
[----:B----4-:R-:W-:Y:S02]  /*4a960*/  FMUL R9, R98, UR47 ;  /* 0x0000002f62097c20 */ /* 0x010fe40008400000 */
[----:B------:R-:W3:Y:S04]  /*4a970*/  LDL.LU R98, [R1+0x5f0] ;  /* 0x0005f00001627983 */ /* 0x000ee80000300800 */
[----:B------:R-:W4:Y:S01]  /*4a980*/  LDL.LU R101, [R1+0x5f4] ;  /* 0x0005f40001657983 */ /* 0x000f220000300800 */
[C---:B------:R-:W-:Y:S02]  /*4a990*/  LOP3.LUT P2, RZ, R0.reuse, 0x200, RZ, 0xc0, !PT ;  /* 0x0000020000ff7812 */ /* 0x040fe4000784c0ff */
[----:B------:R-:W-:-:S02]  /*4a9a0*/  LOP3.LUT P5, RZ, R0, 0x20000000, RZ, 0xc0, !PT ;  /* 0x2000000000ff7812 */ /* 0x000fc400078ac0ff */
[----:B------:R-:W-:-:S09]  /*4a9b0*/  F2FP.SATFINITE.E4M3.F32.PACK_AB_MERGE_C R9, RZ, R9, RZ ;  /* 0x00000009ff09723e */ /* 0x000fd200048070ff */
[----:B------:R-:W0:Y:S02]  /*4a9c0*/  @!P2 LDC.64 R12, c[0x0][0x5c0] ;  /* 0x00017000ff0cab82 */ /* 0x000e240000000a00 */
[----:B------:R5:W-:Y:S01]  /*4a9d0*/  @!P5 STG.E.U8 desc[UR52][R42.64+0x51], R9 ;  /* 0x000051092a00d986 */ /* 0x000be2000c101134 */
[----:B------:R-:W-:Y:S01]  /*4a9e0*/  LOP3.LUT P0, RZ, R0, 0x80, RZ, 0xc0, !PT ;  /* 0x0000008000ff7812 */ /* 0x000fe2000780c0ff */
[----:B-----5:R-:W-:Y:S02]  /*4a9f0*/  FMUL R9, R100, UR47 ;  /* 0x0000002f64097c20 */ /* 0x020fe40008400000 */
[----:B------:R-:W5:Y:S01]  /*4aa00*/  LDL.LU R100, [R1+0x5f8] ;  /* 0x0005f80001647983 */ /* 0x000f620000300800 */
[----:B0-----:R-:W-:Y:S02]  /*4aa10*/  @!P2 IADD3 R12, P6, R74, R12, RZ ;  /* 0x0000000c4a0ca210 */ /* 0x001fe40007fde0ff */
[----:B------:R-:W-:-:S03]  /*4aa20*/  F2FP.SATFINITE.E4M3.F32.PACK_AB_MERGE_C R9, RZ, R9, RZ ;  /* 0x00000009ff09723e */ /* 0x000fc600048070ff */
[----:B------:R-:W-:-:S05]  /*4aa30*/  @!P2 IMAD.X R13, R75, 0x1, R13, P6 ;  /* 0x000000014b0da824 */ /* 0x000fca00030e060d */
[----:B------:R0:W-:Y:S02]  /*4aa40*/  @!P2 STG.E.U8 desc[UR52][R12.64+0x50], R9 ;  /* 0x000050090c00a986 */ /* 0x0001e4000c101134 */
[----:B0-----:R-:W0:Y:S01]  /*4aa50*/  @!P0 LDC.64 R12, c[0x0][0x5c0] ;  /* 0x00017000ff0c8b82 */ /* 0x001e220000000a00 */
[----:B------:R-:W-:Y:S02]  /*4aa60*/  LOP3.LUT P4, RZ, R0, 0x8000000, RZ, 0xc0, !PT ;  /* 0x0800000000ff7812 */ /* 0x000fe4000788c0ff */
[----:B0-----:R-:W-:-:S05]  /*4aa70*/  @!P0 IADD3 R12, P6, R76, R12, RZ ;  /* 0x0000000c4c0c8210 */ /* 0x001fca0007fde0ff */
[----:B------:R-:W-:Y:S01]  /*4aa80*/  @!P0 IMAD.X R13, R77, 0x1, R13, P6 ;  /* 0x000000014d0d8824 */ /* 0x000fe200030e060d */
[----:B------:R-:W-:Y:S01]  /*4aa90*/  LOP3.LUT P6, RZ, R0, 0x10000000, RZ, 0xc0, !PT ;  /* 0x1000000000ff7812 */ /* 0x000fe200078cc0ff */
[----:B--2---:R-:W-:Y:S02]  /*4aaa0*/  FMUL R9, R99, UR47 ;  /* 0x0000002f63097c20 */ /* 0x004fe40008400000 */
[----:B------:R-:W2:Y:S03]  /*4aab0*/  LDL.LU R99, [R1+0x5fc] ;  /* 0x0005fc0001637983 */ /* 0x000ea60000300800 */
[----:B------:R-:W-:-:S05]  /*4aac0*/  F2FP.SATFINITE.E4M3.F32.PACK_AB_MERGE_C R9, RZ, R9, RZ ;  /* 0x00000009ff09723e */ /* 0x000fca00048070ff */
[----:B------:R0:W-:Y:S02]  /*4aad0*/  @!P0 STG.E.U8 desc[UR52][R12.64+0x51], R9 ;  /* 0x000051090c008986 */ /* 0x0001e4000c101134 */
[----:B0-----:R-:W-:-:S05]  /*4aae0*/  FMUL R9, R103, UR47 ;  /* 0x0000002f67097c20 */ /* 0x001fca0008400000 */
[----:B------:R-:W-:-:S05]  /*4aaf0*/  F2FP.SATFINITE.E4M3.F32.PACK_AB_MERGE_C R9, RZ, R9, RZ ;  /* 0x00000009ff09723e */ /* 0x000fca00048070ff */
[----:B------:R0:W-:Y:S02]  /*4ab00*/  @!P6 STG.E.U8 desc[UR52][R48.64+0x58], R9 ;  /* 0x000058093000e986 */ /* 0x0001e4000c101134 */
[----:B0-----:R-:W-:Y:S02]  /*4ab10*/  FMUL R9, R102, UR47 ;  /* 0x0000002f66097c20 */ /* 0x001fe40008400000 */
[----:B------:R-:W2:Y:S03]  /*4ab20*/  LDL.LU R102, [R1+0x600] ;  /* 0x0006000001667983 */ /* 0x000ea60000300800 */
[----:B------:R-:W-:-:S05]  /*4ab30*/  F2FP.SATFINITE.E4M3.F32.PACK_AB_MERGE_C R9, RZ, R9, RZ ;  /* 0x00000009ff09723e */ /* 0x000fca00048070ff */
[----:B------:R3:W-:Y:S02]  /*4ab40*/  @!P4 STG.E.U8 desc[UR52][R46.64+0x59], R9 ;  /* 0x000059092e00c986 */ /* 0x0007e4000c101134 */
[----:B---3--:R-:W-:Y:S02]  /*4ab50*/  FMUL R9, R98, UR47 ;  /* 0x0000002f62097c20 */ /* 0x008fe40008400000 */
[----:B------:R-:W3:Y:S01]  /*4ab60*/  LDL.LU R98, [R1+0x604] ;  /* 0x0006040001627983 */ /* 0x000ee20000300800 */
[----:B------:R-:W-:-:S13]  /*4ab70*/  LOP3.LUT P3, RZ, R0, 0x40, RZ, 0xc0, !PT ;  /* 0x0000004000ff7812 */ /* 0x000fda000786c0ff */
[----:B------:R-:W0:Y:S01]  /*4ab80*/  @!P3 LDC.64 R12, c[0x0][0x5c0] ;  /* 0x00017000ff0cbb82 */ /* 0x000e220000000a00 */
[----:B------:R-:W-:Y:S02]  /*4ab90*/  LOP3.LUT P1, RZ, R0, 0x20, RZ, 0xc0, !PT ;  /* 0x0000002000ff7812 */ /* 0x000fe4000782c0ff */
[----:B------:R-:W-:Y:S02]  /*4aba0*/  F2FP.SATFINITE.E4M3.F32.PACK_AB_MERGE_C R9, RZ, R9, RZ ;  /* 0x00000009ff09723e */ /* 0x000fe400048070ff */
[----:B0-----:R-:W-:-:S05]  /*4abb0*/  @!P3 IADD3 R12, P6, R78, R12, RZ ;  /* 0x0000000c4e0cb210 */ /* 0x001fca0007fde0ff */
[----:B------:R-:W-:-:S05]  /*4abc0*/  @!P3 IMAD.X R13, R79, 0x1, R13, P6 ;  /* 0x000000014f0db824 */ /* 0x000fca00030e060d */
[----:B------:R4:W-:Y:S02]  /*4abd0*/  @!P3 STG.E.U8 desc[UR52][R12.64+0x58], R9 ;  /* 0x000058090c00b986 */ /* 0x0009e4000c101134 */
[----:B----4-:R-:W-:Y:S01]  /*4abe0*/  FMUL R9, R101, UR47 ;  /* 0x0000002f65097c20 */ /* 0x010fe20008400000 */
[----:B------:R-:W0:Y:S01]  /*4abf0*/  @!P1 LDC.64 R12, c[0x0][0x5c0] ;  /* 0x00017000ff0c9b82 */ /* 0x000e220000000a00 */
[----:B------:R-:W4:Y:S03]  /*4ac00*/  LDL.LU R101, [R1+0x608] ;  /* 0x0006080001657983 */ /* 0x000f260000300800 */
[----:B------:R-:W-:Y:S02]  /*4ac10*/  F2FP.SATFINITE.E4M3.F32.PACK_AB_MERGE_C R9, RZ, R9, RZ ;  /* 0x00000009ff09723e */ /* 0x000fe400048070ff */
[----:B------:R-:W-:Y:S02]  /*4ac20*/  LOP3.LUT P5, RZ, R0, 0x4000000, RZ, 0xc0, !PT ;  /* 0x0400000000ff7812 */ /* 0x000fe400078ac0ff */
[----:B0-----:R-:W-:-:S05]  /*4ac30*/  @!P1 IADD3 R12, P6, R80, R12, RZ ;  /* 0x0000000c500c9210 */ /* 0x001fca0007fde0ff */
[----:B------:R-:W-:-:S05]  /*4ac40*/  @!P1 IMAD.X R13, R81, 0x1, R13, P6 ;  /* 0x00000001510d9824 */ /* 0x000fca00030e060d */
[----:B------:R5:W-:Y:S02]  /*4ac50*/  @!P1 STG.E.U8 desc[UR52][R12.64+0x59], R9 ;  /* 0x000059090c009986 */ /* 0x000be4000c101134 */
[----:B-----5:R-:W-:Y:S02]  /*4ac60*/  FMUL R9, R100, UR47 ;  /* 0x0000002f64097c20 */ /* 0x020fe40008400000 */
[----:B------:R-:W5:Y:S01]  /*4ac70*/  LDL.LU R100, [R1+0x60c] ;  /* 0x00060c0001647983 */ /* 0x000f620000300800 */
[----:B------:R-:W-:Y:S02]  /*4ac80*/  LOP3.LUT P3, RZ, R5, 0x10000000, RZ, 0xc0, !PT ;  /* 0x1000000005ff7812 */ /* 0x000fe4000786c0ff */
[----:B------:R-:W-:-:S05]  /*4ac90*/  F2FP.SATFINITE.E4M3.F32.PACK_AB_MERGE_C R9, RZ, R9, RZ ;  /* 0x00000009ff09723e */ /* 0x000fca00048070ff */
[----:B------:R2:W-:Y:S01]  /*4aca0*/  @!P5 STG.E.U8 desc[UR52][R52.64+0x40], R9 ;  /* 0x000040093400d986 */ /* 0x0005e2000c101134 */
[----:B------:R-:W-:-:S13]  /*4acb0*/  ISETP.LT.OR P5, PT, R30, 0x41, !P3 ;  /* 0x000000411e00780c */ /* 0x000fda0005fa1670 */
[----:B------:R-:W0:Y:S01]  /*4acc0*/  @!P5 LDC.64 R12, c[0x0][0x5c0] ;  /* 0x00017000ff0cdb82 */ /* 0x000e220000000a00 */
[----:B--2---:R-:W-:Y:S02]  /*4acd0*/  FMUL R9, R99, UR47 ;  /* 0x0000002f63097c20 */ /* 0x004fe40008400000 */
[----:B------:R-:W2:Y:S01]  /*4ace0*/  LDL.LU R99, [R1+0x610] ;  /* 0x0006100001637983 */ /* 0x000ea20000300800 */
[----:B------:R-:W-:Y:S02]  /*4acf0*/  LOP3.LUT P2, RZ, R0, 0x2000000, RZ, 0xc0, !PT ;  /* 0x0200000000ff7812 */ /* 0x000fe4000784c0ff */
[----:B0-----:R-:W-:Y:S01]  /*4ad00*/  @!P5 IADD3 R12, P6, R82, R12, RZ ;  /* 0x0000000c520cd210 */ /* 0x001fe20007fde0ff */
[----:B------:R-:W2:Y:S01]  /*4ad10*/  LDL.LU R103, [R1+0x614] ;  /* 0x0006140001677983 */ /* 0x000ea20000300800 */
[----:B------:R-:W-:-:S03]  /*4ad20*/  F2FP.SATFINITE.E4M3.F32.PACK_AB_MERGE_C R9, RZ, R9, RZ ;  /* 0x00000009ff09723e */ /* 0x000fc600048070ff */
[----:B------:R-:W-:Y:S01]  /*4ad30*/  @!P5 IMAD.X R13, R83, 0x1, R13, P6 ;  /* 0x00000001530dd824 */ /* 0x000fe200030e060d */
[----:B------:R-:W-:-:S05]  /*4ad40*/  ISETP.LT.OR P6, PT, R30, 0x41, !P3 ;  /* 0x000000411e00780c */ /* 0x000fca0005fc1670 */
[----:B------:R0:W-:Y:S02]  /*4ad50*/  @!P2 STG.E.U8 desc[UR52][R50.64+0x41], R9 ;  /* 0x000041093200a986 */ /* 0x0001e4000c101134 */
[----:B0-----:R-:W-:Y:S02]  /*4ad60*/  FMUL R9, R102, UR47 ;  /* 0x0000002f66097c20 */ /* 0x001fe40008400000 */
[----:B------:R-:W2:Y:S03]  /*4ad70*/  LDL.LU R102, [R1+0x618] ;  /* 0x0006180001667983 */ /* 0x000ea60000300800 */
[----:B------:R-:W-:-:S05]  /*4ad80*/  F2FP.SATFINITE.E4M3.F32.PACK_AB_MERGE_C R9, RZ, R9, RZ ;  /* 0x00000009ff09723e */ /* 0x000fca00048070ff */
[----:B------:R3:W-:Y:S02]  /*4ad90*/  @!P6 STG.E.U8 desc[UR52][R12.64+0x40], R9 ;  /* 0x000040090c00e986 */ /* 0x0007e4000c101134 */
[----:B---3--:R-:W-:Y:S02]  /*4ada0*/  FMUL R9, R98, UR47 ;  /* 0x0000002f62097c20 */ /* 0x008fe40008400000 */
[----:B------:R-:W3:Y:S01]  /*4adb0*/  LDL.LU R98, [R1+0x61c] ;  /* 0x00061c0001627983 */ /* 0x000ee20000300800 */
[----:B------:R-:W-:-:S13]  /*4adc0*/  ISETP.LT.OR P5, PT, R30, 0x42, !P3 ;  /* 0x000000421e00780c */ /* 0x000fda0005fa1670 */
[----:B------:R-:W0:Y:S01]  /*4add0*/  @!P5 LDC.64 R12, c[0x0][0x5c0] ;  /* 0x00017000ff0cdb82 */ /* 0x000e220000000a00 */
[----:B------:R-:W-:Y:S02]  /*4ade0*/  F2FP.SATFINITE.E4M3.F32.PACK_AB_MERGE_C R9, RZ, R9, RZ ;  /* 0x00000009ff09723e */ /* 0x000fe400048070ff */
[----:B------:R-:W-:Y:S02]  /*4adf0*/  LOP3.LUT P4, RZ, R0, 0x1000000, RZ, 0xc0, !PT ;  /* 0x0100000000ff7812 */ /* 0x000fe4000788c0ff */
        /* <DEDUP_REMOVED lines=16> */
[C---:B------:R-:W-:Y:S02]  /*4af00*/  ISETP.LT.OR P6, PT, R30.reuse, 0x49, !P3 ;  /* 0x000000491e00780c */ /* 0x040fe40005fc1670 */
[----:B------:R-:W-:Y:S01]  /*4af10*/  ISETP.LT.OR P4, PT, R30, 0x4a, !P3 ;  /* 0x0000004a1e00780c */ /* 0x000fe20005f81670 */
[----:B--2---:R-:W-:Y:S01]  /*4af20*/  FMUL R9, R99, UR47 ;  /* 0x0000002f63097c20 */ /* 0x004fe20008400000 */
[----:B------:R-:W-:Y:S01]  /*4af30*/  LOP3.LUT P2, RZ, R0, 0x400000, RZ, 0xc0, !PT ;  /* 0x0040000000ff7812 */ /* 0x000fe2000784c0ff */
[----:B------:R-:W2:Y:S03]  /*4af40*/  LDL.LU R99, [R1+0x628] ;  /* 0x0006280001637983 */ /* 0x000ea60000300800 */
        /* <DEDUP_REMOVED lines=8> */
[----:B0-----:R-:W-:-:S05]  /*4afd0*/  FMUL R9, R102, UR47 ;  /* 0x0000002f66097c20 */ /* 0x001fca0008400000 */
[----:B------:R-:W-:-:S05]  /*4afe0*/  F2FP.SATFINITE.E4M3.F32.PACK_AB_MERGE_C R9, RZ, R9, RZ ;  /* 0x00000009ff09723e */ /* 0x000fca00048070ff */
[----:B------:R3:W-:Y:S02]  /*4aff0*/  @!P2 STG.E.U8 desc[UR52][R60.64+0x50], R9 ;  /* 0x000050093c00a986 */ /* 0x0007e4000c101134 */
[----:B---3--:R-:W-:Y:S02]  /*4b000*/  FMUL R9, R98, UR47 ;  /* 0x0000002f62097c20 */ /* 0x008fe40008400000 */
[----:B------:R-:W3:Y:S01]  /*4b010*/  LDL.LU R98, [R1+0x62c] ;  /* 0x00062c0001627983 */ /* 0x000ee20000300800 */
[C---:B------:R-:W-:Y:S02]  /*4b020*/  LOP3.LUT P4, RZ, R5.reuse, 0x2000000, RZ, 0xc0, !PT ;  /* 0x0200000005ff7812 */ /* 0x040fe4000788c0ff */
[----:B------:R-:W-:Y:S01]  /*4b030*/  LOP3.LUT P6, RZ, R0, 0x200000, RZ, 0xc0, !PT ;  /* 0x0020000000ff7812 */ /* 0x000fe200078cc0ff */
[----:B------:R-:W3:Y:S01]  /*4b040*/  LDL.LU R103, [R1+0x630] ;  /* 0x0006300001677983 */ /* 0x000ee20000300800 */
[----:B------:R-:W-:Y:S02]  /*4b050*/  F2FP.SATFINITE.E4M3.F32.PACK_AB_MERGE_C R9, RZ, R9, RZ ;  /* 0x00000009ff09723e */ /* 0x000fe400048070ff */
[----:B------:R-:W-:Y:S01]  /*4b060*/  LOP3.LUT P5, RZ, R5, 0x4000000, RZ, 0xc0, !PT ;  /* 0x0400000005ff7812 */ /* 0x000fe200078ac0ff */
[----:B------:R-:W3:Y:S06]  /*4b070*/  LDL.LU R102, [R1+0x634] ;  /* 0x0006340001667983 */ /* 0x000eec0000300800 */
[----:B------:R-:W0:Y:S02]  /*4b080*/  @!P4 LDC.64 R12, c[0x0][0x5c0] ;  /* 0x00017000ff0ccb82 */ /* 0x000e240000000a00 */
[----:B------:R4:W-:Y:S01]  /*4b090*/  @!P6 STG.E.U8 desc[UR52][R58.64+0x51], R9 ;  /* 0x000051093a00e986 */ /* 0x0009e2000c101134 */
[----:B0-----:R-:W-:-:S05]  /*4b0a0*/  @!P4 IADD3 R12, P6, R90, R12, RZ ;  /* 0x0000000c5a0cc210 */ /* 0x001fca0007fde0ff */
[----:B------:R-:W-:Y:S01]  /*4b0b0*/  @!P4 IMAD.X R13, R91, 0x1, R13, P6 ;  /* 0x000000015b0dc824 */ /* 0x000fe200030e060d */
[----:B------:R-:W-:Y:S01]  /*4b0c0*/  ISETP.LT.OR P6, PT, R30, 0x51, !P3 ;  /* 0x000000511e00780c */ /* 0x000fe20005fc1670 */
[----:B----4-:R-:W-:Y:S02]  /*4b0d0*/  FMUL R9, R101, UR47 ;  /* 0x0000002f65097c20 */ /* 0x010fe40008400000 */
[----:B------:R-:W4:Y:S03]  /*4b0e0*/  LDL.LU R101, [R1+0x638] ;  /* 0x0006380001657983 */ /* 0x000f260000300800 */
[----:B------:R-:W-:-:S07]  /*4b0f0*/  F2FP.SATFINITE.E4M3.F32.PACK_AB_MERGE_C R9, RZ, R9, RZ ;  /* 0x00000009ff09723e */ /* 0x000fce00048070ff */
[----:B------:R0:W-:Y:S02]  /*4b100*/  @!P6 STG.E.U8 desc[UR52][R12.64+0x50], R9 ;  /* 0x000050090c00e986 */ /* 0x0001e4000c101134 */
[----:B0-----:R-:W0:Y:S02]  /*4b110*/  @!P5 LDC.64 R12, c[0x0][0x5c0] ;  /* 0x00017000ff0cdb82 */ /* 0x001e240000000a00 */
[----:B0-----:R-:W-:Y:S01]  /*4b120*/  @!P5 IADD3 R12, P6, R92, R12, RZ ;  /* 0x0000000c5c0cd210 */ /* 0x001fe20007fde0ff */
[----:B-----5:R-:W-:Y:S02]  /*4b130*/  FMUL R9, R100, UR47 ;  /* 0x0000002f64097c20 */ /* 0x020fe40008400000 */
[----:B------:R-:W5:Y:S02]  /*4b140*/  LDL.LU R100, [R1+0x63c] ;  /* 0x00063c0001647983 */ /* 0x000f640000300800 */
[----:B------:R-:W-:Y:S01]  /*4b150*/  @!P5 IMAD.X R13, R93, 0x1, R13, P6 ;  /* 0x000000015d0dd824 */ /* 0x000fe200030e060d */
[----:B------:R-:W-:-:S05]  /*4b160*/  F2FP.SATFINITE.E4M3.F32.PACK_AB_MERGE_C R9, RZ, R9, RZ ;  /* 0x00000009ff09723e */ /* 0x000fca00048070ff */
[----:B------:R2:W-:Y:S01]  /*4b170*/  @!P5 STG.E.U8 desc[UR52][R12.64+0x51], R9 ;  /* 0x000051090c00d986 */ /* 0x0005e2000c101134 */
[----:B------:R-:W-:Y:S01]  /*4b180*/  LOP3.LUT P5, RZ, R0, 0x100000, RZ, 0xc0, !PT ;  /* 0x0010000000ff7812 */ /* 0x000fe200078ac0ff */
[----:B--2---:R-:W-:Y:S02]  /*4b190*/  FMUL R9, R99, UR47 ;  /* 0x0000002f63097c20 */ /* 0x004fe40008400000 */
[----:B------:R-:W2:Y:S03]  /*4b1a0*/  LDL.LU R99, [R1+0x640] ;  /* 0x0006400001637983 */ /* 0x000ea60000300800 */
[----:B------:R-:W-:-:S07]  /*4b1b0*/  F2FP.SATFINITE.E4M3.F32.PACK_AB_MERGE_C R9, RZ, R9, RZ ;  /* 0x00000009ff09723e */ /* 0x000fce00048070ff */
[----:B------:R3:W-:Y:S01]  /*4b1c0*/  @!P5 STG.E.U8 desc[UR52][R62.64+0x58], R9 ;  /* 0x000058093e00d986 */ /* 0x0007e2000c101134 */
[----:B------:R-:W-:-:S13]  /*4b1d0*/  LOP3.LUT P1, RZ, R5, 0x8000000, RZ, 0xc0, !PT ;  /* 0x0800000005ff7812 */ /* 0x000fda000782c0ff */
[----:B------:R-:W0:Y:S01]  /*4b1e0*/  @!P1 LDC.64 R12, c[0x0][0x5c0] ;  /* 0x00017000ff0c9b82 */ /* 0x000e220000000a00 */
[----:B---3--:R-:W-:Y:S02]  /*4b1f0*/  FMUL R9, R98, UR47 ;  /* 0x0000002f62097c20 */ /* 0x008fe40008400000 */
[----:B------:R-:W3:Y:S01]  /*4b200*/  LDL.LU R98, [R1+0x644] ;  /* 0x0006440001627983 */ /* 0x000ee20000300800 */
[----:B------:R-:W-:Y:S02]  /*4b210*/  LOP3.LUT P0, RZ, R5, 0x20000000, RZ, 0xc0, !PT ;  /* 0x2000000005ff7812 */ /* 0x000fe4000780c0ff */
[----:B0-----:R-:W-:-:S05]  /*4b220*/  @!P1 IADD3 R18, P5, R94, R12, RZ ;  /* 0x0000000c5e129210 */ /* 0x001fca0007fbe0ff */
[----:B------:R-:W-:Y:S01]  /*4b230*/  @!P1 IMAD.X R19, R95, 0x1, R13, P5 ;  /* 0x000000015f139824 */ /* 0x000fe200028e060d */
[----:B------:R-:W-:-:S05]  /*4b240*/  LOP3.LUT P6, RZ, R0, 0x80000, RZ, 0xc0, !PT ;  /* 0x0008000000ff7812 */ /* 0x000fca00078cc0ff */
[----:B------:R-:W0:Y:S01]  /*4b250*/  @!P0 LDC.64 R12, c[0x0][0x5c0] ;  /* 0x00017000ff0c8b82 */ /* 0x000e220000000a00 */
[----:B------:R-:W-:Y:S02]  /*4b260*/  F2FP.SATFINITE.E4M3.F32.PACK_AB_MERGE_C R9, RZ, R9, RZ ;  /* 0x00000009ff09723e */ /* 0x000fe400048070ff */
[----:B------:R-:W-:-:S05]  /*4b270*/  LOP3.LUT P4, RZ, R5, 0x800000, RZ, 0xc0, !PT ;  /* 0x0080000005ff7812 */ /* 0x000fca000788c0ff */
[----:B------:R1:W-:Y:S01]  /*4b280*/  @!P6 STG.E.U8 desc[UR52][R64.64+0x59], R9 ;  /* 0x000059094000e986 */ /* 0x0003e2000c101134 */
[----:B------:R-:W-:Y:S02]  /*4b290*/  ISETP.LT.OR P6, PT, R30, 0x41, !P4 ;  /* 0x000000411e00780c */ /* 0x000fe400067c1670 */
[----:B0-----:R-:W-:-:S05]  /*4b2a0*/  @!P0 IADD3 R20, P5, R96, R12, RZ ;  /* 0x0000000c60148210 */ /* 0x001fca0007fbe0ff */
[----:B------:R-:W-:-:S06]  /*4b2b0*/  @!P0 IMAD.X R21, R97, 0x1, R13, P5 ;  /* 0x0000000161158824 */ /* 0x000fcc00028e060d */
[----:B------:R-:W0:Y:S01]  /*4b2c0*/  @!P6 LDC.64 R12, c[0x0][0x5c0] ;  /* 0x00017000ff0ceb82 */ /* 0x000e220000000a00 */
[----:B------:R-:W-:Y:S02]  /*4b2d0*/  @!P6 IMAD.MOV.U32 R14, RZ, RZ, R24 ;  /* 0x000000ffff0ee224 */ /* 0x000fe400078e0018 */
[----:B------:R-:W-:Y:S02]  /*4b2e0*/  @!P6 IMAD.MOV.U32 R15, RZ, RZ, R31 ;  /* 0x000000ffff0fe224 */ /* 0x000fe400078e001f */
[----:B------:R-:W-:-:S04]  /*4b2f0*/  @!P6 IMAD.WIDE.U32 R14, R10, 0x180, R14 ;  /* 0x000001800a0ee825 */ /* 0x000fc800078e000e */
[----:B-1----:R-:W-:Y:S01]  /*4b300*/  @!P6 IMAD R9, R11, 0x180, RZ ;  /* 0x000001800b09e824 */ /* 0x002fe200078e02ff */
[----:B0-----:R-:W-:-:S04]  /*4b310*/  @!P6 IADD3 R16, P5, R14, R12, RZ ;  /* 0x0000000c0e10e210 */ /* 0x001fc80007fbe0ff */
[----:B------:R-:W-:Y:S02]  /*4b320*/  @!P6 IADD3.X R17, R13, R15, R9, P5, !PT ;  /* 0x0000000f0d11e210 */ /* 0x000fe40002ffe409 */
[----:B------:R-:W-:Y:S01]  /*4b330*/  ISETP.LT.OR P5, PT, R30, 0x42, !P4 ;  /* 0x000000421e00780c */ /* 0x000fe200067a1670 */
[----:B------:R-:W-:-:S12]  /*4b340*/  FMUL R9, R103, UR47 ;  /* 0x0000002f67097c20 */ /* 0x000fd80008400000 */
        /* <DEDUP_REMOVED lines=11> */
[----:B------:R4:W-:Y:S02]  /*4b400*/  @!P0 STG.E.U8 desc[UR52][R20.64+0x59], R9 ;  /* 0x0000590914008986 */ /* 0x0009e4000c101134 */
[----:B----4-:R-:W-:-:S05]  /*4b410*/  FMUL R9, R101, UR47 ;  /* 0x0000002f65097c20 */ /* 0x010fca0008400000 */
[----:B------:R-:W-:-:S05]  /*4b420*/  F2FP.SATFINITE.E4M3.F32.PACK_AB_MERGE_C R9, RZ, R9, RZ ;  /* 0x00000009ff09723e */ /* 0x000fca00048070ff */
[----:B------:R5:W-:Y:S01]  /*4b430*/  @!P6 STG.E.U8 desc[UR52][R16.64+0x40], R9 ;  /* 0x000040091000e986 */ /* 0x000be2000c101134 */
[----:B------:R-:W-:Y:S01]  /*4b440*/  LOP3.LUT P6, RZ, R0, 0x40000, RZ, 0xc0, !PT ;  /* 0x0004000000ff7812 */ /* 0x000fe200078cc0ff */
[----:B-----5:R-:W-:-:S05]  /*4b450*/  FMUL R9, R100, UR47 ;  /* 0x0000002f64097c20 */ /* 0x020fca0008400000 */
[----:B------:R-:W-:-:S05]  /*4b460*/  F2FP.SATFINITE.E4M3.F32.PACK_AB_MERGE_C R9, RZ, R9, RZ ;  /* 0x00000009ff09723e */ /* 0x000fca00048070ff */
[----:B------:R2:W-:Y:S01]  /*4b470*/  @!P5 STG.E.U8 desc[UR52][R12.64+0x41], R9 ;  /* 0x000041090c00d986 */ /* 0x0005e2000c101134 */
[----:B------:R-:W-:Y:S01]  /*4b480*/  ISETP.LT.OR P5, PT, R30, 0x41, !P6 ;  /* 0x000000411e00780c */ /* 0x000fe200077a1670 */
[----:B------:R-:W-:Y:S01]  /*4b490*/  BSSY B1, `(.L_x_68) ;  /* 0x0000014000017945 */ /* 0x000fe20003800000 */
[C---:B------:R-:W-:Y:S02]  /*4b4a0*/  LOP3.LUT P2, RZ, R5.reuse, 0x1000000, RZ, 0xc0, !PT ;  /* 0x0100000005ff7812 */ /* 0x040fe4000784c0ff */
[C---:B------:R-:W-:Y:S02]  /*4b4b0*/  LOP3.LUT P1, RZ, R5.reuse, 0x400000, RZ, 0xc0, !PT ;  /* 0x0040000005ff7812 */ /* 0x040fe4000782c0ff */
[----:B------:R-:W-:Y:S01]  /*4b4c0*/  LOP3.LUT P0, RZ, R5, 0x200000, RZ, 0xc0, !PT ;  /* 0x0020000005ff7812 */ /* 0x000fe2000780c0ff */
[----:B--2---:R-:W-:-:S05]  /*4b4d0*/  FMUL R12, R99, UR47 ;  /* 0x0000002f630c7c20 */ /* 0x004fca0008400000 */
[----:B------:R-:W-:Y:S01]  /*4b4e0*/  F2FP.SATFINITE.E4M3.F32.PACK_AB_MERGE_C R15, RZ, R12, RZ ;  /* 0x0000000cff0f723e */ /* 0x000fe200048070ff */
[----:B---3--:R-:W-:-:S05]  /*4b4f0*/  FMUL R9, R98, UR47 ;  /* 0x0000002f62097c20 */ /* 0x008fca0008400000 */
        /* <DEDUP_REMOVED lines=13> */
.L_x_69:
[----:B------:R-:W-:Y:S05]  /*4b5d0*/  BSYNC B1 ;  /* 0x0000000000017941 */ /* 0x000fea0003800000 */
.L_x_68:
        /* <DEDUP_REMOVED lines=15> */
.L_x_71:
[----:B------:R-:W-:Y:S05]  /*4b6d0*/  BSYNC B1 ;  /* 0x0000000000017941 */ /* 0x000fea0003800000 */
.L_x_70:
        /* <DEDUP_REMOVED lines=48> */
.L_x_73:
[----:B------:R-:W-:Y:S05]  /*4b9e0*/  BSYNC B1 ;  /* 0x0000000000017941 */ /* 0x000fea0003800000 */
.L_x_72:
        /* <DEDUP_REMOVED lines=15> */
.L_x_75:
[----:B------:R-:W-:Y:S05]  /*4bae0*/  BSYNC B1 ;  /* 0x0000000000017941 */ /* 0x000fea0003800000 */
.L_x_74:
        /* <DEDUP_REMOVED lines=48> */
.L_x_77:
[----:B------:R-:W-:Y:S05]  /*4bdf0*/  BSYNC B1 ;  /* 0x0000000000017941 */ /* 0x000fea0003800000 */
.L_x_76:
        /* <DEDUP_REMOVED lines=15> */
.L_x_79:
[----:B------:R-:W-:Y:S05]  /*4bef0*/  BSYNC B1 ;  /* 0x0000000000017941 */ /* 0x000fea0003800000 */
.L_x_78:
        /* <DEDUP_REMOVED lines=48> */
.L_x_81:
[----:B------:R-:W-:Y:S05]  /*4c200*/  BSYNC B1 ;  /* 0x0000000000017941 */ /* 0x000fea0003800000 */
.L_x_80:
        /* <DEDUP_REMOVED lines=15> */
.L_x_83:
[----:B------:R-:W-:Y:S05]  /*4c300*/  BSYNC B1 ;  /* 0x0000000000017941 */ /* 0x000fea0003800000 */
.L_x_82:
        /* <DEDUP_REMOVED lines=548> */
[----:B------:R-:W-:Y:S02]  /*4e550*/  LOP3.LUT P4, RZ, R8, 0x2000000, RZ, 0xc0, !PT ;  /* 0x0200000008ff7812 */ /* 0x000fe4000788c0ff */
        /* <DEDUP_REMOVED lines=14> */
[----:B0-----:R-:W0:Y:S01]  /*4e640*/  @!P5 LDC.64 R12, c[0x0][0x5c0] ;  /* 0x00017000ff0cdb82 */ /* 0x001e220000000a00 */
[----:B-----5:R-:W-:Y:S02]  /*4e650*/  FMUL R9, R100, UR47 ;  /* 0x0000002f64097c20 */ /* 0x020fe40008400000 */
[----:B------:R-:W5:Y:S01]  /*4e660*/  LDL.LU R100, [R1+0x73c] ;  /* 0x00073c0001647983 */ /* 0x000f620000300800 */
[----:B0-----:R-:W-:Y:S02]  /*4e670*/  @!P5 IADD3 R12, P6, R92, R12, RZ ;  /* 0x0000000c5c0cd210 */ /* 0x001fe40007fde0ff */
[----:B------:R-:W-:-:S03]  /*4e680*/  F2FP.SATFINITE.E4M3.F32.PACK_AB_MERGE_C R9, RZ, R9, RZ ;  /* 0x00000009ff09723e */ /* 0x000fc600048070ff */
[----:B------:R-:W-:-:S05]  /*4e690*/  @!P5 IMAD.X R13, R93, 0x1, R13, P6 ;  /* 0x000000015d0dd824 */ /* 0x000fca00030e060d */
[----:B------:R2:W-:Y:S02]  /*4e6a0*/  @!P5 STG.E.U8 desc[UR52][R12.64+0x71], R9 ;  /* 0x000071090c00d986 */ /* 0x0005e4000c101134 */
[----:B--2---:R-:W-:Y:S02]  /*4e6b0*/  FMUL R9, R99, UR47 ;  /* 0x0000002f63097c20 */ /* 0x004fe40008400000 */
[----:B------:R-:W2:Y:S01]  /*4e6c0*/  LDL.LU R99, [R1+0x740] ;  /* 0x0007400001637983 */ /* 0x000ea20000300800 */
[----:B------:R-:W-:Y:S01]  /*4e6d0*/  LOP3.LUT P1, RZ, R8, 0x8000000, RZ, 0xc0, !PT ;  /* 0x0800000008ff7812 */ /* 0x000fe2000782c0ff */
[----:B---3--:R-:W-:-:S12]  /*4e6e0*/  FMUL R14, R98, UR47 ;  /* 0x0000002f620e7c20 */ /* 0x008fd80008400000 */
[----:B------:R-:W0:Y:S01]  /*4e6f0*/  @!P1 LDC.64 R12, c[0x0][0x5c0] ;  /* 0x00017000ff0c9b82 */ /* 0x000e220000000a00 */
[----:B------:R-:W3:Y:S01]  /*4e700*/  LDL.LU R98, [R1+0x744] ;  /* 0x0007440001627983 */ /* 0x000ee20000300800 */
[----:B------:R-:W-:Y:S02]  /*4e710*/  LOP3.LUT P5, RZ, R0, 0x100000, RZ, 0xc0, !PT ;  /* 0x0010000000ff7812 */ /* 0x000fe400078ac0ff */
[----:B------:R-:W-:Y:S02]  /*4e720*/  LOP3.LUT P0, RZ, R8, 0x20000000, RZ, 0xc0, !PT ;  /* 0x2000000008ff7812 */ /* 0x000fe4000780c0ff */
[----:B------:R-:W-:-:S09]  /*4e730*/  F2FP.SATFINITE.E4M3.F32.PACK_AB_MERGE_C R9, RZ, R9, RZ ;  /* 0x00000009ff09723e */ /* 0x000fd200048070ff */
[----:B------:R1:W-:Y:S01]  /*4e740*/  @!P5 STG.E.U8 desc[UR52][R62.64+0x78], R9 ;  /* 0x000078093e00d986 */ /* 0x0003e2000c101134 */
[----:B0-----:R-:W-:-:S05]  /*4e750*/  @!P1 IADD3 R18, P5, R94, R12, RZ ;  /* 0x0000000c5e129210 */ /* 0x001fca0007fbe0ff */
[----:B------:R-:W-:Y:S02]  /*4e760*/  @!P1 IMAD.X R19, R95, 0x1, R13, P5 ;  /* 0x000000015f139824 */ /* 0x000fe400028e060d */
[----:B------:R-:W0:Y:S01]  /*4e770*/  @!P0 LDC.64 R12, c[0x0][0x5c0] ;  /* 0x00017000ff0c8b82 */ /* 0x000e220000000a00 */
[----:B------:R-:W-:Y:S02]  /*4e780*/  LOP3.LUT P6, RZ, R0, 0x80000, RZ, 0xc0, !PT ;  /* 0x0008000000ff7812 */ /* 0x000fe400078cc0ff */
[----:B------:R-:W-:Y:S02]  /*4e790*/  F2FP.SATFINITE.E4M3.F32.PACK_AB_MERGE_C R23, RZ, R14, RZ ;  /* 0x0000000eff17723e */ /* 0x000fe400048070ff */
[----:B------:R-:W-:-:S09]  /*4e7a0*/  LOP3.LUT P4, RZ, R8, 0x800000, RZ, 0xc0, !PT ;  /* 0x0080000008ff7812 */ /* 0x000fd2000788c0ff */
[----:B------:R-:W-:Y:S01]  /*4e7b0*/  @!P6 STG.E.U8 desc[UR52][R64.64+0x79], R23 ;  /* 0x000079174000e986 */ /* 0x000fe2000c101134 */
        /* <DEDUP_REMOVED lines=10> */
[----:B------:R-:W-:-:S13]  /*4e860*/  ISETP.LT.OR P5, PT, R30, 0x62, !P4 ;  /* 0x000000621e00780c */ /* 0x000fda00067a1670 */
[----:B------:R-:W0:Y:S01]  /*4e870*/  @!P5 LDC.64 R14, c[0x0][0x5c0] ;  /* 0x00017000ff0edb82 */ /* 0x000e220000000a00 */
[----:B------:R-:W-:Y:S01]  /*4e880*/  FMUL R9, R103, UR47 ;  /* 0x0000002f67097c20 */ /* 0x000fe20008400000 */
[----:B------:R-:W-:Y:S02]  /*4e890*/  @!P5 IMAD.MOV.U32 R12, RZ, RZ, R24 ;  /* 0x000000ffff0cd224 */ /* 0x000fe400078e0018 */
[----:B------:R-:W-:Y:S02]  /*4e8a0*/  @!P5 IMAD.MOV.U32 R13, RZ, RZ, R31 ;  /* 0x000000ffff0dd224 */ /* 0x000fe400078e001f */
[----:B------:R-:W-:Y:S01]  /*4e8b0*/  F2FP.SATFINITE.E4M3.F32.PACK_AB_MERGE_C R27, RZ, R9, RZ ;  /* 0x00000009ff1b723e */ /* 0x000fe200048070ff */
[----:B------:R-:W-:-:S04]  /*4e8c0*/  @!P5 IMAD.WIDE.U32 R12, R10, 0x180, R12 ;  /* 0x000001800a0cd825 */ /* 0x000fc800078e000c */
[----:B------:R1:W-:Y:S01]  /*4e8d0*/  @!P1 STG.E.U8 desc[UR52][R18.64+0x78], R27 ;  /* 0x0000781b12009986 */ /* 0x0003e2000c101134 */
[----:B------:R-:W-:Y:S01]  /*4e8e0*/  @!P5 IMAD R9, R11, 0x180, RZ ;  /* 0x000001800b09d824 */ /* 0x000fe200078e02ff */
[----:B0-----:R-:W-:-:S04]  /*4e8f0*/  @!P5 IADD3 R12, P1, R12, R14, RZ ;  /* 0x0000000e0c0cd210 */ /* 0x001fc80007f3e0ff */
[----:B------:R-:W-:Y:S01]  /*4e900*/  @!P5 IADD3.X R13, R15, R13, R9, P1, !PT ;  /* 0x0000000d0f0dd210 */ /* 0x000fe20000ffe409 */
[----:B------:R-:W-:-:S05]  /*4e910*/  FMUL R9, R102, UR47 ;  /* 0x0000002f66097c20 */ /* 0x000fca0008400000 */
[----:B------:R-:W-:Y:S01]  /*4e920*/  F2FP.SATFINITE.E4M3.F32.PACK_AB_MERGE_C R15, RZ, R9, RZ ;  /* 0x00000009ff0f723e */ /* 0x000fe200048070ff */
[----:B----4-:R-:W-:-:S05]  /*4e930*/  FMUL R9, R101, UR47 ;  /* 0x0000002f65097c20 */ /* 0x010fca0008400000 */
[----:B-1----:R-:W-:Y:S01]  /*4e940*/  F2FP.SATFINITE.E4M3.F32.PACK_AB_MERGE_C R19, RZ, R9, RZ ;  /* 0x00000009ff13723e */ /* 0x002fe200048070ff */
[----:B-----5:R-:W-:Y:S01]  /*4e950*/  FMUL R9, R100, UR47 ;  /* 0x0000002f64097c20 */ /* 0x020fe20008400000 */
[----:B------:R0:W-:Y:S04]  /*4e960*/  @!P0 STG.E.U8 desc[UR52][R20.64+0x79], R15 ;  /* 0x0000790f14008986 */ /* 0x0001e8000c101134 */
[----:B------:R-:W-:Y:S01]  /*4e970*/  F2FP.SATFINITE.E4M3.F32.PACK_AB_MERGE_C R23, RZ, R9, RZ ;  /* 0x00000009ff17723e */ /* 0x000fe200048070ff */
[----:B------:R0:W-:Y:S01]  /*4e980*/  @!P6 STG.E.U8 desc[UR52][R16.64+0x60], R19 ;  /* 0x000060131000e986 */ /* 0x0001e2000c101134 */
[----:B------:R-:W-:-:S03]  /*4e990*/  LOP3.LUT P6, RZ, R0, 0x40000, RZ, 0xc0, !PT ;  /* 0x0004000000ff7812 */ /* 0x000fc600078cc0ff */
[----:B------:R0:W-:Y:S01]  /*4e9a0*/  @!P5 STG.E.U8 desc[UR52][R12.64+0x61], R23 ;  /* 0x000061170c00d986 */ /* 0x0001e2000c101134 */
[----:B------:R-:W-:Y:S01]  /*4e9b0*/  ISETP.LT.OR P5, PT, R30, 0x61, !P6 ;  /* 0x000000611e00780c */ /* 0x000fe200077a1670 */
[----:B------:R-:W-:Y:S01]  /*4e9c0*/  BSSY B1, `(.L_x_84) ;  /* 0x0000014000017945 */ /* 0x000fe20003800000 */
[----:B--2---:R-:W-:Y:S01]  /*4e9d0*/  FMUL R9, R99, UR47 ;  /* 0x0000002f63097c20 */ /* 0x004fe20008400000 */
[C---:B------:R-:W-:Y:S02]  /*4e9e0*/  LOP3.LUT P2, RZ, R8.reuse, 0x1000000, RZ, 0xc0, !PT ;  /* 0x0100000008ff7812 */ /* 0x040fe4000784c0ff */
[C---:B------:R-:W-:Y:S02]  /*4e9f0*/  LOP3.LUT P1, RZ, R8.reuse, 0x400000, RZ, 0xc0, !PT ;  /* 0x0040000008ff7812 */ /* 0x040fe4000782c0ff */
[----:B------:R-:W-:Y:S02]  /*4ea00*/  F2FP.SATFINITE.E4M3.F32.PACK_AB_MERGE_C R27, RZ, R9, RZ ;  /* 0x00000009ff1b723e */ /* 0x000fe400048070ff */
[----:B------:R-:W-:Y:S01]  /*4ea10*/  LOP3.LUT P0, RZ, R8, 0x200000, RZ, 0xc0, !PT ;  /* 0x0020000008ff7812 */ /* 0x000fe2000780c0ff */
[----:B---3--:R-:W-:-:S05]  /*4ea20*/  FMUL R14, R98, UR47 ;  /* 0x0000002f620e7c20 */ /* 0x008fca0008400000 */
[----:B------:R-:W-:Y:S01]  /*4ea30*/  F2FP.SATFINITE.E4M3.F32.PACK_AB_MERGE_C R9, RZ, R14, RZ ;  /* 0x0000000eff09723e */ /* 0x000fe200048070ff */
[----:B0-----:R-:W-:Y:S06]  /*4ea40*/  @P5 BRA `(.L_x_85) ;  /* 0x00000000002c5947 */ /* 0x001fec0003800000 */
[----:B------:R-:W-:Y:S01]  /*4ea50*/  IMAD.MOV.U32 R12, RZ, RZ, R24 ;  /* 0x000000ffff0c7224 */ /* 0x000fe200078e0018 */
[----:B------:R-:W-:Y:S01]  /*4ea60*/  ULDC.64 UR12, c[0x0][0x5c0] ;  /* 0x00017000000c7ab9 */ /* 0x000fe20000000a00 */
[----:B------:R-:W-:Y:S02]  /*4ea70*/  IMAD.MOV.U32 R13, RZ, RZ, R31 ;  /* 0x000000ffff0d7224 */ /* 0x000fe400078e001f */
[----:B------:R-:W-:Y:S02]  /*4ea80*/  IMAD R15, R11, 0x180, RZ ;  /* 0x000001800b0f7824 */ /* 0x000fe400078e02ff */
[----:B------:R-:W-:-:S04]  /*4ea90*/  IMAD.WIDE.U32 R12, R10, 0x180, R12 ;  /* 0x000001800a0c7825 */ /* 0x000fc800078e000c */
[----:B------:R-:W-:Y:S02]  /*4eaa0*/  IMAD.U32 R17, RZ, RZ, UR12 ;  /* 0x0000000cff117e24 */ /* 0x000fe4000f8e00ff */
[----:B------:R-:W-:Y:S02]  /*4eab0*/  IMAD.IADD R15, R13, 0x1, R15 ;  /* 0x000000010d0f7824 */ /* 0x000fe400078e020f */
[----:B------:R-:W-:Y:S01]  /*4eac0*/  IMAD.U32 R14, RZ, RZ, UR13 ;  /* 0x0000000dff0e7e24 */ /* 0x000fe2000f8e00ff */
[----:B------:R-:W-:-:S04]  /*4ead0*/  IADD3 R12, P5, P6, R12, UR8, R17 ;  /* 0x000000080c0c7c10 */ /* 0x000fc8000febe011 */
[----:B------:R-:W-:-:S05]  /*4eae0*/  IADD3.X R13, R15, UR7, R14, P5, P6 ;  /* 0x000000070f0d7c10 */ /* 0x000fca000afec40e */
[----:B------:R0:W-:Y:S04]  /*4eaf0*/  STG.E.U8 desc[UR52][R12.64+0x60], R27 ;  /* 0x0000601b0c007986 */ /* 0x0001e8000c101134 */
.L_x_85:
[----:B------:R-:W-:Y:S05]  /*4eb00*/  BSYNC B1 ;  /* 0x0000000000017941 */ /* 0x000fea0003800000 */
.L_x_84:
[----:B------:R-:W-:Y:S01]  /*4eb10*/  LOP3.LUT P5, RZ, R0, 0x40000, RZ, 0xc0, !PT ;  /* 0x0004000000ff7812 */ /* 0x000fe200078ac0ff */
[----:B------:R-:W-:Y:S03]  /*4eb20*/  BSSY B1, `(.L_x_86) ;  /* 0x000000e000017945 */ /* 0x000fe60003800000 */
[----:B------:R-:W-:-:S13]  /*4eb30*/  ISETP.LT.OR P5, PT, R30, 0x62, !P5 ;  /* 0x000000621e00780c */ /* 0x000fda0006fa1670 */
[----:B------:R-:W-:Y:S05]  /*4eb40*/  @P5 BRA `(.L_x_87) ;  /* 0x00000000002c5947 */ /* 0x000fea0003800000 */
[----:B0-----:R-:W-:Y:S01]  /*4eb50*/  IMAD.MOV.U32 R12, RZ, RZ, R24 ;  /* 0x000000ffff0c7224 */ /* 0x001fe200078e0018 */
        /* <DEDUP_REMOVED lines=10> */
.L_x_87:
[----:B------:R-:W-:Y:S05]  /*4ec00*/  BSYNC B1 ;  /* 0x0000000000017941 */ /* 0x000fea0003800000 */
.L_x_86:
[----:B------:R-:W2:Y:S04]  /*4ec10*/  LDL.LU R22, [R1+0x748] ;  /* 0x0007480001167983 */ /* 0x000ea80000300800 */
[----:B------:R-:W3:Y:S04]  /*4ec20*/  LDL.LU R19, [R1+0x74c] ;  /* 0x00074c0001137983 */ /* 0x000ee80000300800 */
[----:B------:R-:W4:Y:S04]  /*4ec30*/  LDL.LU R21, [R1+0x750] ;  /* 0x0007500001157983 */ /* 0x000f280000300800 */
[----:B------:R-:W5:Y:S01]  /*4ec40*/  LDL.LU R20, [R1+0x754] ;  /* 0x0007540001147983 */ /* 0x000f620000300800 */
[----:B------:R-:W-:Y:S01]  /*4ec50*/  ISETP.LT.OR P6, PT, R30, 0x69, !P4 ;  /* 0x000000691e00780c */ /* 0x000fe200067c1670 */
[----:B------:R-:W-:Y:S01]  /*4ec60*/  BSSY B1, `(.L_x_88) ;  /* 0x000002a000017945 */ /* 0x000fe20003800000 */
[----:B-1----:R-:W-:-:S11]  /*4ec70*/  P2R R9, PR, RZ, 0x1 ;  /* 0x00000001ff097803 */ /* 0x002fd60000000000 */
[----:B0-----:R-:W0:Y:S01]  /*4ec80*/  @!P6 LDC.64 R12, c[0x0][0x5c0] ;  /* 0x00017000ff0ceb82 */ /* 0x001e220000000a00 */
        /* <DEDUP_REMOVED lines=14> */
[----:B------:R-:W-:Y:S01]  /*4ed70*/  ISETP.NE.AND P0, PT, R9, RZ, PT ;  /* 0x000000ff0900720c */ /* 0x000fe20003f05270 */
[----:B--2---:R-:W-:-:S05]  /*4ed80*/  FMUL R9, R22, UR47 ;  /* 0x0000002f16097c20 */ /* 0x004fca0008400000 */
[----:B------:R-:W-:Y:S01]  /*4ed90*/  F2FP.SATFINITE.E4M3.F32.PACK_AB_MERGE_C R15, RZ, R9, RZ ;  /* 0x00000009ff0f723e */ /* 0x000fe200048070ff */
[----:B---3--:R-:W-:-:S04]  /*4eda0*/  FMUL R9, R19, UR47 ;  /* 0x0000002f13097c20 */ /* 0x008fc80008400000 */
[----:B------:R0:W-:Y:S01]  /*4edb0*/  @!P6 STG.E.U8 desc[UR52][R16.64+0x68], R15 ;  /* 0x0000680f1000e986 */ /* 0x0001e2000c101134 */
[----:B------:R-:W-:Y:S01]  /*4edc0*/  F2FP.SATFINITE.E4M3.F32.PACK_AB_MERGE_C R19, RZ, R9, RZ ;  /* 0x00000009ff13723e */ /* 0x000fe200048070ff */
[----:B----4-:R-:W-:Y:S01]  /*4edd0*/  FMUL R9, R21, UR47 ;  /* 0x0000002f15097c20 */ /* 0x010fe20008400000 */
[----:B------:R-:W-:Y:S01]  /*4ede0*/  LOP3.LUT P6, RZ, R0, 0x40000, RZ, 0xc0, !PT ;  /* 0x0004000000ff7812 */ /* 0x000fe200078cc0ff */
[----:B-----5:R-:W-:Y:S02]  /*4edf0*/  FMUL R14, R20, UR47 ;  /* 0x0000002f140e7c20 */ /* 0x020fe40008400000 */
[----:B------:R0:W-:Y:S01]  /*4ee00*/  @!P5 STG.E.U8 desc[UR52][R12.64+0x69], R19 ;  /* 0x000069130c00d986 */ /* 0x0001e2000c101134 */
[----:B------:R-:W-:Y:S02]  /*4ee10*/  ISETP.LT.OR P5, PT, R30, 0x69, !P6 ;  /* 0x000000691e00780c */ /* 0x000fe400077a1670 */
[----:B------:R-:W-:Y:S02]  /*4ee20*/  F2FP.SATFINITE.E4M3.F32.PACK_AB_MERGE_C R21, RZ, R9, RZ ;  /* 0x00000009ff15723e */ /* 0x000fe400048070ff */
[----:B------:R-:W-:-:S09]  /*4ee30*/  F2FP.SATFINITE.E4M3.F32.PACK_AB_MERGE_C R9, RZ, R14, RZ ;  /* 0x0000000eff09723e */ /* 0x000fd200048070ff */
[----:B0-----:R-:W-:Y:S05]  /*4ee40*/  @P5 BRA `(.L_x_89) ;  /* 0x00000000002c5947 */ /* 0x001fea0003800000 */
[----:B------:R-:W-:Y:S01]  /*4ee50*/  IMAD.MOV.U32 R12, RZ, RZ, R24 ;  /* 0x000000ffff0c7224 */ /* 0x000fe200078e0018 */
[----:B------:R-:W-:Y:S01]  /*4ee60*/  ULDC.64 UR12, c[0x0][0x5c0] ;  /* 0x00017000000c7ab9 */ /* 0x000fe20000000a00 */
[----:B------:R-:W-:Y:S02]  /*4ee70*/  IMAD.MOV.U32 R13, RZ, RZ, R31 ;  /* 0x000000ffff0d7224 */ /* 0x000fe400078e001f */
[----:B------:R-:W-:Y:S02]  /*4ee80*/  IMAD R15, R11, 0x180, RZ ;  /* 0x000001800b0f7824 */ /* 0x000fe400078e02ff */
[----:B------:R-:W-:-:S04]  /*4ee90*/  IMAD.WIDE.U32 R12, R10, 0x180, R12 ;  /* 0x000001800a0c7825 */ /* 0x000fc800078e000c */
[----:B------:R-:W-:Y:S02]  /*4eea0*/  IMAD.U32 R17, RZ, RZ, UR12 ;  /* 0x0000000cff117e24 */ /* 0x000fe4000f8e00ff */
[----:B------:R-:W-:Y:S02]  /*4eeb0*/  IMAD.U32 R14, RZ, RZ, UR13 ;  /* 0x0000000dff0e7e24 */ /* 0x000fe4000f8e00ff */
[----:B------:R-:W-:Y:S01]  /*4eec0*/  IMAD.IADD R15, R13, 0x1, R15 ;  /* 0x000000010d0f7824 */ /* 0x000fe200078e020f */
[----:B------:R-:W-:-:S04]  /*4eed0*/  IADD3 R12, P5, P6, R12, UR8, R17 ;  /* 0x000000080c0c7c10 */ /* 0x000fc8000febe011 */
[----:B------:R-:W-:-:S05]  /*4eee0*/  IADD3.X R13, R15, UR7, R14, P5, P6 ;  /* 0x000000070f0d7c10 */ /* 0x000fca000afec40e */
[----:B------:R0:W-:Y:S04]  /*4eef0*/  STG.E.U8 desc[UR52][R12.64+0x68], R21 ;  /* 0x000068150c007986 */ /* 0x0001e8000c101134 */
.L_x_89:
[----:B------:R-:W-:Y:S05]  /*4ef00*/  BSYNC B1 ;  /* 0x0000000000017941 */ /* 0x000fea0003800000 */
.L_x_88:
        /* <DEDUP_REMOVED lines=15> */
.L_x_91:
[----:B------:R-:W-:Y:S05]  /*4f000*/  BSYNC B1 ;  /* 0x0000000000017941 */ /* 0x000fea0003800000 */
.L_x_90:
[----:B------:R-:W2:Y:S04]  /*4f010*/  LDL.LU R22, [R1+0x758] ;  /* 0x0007580001167983 */ /* 0x000ea80000300800 */
[----:B------:R-:W3:Y:S04]  /*4f020*/  LDL.LU R19, [R1+0x75c] ;  /* 0x00075c0001137983 */ /* 0x000ee80000300800 */
[----:B0-----:R-:W4:Y:S04]  /*4f030*/  LDL.LU R21, [R1+0x760] ;  /* 0x0007600001157983 */ /* 0x001f280000300800 */
[----:B------:R-:W5:Y:S01]  /*4f040*/  LDL.LU R20, [R1+0x764] ;  /* 0x0007640001147983 */ /* 0x000f620000300800 */
[----:B------:R-:W-:Y:S01]  /*4f050*/  ISETP.LT.OR P6, PT, R30, 0x71, !P4 ;  /* 0x000000711e00780c */ /* 0x000fe200067c1670 */
[----:B------:R-:W-:Y:S01]  /*4f060*/  BSSY B1, `(.L_x_92) ;  /* 0x000002a000017945 */ /* 0x000fe20003800000 */
[----:B------:R-:W-:-:S11]  /*4f070*/  P2R R18, PR, RZ, 0x1 ;  /* 0x00000001ff127803 */ /* 0x000fd60000000000 */
[----:B-1----:R-:W0:Y:S01]  /*4f080*/  @!P6 LDC.64 R12, c[0x0][0x5c0] ;  /* 0x00017000ff0ceb82 */ /* 0x002e220000000a00 */
        /* <DEDUP_REMOVED lines=39> */
.L_x_93:
[----:B------:R-:W-:Y:S05]  /*4f300*/  BSYNC B1 ;  /* 0x0000000000017941 */ /* 0x000fea0003800000 */
.L_x_92:
        /* <DEDUP_REMOVED lines=15> */
.L_x_95:
[----:B------:R-:W-:Y:S05]  /*4f400*/  BSYNC B1 ;  /* 0x0000000000017941 */ /* 0x000fea0003800000 */
.L_x_94:
[----:B------:R-:W2:Y:S04]  /*4f410*/  LDL.LU R22, [R1+0x768] ;  /* 0x0007680001167983 */ /* 0x000ea80000300800 */
[----:B------:R-:W3:Y:S04]  /*4f420*/  LDL.LU R19, [R1+0x76c] ;  /* 0x00076c0001137983 */ /* 0x000ee80000300800 */
[----:B-1----:R-:W4:Y:S04]  /*4f430*/  LDL.LU R21, [R1+0x770] ;  /* 0x0007700001157983 */ /* 0x002f280000300800 */
[----:B------:R-:W5:Y:S01]  /*4f440*/  LDL.LU R20, [R1+0x774] ;  /* 0x0007740001147983 */ /* 0x000f620000300800 */
[----:B------:R-:W-:Y:S01]  /*4f450*/  ISETP.LT.OR P6, PT, R30, 0x79, !P4 ;  /* 0x000000791e00780c */ /* 0x000fe200067c1670 */
[----:B------:R-:W-:Y:S01]  /*4f460*/  BSSY B1, `(.L_x_96) ;  /* 0x000002a000017945 */ /* 0x000fe20003800000 */
[----:B------:R-:W-:-:S11]  /*4f470*/  P2R R18, PR, RZ, 0x1 ;  /* 0x00000001ff127803 */ /* 0x000fd60000000000 */
        /* <DEDUP_REMOVED lines=40> */
.L_x_97:
[----:B------:R-:W-:Y:S05]  /*4f700*/  BSYNC B1 ;  /* 0x0000000000017941 */ /* 0x000fea0003800000 */
.L_x_96:
        /* <DEDUP_REMOVED lines=15> */
.L_x_99:
[----:B------:R-:W-:Y:S05]  /*4f800*/  BSYNC B1 ;  /* 0x0000000000017941 */ /* 0x000fea0003800000 */
.L_x_98:
[----:B------:R-:W-:Y:S01]  /*4f810*/  LOP3.LUT R3, R3, 0xff7fffff, RZ, 0xc0, !PT ;  /* 0xff7fffff03037812 */ /* 0x000fe200078ec0ff */
[----:B------:R-:W2:Y:S03]  /*4f820*/  LDL.LU R98, [R1+0x778] ;  /* 0x0007780001627983 */ /* 0x000ea60000300800 */
[----:B------:R-:W-:Y:S02]  /*4f830*/  @P4 LOP3.LUT R3, R3, 0x800000, RZ, 0xfc, !PT ;  /* 0x0080000003034812 */ /* 0x000fe400078efcff */
[----:B0-----:R-:W-:Y:S02]  /*4f840*/  P2R R9, PR, RZ, 0x8 ;  /* 0x00000008ff097803 */ /* 0x001fe40000000000 */
[----:B------:R-:W-:Y:S01]  /*4f850*/  LOP3.LUT R2, R2, 0xfffffbff, RZ, 0xc0, !PT ;  /* 0xfffffbff02027812 */ /* 0x000fe200078ec0ff */
[----:B------:R-:W-:Y:S01]  /*4f860*/  IMAD.U32 R66, RZ, RZ, UR8 ;  /* 0x00000008ff427e24 */ /* 0x000fe2000f8e00ff */
[----:B------:R-:W-:Y:S01]  /*4f870*/  LOP3.LUT P4, RZ, R0, 0x8000, RZ, 0xc0, !PT ;  /* 0x0000800000ff7812 */ /* 0x000fe2000788c0ff */
[----:B------:R-:W-:Y:S01]  /*4f880*/  IMAD.U32 R67, RZ, RZ, UR7 ;  /* 0x00000007ff437e24 */ /* 0x000fe2000f8e00ff */
[----:B------:R-:W3:Y:S02]  /*4f890*/  LDL.LU R99, [R1+0x77c] ;  /* 0x00077c0001637983 */ /* 0x000ee40000300800 */
[----:B------:R-:W-:-:S02]  /*4f8a0*/  ISETP.LT.OR P3, PT, R30, 0x81, !P4 ;  /* 0x000000811e00780c */ /* 0x000fc40006761670 */
[----:B------:R-:W-:Y:S01]  /*4f8b0*/  LOP3.LUT R0, R0, 0x7fffffff, RZ, 0xc0, !PT ;  /* 0x7fffffff00007812 */ /* 0x000fe200078ec0ff */
[----:B------:R-:W-:Y:S01]  /*4f8c0*/  IMAD.U32 R68, RZ, RZ, UR8 ;  /* 0x00000008ff447e24 */ /* 0x000fe2000f8e00ff */
[----:B------:R-:W-:Y:S01]  /*4f8d0*/  LOP3.LUT R3, R3, 0xffdfffff, RZ, 0xc0, !PT ;  /* 0xffdfffff03037812 */ /* 0x000fe200078ec0ff */
[----:B------:R-:W-:Y:S01]  /*4f8e0*/  IMAD.U32 R69, RZ, RZ, UR7 ;  /* 0x00000007ff457e24 */ /* 0x000fe2000f8e00ff */
[----:B------:R-:W4:Y:S07]  /*4f8f0*/  LDL.LU R102, [R1+0x780] ;  /* 0x0007800001667983 */ /* 0x000f2e0000300800 */
[----:B-1----:R-:W0:Y:S01]  /*4f900*/  @!P3 LDC.64 R12, c[0x0][0x5c0] ;  /* 0x00017000ff0cbb82 */ /* 0x002e220000000a00 */
        /* <DEDUP_REMOVED lines=16> */
[----:B------:R-:W-:-:S02]  /*4fa10*/  IMAD.U32 R77, RZ, RZ, UR7 ;  /* 0x00000007ff4d7e24 */ /* 0x000fc4000f8e00ff */
[----:B------:R-:W-:Y:S01]  /*4fa20*/  IMAD.U32 R78, RZ, RZ, UR8 ;  /* 0x00000008ff4e7e24 */ /* 0x000fe2000f8e00ff */
[----:B------:R-:W-:Y:S01]  /*4fa30*/  @P1 LOP3.LUT R3, R3, 0x400000, RZ, 0xfc, !PT ;  /* 0x0040000003031812 */ /* 0x000fe200078efcff */
[----:B------:R-:W-:Y:S02]  /*4fa40*/  IMAD.U32 R79, RZ, RZ, UR7 ;  /* 0x00000007ff4f7e24 */ /* 0x000fe4000f8e00ff */
        /* <DEDUP_REMOVED lines=25> */
[----:B------:R-:W-:-:S02]  /*4fbe0*/  IMAD.U32 R96, RZ, RZ, UR8 ;  /* 0x00000008ff607e24 */ /* 0x000fc4000f8e00ff */
[----:B------:R-:W-:-:S08]  /*4fbf0*/  IMAD.U32 R97, RZ, RZ, UR7 ;  /* 0x00000007ff617e24 */ /* 0x000fd0000f8e00ff */
        /* <DEDUP_REMOVED lines=33> */
[----:B------:R-:W-:Y:S01]  /*4fe10*/  ISETP.NE.AND P3, PT, R9, RZ, PT ;  /* 0x000000ff0900720c */ /* 0x000fe20003f65270 */
[----:B--2---:R-:W-:Y:S02]  /*4fe20*/  FMUL R9, R98, UR47 ;  /* 0x0000002f62097c20 */ /* 0x004fe40008400000 */
[----:B------:R-:W2:Y:S01]  /*4fe30*/  LDL.LU R98, [R1+0x78c] ;  /* 0x00078c0001627983 */ /* 0x000ea20000300800 */
[----:B0-----:R-:W-:-:S03]  /*4fe40*/  @!P4 IADD3 R36, P5, P6, R24, UR8, R12 ;  /* 0x000000081824cc10 */ /* 0x001fc6000febe00c */
[----:B------:R-:W2:Y:S01]  /*4fe50*/  LDL.LU R103, [R1+0x790] ;  /* 0x0007900001677983 */ /* 0x000ea20000300800 */
        /* <DEDUP_REMOVED lines=185> */
[----:B------:R4:W-:Y:S02]  /*509f0*/  @!P6 STG.E.U8 desc[UR52][R12.64+0x81], R9 ;  /* 0x000081090c00e986 */ /* 0x0009e4000c101134 */
[----:B----4-:R-:W-:Y:S02]  /*50a00*/  FMUL R9, R102, UR47 ;  /* 0x0000002f66097c20 */ /* 0x010fe40008400000 */
[----:B------:R-:W4:Y:S01]  /*50a10*/  LDL.LU R102, [R1+0x798] ;  /* 0x0007980001667983 */ /* 0x000f220000300800 */
[----:B------:R-:W-:Y:S02]  /*50a20*/  ISETP.LT.OR P6, PT, R30, 0x89, !P0 ;  /* 0x000000891e00780c */ /* 0x000fe400047c1670 */
[----:B------:R-:W-:-:S11]  /*50a30*/  F2FP.SATFINITE.E4M3.F32.PACK_AB_MERGE_C R9, RZ, R9, RZ ;  /* 0x00000009ff09723e */ /* 0x000fd600048070ff */
[----:B------:R-:W0:Y:S01]  /*50a40*/  @!P6 LDC.64 R12, c[0x0][0x5c0] ;  /* 0x00017000ff0ceb82 */ /* 0x000e220000000a00 */
[----:B------:R5:W-:Y:S02]  /*50a50*/  @!P5 STG.E.U8 desc[UR52][R16.64+0x80], R9 ;  /* 0x000080091000d986 */ /* 0x000be4000c101134 */
[----:B-----5:R-:W-:Y:S02]  /*50a60*/  FMUL R9, R101, UR47 ;  /* 0x0000002f65097c20 */ /* 0x020fe40008400000 */
[----:B------:R-:W5:Y:S03]  /*50a70*/  LDL.LU R101, [R1+0x79c] ;  /* 0x00079c0001657983 */ /* 0x000f660000300800 */
        /* <DEDUP_REMOVED lines=25> */
[----:B---3--:R-:W-:Y:S02]  /*50c10*/  FMUL R9, R99, UR47 ;  /* 0x0000002f63097c20 */ /* 0x008fe40008400000 */
[----:B------:R-:W3:Y:S03]  /*50c20*/  LDL.LU R99, [R1+0x7a8] ;  /* 0x0007a80001637983 */ /* 0x000ee60000300800 */
[----:B------:R-:W-:Y:S01]  /*50c30*/  F2FP.SATFINITE.E4M3.F32.PACK_AB_MERGE_C R9, RZ, R9, RZ ;  /* 0x00000009ff09723e */ /* 0x000fe200048070ff */
[----:B------:R-:W3:Y:S04]  /*50c40*/  LDL.LU R103, [R1+0x7ac] ;  /* 0x0007ac0001677983 */ /* 0x000ee80000300800 */
[----:B------:R4:W-:Y:S02]  /*50c50*/  @!P4 STG.E.U8 desc[UR52][R18.64+0x89], R9 ;  /* 0x000089091200c986 */ /* 0x0009e4000c101134 */
[----:B----4-:R-:W-:-:S05]  /*50c60*/  FMUL R9, R102, UR47 ;  /* 0x0000002f66097c20 */ /* 0x010fca0008400000 */
[----:B------:R-:W-:-:S05]  /*50c70*/  F2FP.SATFINITE.E4M3.F32.PACK_AB_MERGE_C R9, RZ, R9, RZ ;  /* 0x00000009ff09723e */ /* 0x000fca00048070ff */
[----:B------:R0:W-:Y:S01]  /*50c80*/  @!P6 STG.E.U8 desc[UR52][R12.64+0x90], R9 ;  /* 0x000090090c00e986 */ /* 0x0001e2000c101134 */
[----:B------:R-:W-:-:S13]  /*50c90*/  ISETP.LT.OR P6, PT, R30, 0x92, !P0 ;  /* 0x000000921e00780c */ /* 0x000fda00047c1670 */
[----:B0-----:R-:W0:Y:S01]  /*50ca0*/  @!P6 LDC.64 R12, c[0x0][0x5c0] ;  /* 0x00017000ff0ceb82 */ /* 0x001e220000000a00 */
[----:B-----5:R-:W-:Y:S02]  /*50cb0*/  FMUL R9, R101, UR47 ;  /* 0x0000002f65097c20 */ /* 0x020fe40008400000 */
[----:B------:R-:W4:Y:S03]  /*50cc0*/  LDL.LU R101, [R1+0x7b0] ;  /* 0x0007b00001657983 */ /* 0x000f260000300800 */
[----:B------:R-:W-:Y:S02]  /*50cd0*/  F2FP.SATFINITE.E4M3.F32.PACK_AB_MERGE_C R9, RZ, R9, RZ ;  /* 0x00000009ff09723e */ /* 0x000fe400048070ff */
[----:B0-----:R-:W-:-:S05]  /*50ce0*/  @!P6 IADD3 R12, P1, R24, R12, RZ ;  /* 0x0000000c180ce210 */ /* 0x001fca0007f3e0ff */
[----:B------:R-:W-:-:S05]  /*50cf0*/  @!P6 IMAD.X R13, R31, 0x1, R13, P1 ;  /* 0x000000011f0de824 */ /* 0x000fca00008e060d */
[----:B------:R0:W-:Y:S02]  /*50d00*/  @!P6 STG.E.U8 desc[UR52][R12.64+0x91], R9 ;  /* 0x000091090c00e986 */ /* 0x0001e4000c101134 */
[----:B0-----:R-:W-:-:S05]  /*50d10*/  FMUL R9, R100, UR47 ;  /* 0x0000002f64097c20 */ /* 0x001fca0008400000 */
[----:B------:R-:W-:-:S05]  /*50d20*/  F2FP.SATFINITE.E4M3.F32.PACK_AB_MERGE_C R9, RZ, R9, RZ ;  /* 0x00000009ff09723e */ /* 0x000fca00048070ff */
[----:B------:R2:W-:Y:S02]  /*50d30*/  @!P5 STG.E.U8 desc[UR52][R32.64+0x90], R9 ;  /* 0x000090092000d986 */ /* 0x0005e4000c101134 */
[----:B--2---:R-:W-:Y:S02]  /*50d40*/  FMUL R9, R98, UR47 ;  /* 0x0000002f62097c20 */ /* 0x004fe40008400000 */
[----:B------:R-:W2:Y:S01]  /*50d50*/  LDL.LU R98, [R1+0x7b4] ;  /* 0x0007b40001627983 */ /* 0x000ea20000300800 */
[----:B------:R-:W-:Y:S02]  /*50d60*/  ISETP.LT.OR P6, PT, R30, 0x99, !P0 ;  /* 0x000000991e00780c */ /* 0x000fe400047c1670 */
[C---:B------:R-:W-:Y:S01]  /*50d70*/  LOP3.LUT P2, RZ, R2.reuse, 0x10, RZ, 0xc0, !PT ;  /* 0x0000001002ff7812 */ /* 0x040fe2000784c0ff */
[----:B------:R-:W5:Y:S01]  /*50d80*/  LDL.LU R102, [R1+0x7b8] ;  /* 0x0007b80001667983 */ /* 0x000f620000300800 */
[----:B------:R-:W-:Y:S02]  /*50d90*/  LOP3.LUT P3, RZ, R2, 0x80, RZ, 0xc0, !PT ;  /* 0x0000008002ff7812 */ /* 0x000fe4000786c0ff */
[----:B------:R-:W-:Y:S01]  /*50da0*/  F2FP.SATFINITE.E4M3.F32.PACK_AB_MERGE_C R9, RZ, R9, RZ ;  /* 0x00000009ff09723e */ /* 0x000fe200048070ff */
[----:B------:R-:W5:Y:S06]  /*50db0*/  LDL.LU R100, [R1+0x7bc] ;  /* 0x0007bc0001647983 */ /* 0x000f6c0000300800 */
[----:B------:R-:W0:Y:S01]  /*50dc0*/  @!P6 LDC.64 R12, c[0x0][0x5c0] ;  /* 0x00017000ff0ceb82 */ /* 0x000e220000000a00 */
[----:B------:R-:W-:Y:S01]  /*50dd0*/  LOP3.LUT R8, R8, 0xfffffffe, RZ, 0xc0, !PT ;  /* 0xfffffffe08087812 */ /* 0x000fe200078ec0ff */
[----:B------:R3:W-:Y:S03]  /*50de0*/  @!P2 STG.E.U8 desc[UR52][R26.64+0x91], R9 ;  /* 0x000091091a00a986 */ /* 0x0007e6000c101134 */
[----:B------:R-:W-:-:S02]  /*50df0*/  @P3 LOP3.LUT R8, R8, 0x1, RZ, 0xfc, !PT ;  /* 0x0000000108083812 */ /* 0x000fc400078efcff */
[----:B0-----:R-:W-:-:S05]  /*50e00*/  @!P6 IADD3 R12, P3, R24, R12, RZ ;  /* 0x0000000c180ce210 */ /* 0x001fca0007f7e0ff */
[----:B------:R-:W-:Y:S01]  /*50e10*/  @!P6 IMAD.X R13, R31, 0x1, R13, P3 ;  /* 0x000000011f0de824 */ /* 0x000fe200018e060d */
[----:B------:R-:W-:Y:S01]  /*50e20*/  LOP3.LUT P3, RZ, R8, 0x1, RZ, 0xc0, !PT ;  /* 0x0000000108ff7812 */ /* 0x000fe2000786c0ff */
[----:B---3--:R-:W-:Y:S02]  /*50e30*/  FMUL R9, R99, UR47 ;  /* 0x0000002f63097c20 */ /* 0x008fe40008400000 */
[----:B------:R-:W3:Y:S03]  /*50e40*/  LDL.LU R99, [R1+0x7c0] ;  /* 0x0007c00001637983 */ /* 0x000ee60000300800 */
        /* <DEDUP_REMOVED lines=9> */
[----:B----4-:R-:W-:Y:S02]  /*50ee0*/  FMUL R9, R101, UR47 ;  /* 0x0000002f65097c20 */ /* 0x010fe40008400000 */
[----:B------:R-:W4:Y:S03]  /*50ef0*/  LDL.LU R101, [R1+0x7c4] ;  /* 0x0007c40001657983 */ /* 0x000f260000300800 */
[----:B------:R-:W-:-:S05]  /*50f00*/  F2FP.SATFINITE.E4M3.F32.PACK_AB_MERGE_C R9, RZ, R9, RZ ;  /* 0x00000009ff09723e */ /* 0x000fca00048070ff */
[----:B------:R2:W-:Y:S02]  /*50f10*/  @!P3 STG.E.U8 desc[UR52][R40.64+0x98], R9 ;  /* 0x000098092800b986 */ /* 0x0005e4000c101134 */
[----:B--2---:R-:W-:Y:S02]  /*50f20*/  FMUL R9, R98, UR47 ;  /* 0x0000002f62097c20 */ /* 0x004fe40008400000 */
[----:B------:R-:W2:Y:S01]  /*50f30*/  LDL.LU R98, [R1+0x7c8] ;  /* 0x0007c80001627983 */ /* 0x000ea20000300800 */
[----:B------:R-:W-:Y:S02]  /*50f40*/  LOP3.LUT P2, RZ, R0, 0x4000, RZ, 0xc0, !PT ;  /* 0x0000400000ff7812 */ /* 0x000fe4000784c0ff */
[C---:B------:R-:W-:Y:S02]  /*50f50*/  LOP3.LUT P4, RZ, R2.reuse, 0x8, RZ, 0xc0, !PT ;  /* 0x0000000802ff7812 */ /* 0x040fe4000788c0ff */
[----:B------:R-:W-:Y:S02]  /*50f60*/  F2FP.SATFINITE.E4M3.F32.PACK_AB_MERGE_C R9, RZ, R9, RZ ;  /* 0x00000009ff09723e */ /* 0x000fe400048070ff */
[----:B------:R-:W-:-:S07]  /*50f70*/  LOP3.LUT P1, RZ, R2, 0x4, RZ, 0xc0, !PT ;  /* 0x0000000402ff7812 */ /* 0x000fce000782c0ff */
[----:B------:R-:W0:Y:S02]  /*50f80*/  @!P2 LDC.64 R12, c[0x0][0x5c0] ;  /* 0x00017000ff0cab82 */ /* 0x000e240000000a00 */
[----:B------:R5:W-:Y:S01]  /*50f90*/  @!P4 STG.E.U8 desc[UR52][R36.64+0x99], R9 ;  /* 0x000099092400c986 */ /* 0x000be2000c101134 */
[C---:B------:R-:W-:Y:S02]  /*50fa0*/  LOP3.LUT P0, RZ, R2.reuse, 0x1, RZ, 0xc0, !PT ;  /* 0x0000000102ff7812 */ /* 0x040fe4000780c0ff */
[----:B------:R-:W-:Y:S01]  /*50fb0*/  LOP3.LUT P5, RZ, R2, 0x2, RZ, 0xc0, !PT ;  /* 0x0000000202ff7812 */ /* 0x000fe200078ac0ff */
[----:B-----5:R-:W-:-:S05]  /*50fc0*/  FMUL R9, R102, UR47 ;  /* 0x0000002f66097c20 */ /* 0x020fca0008400000 */
[----:B------:R-:W-:-:S05]  /*50fd0*/  F2FP.SATFINITE.E4M3.F32.PACK_AB_MERGE_C R9, RZ, R9, RZ ;  /* 0x00000009ff09723e */ /* 0x000fca00048070ff */
[----:B------:R1:W-:Y:S01]  /*50fe0*/  @!P1 STG.E.U8 desc[UR52][R28.64+0x80], R9 ;  /* 0x000080091c009986 */ /* 0x0003e2000c101134 */
[----:B------:R-:W-:Y:S01]  /*50ff0*/  LOP3.LUT R3, R3, 0x7fffffff, RZ, 0xc0, !PT ;  /* 0x7fffffff03037812 */ /* 0x000fe200078ec0ff */
[----:B-1----:R-:W-:-:S03]  /*51000*/  FMUL R9, R100, UR47 ;  /* 0x0000002f64097c20 */ /* 0x002fc60008400000 */
[----:B------:R-:W-:Y:S01]  /*51010*/  @P0 LOP3.LUT R3, R3, 0x80000000, RZ, 0xfc, !PT ;  /* 0x8000000003030812 */ /* 0x000fe200078efcff */
[----:B------:R-:W5:Y:S01]  /*51020*/  LDL.LU R100, [R1+0x7cc] ;  /* 0x0007cc0001647983 */ /* 0x000f620000300800 */
[----:B------:R-:W-:Y:S02]  /*51030*/  F2FP.SATFINITE.E4M3.F32.PACK_AB_MERGE_C R9, RZ, R9, RZ ;  /* 0x00000009ff09723e */ /* 0x000fe400048070ff */
[----:B------:R-:W-:Y:S02]  /*51040*/  LOP3.LUT P0, RZ, R0, 0x2000, RZ, 0xc0, !PT ;  /* 0x0000200000ff7812 */ /* 0x000fe4000780c0ff */
[----:B0-----:R-:W-:Y:S01]  /*51050*/  @!P2 IADD3 R12, P6, R66, R12, RZ ;  /* 0x0000000c420ca210 */ /* 0x001fe20007fde0ff */
[----:B------:R3:W-:Y:S04]  /*51060*/  @!P5 STG.E.U8 desc[UR52][R22.64+0x81], R9 ;  /* 0x000081091600d986 */ /* 0x0007e8000c101134 */
[----:B------:R-:W-:-:S02]  /*51070*/  @!P2 IMAD.X R13, R67, 0x1, R13, P6 ;  /* 0x00000001430da824 */ /* 0x000fc400030e060d */
[----:B---3--:R-:W-:Y:S02]  /*51080*/  FMUL R9, R99, UR47 ;  /* 0x0000002f63097c20 */ /* 0x008fe40008400000 */
[----:B------:R-:W3:Y:S03]  /*51090*/  LDL.LU R99, [R1+0x7d0] ;  /* 0x0007d00001637983 */ /* 0x000ee60000300800 */
[----:B------:R-:W-:Y:S01]  /*510a0*/  F2FP.SATFINITE.E4M3.F32.PACK_AB_MERGE_C R9, RZ, R9, RZ ;  /* 0x00000009ff09723e */ /* 0x000fe200048070ff */
[----:B------:R-:W3:Y:S04]  /*510b0*/  LDL.LU R102, [R1+0x7d4] ;  /* 0x0007d40001667983 */ /* 0x000ee80000300800 */
[----:B------:R0:W-:Y:S02]  /*510c0*/  @!P2 STG.E.U8 desc[UR52][R12.64+0x80], R9 ;  /* 0x000080090c00a986 */ /* 0x0001e4000c101134 */
[----:B0-----:R-:W0:Y:S02]  /*510d0*/  @!P0 LDC.64 R12, c[0x0][0x5c0] ;  /* 0x00017000ff0c8b82 */ /* 0x001e240000000a00 */
[----:B0-----:R-:W-:-:S05]  /*510e0*/  @!P0 IADD3 R12, P6, R68, R12, RZ ;  /* 0x0000000c440c8210 */ /* 0x001fca0007fde0ff */
[----:B------:R-:W-:Y:S01]  /*510f0*/  @!P0 IMAD.X R13, R69, 0x1, R13, P6 ;  /* 0x00000001450d8824 */ /* 0x000fe200030e060d */
[----:B------:R-:W-:Y:S01]  /*51100*/  LOP3.LUT P6, RZ, R0, 0x2000, RZ, 0xc0, !PT ;  /* 0x0000200000ff7812 */ /* 0x000fe200078cc0ff */
[----:B----4-:R-:W-:Y:S02]  /*51110*/  FMUL R9, R101, UR47 ;  /* 0x0000002f65097c20 */ /* 0x010fe40008400000 */
[----:B------:R-:W4:Y:S03]  /*51120*/  LDL.LU R101, [R1+0x7d8] ;  /* 0x0007d80001657983 */ /* 0x000f260000300800 */
[----:B------:R-:W-:-:S07]  /*51130*/  F2FP.SATFINITE.E4M3.F32.PACK_AB_MERGE_C R9, RZ, R9, RZ ;  /* 0x00000009ff09723e */ /* 0x000fce00048070ff */
[----:B------:R2:W-:Y:S02]  /*51140*/  @!P6 STG.E.U8 desc[UR52][R12.64+0x81], R9 ;  /* 0x000081090c00e986 */ /* 0x0005e4000c101134 */
[----:B--2---:R-:W-:Y:S02]  /*51150*/  FMUL R9, R98, UR47 ;  /* 0x0000002f62097c20 */ /* 0x004fe40008400000 */
[----:B------:R-:W2:Y:S01]  /*51160*/  LDL.LU R98, [R1+0x7dc] ;  /* 0x0007dc0001627983 */ /* 0x000ea20000300800 */
        /* <DEDUP_REMOVED lines=8> */
[----:B------:R5:W-:Y:S02]  /*511f0*/  @!P0 STG.E.U8 desc[UR52][R38.64+0x88], R9 ;  /* 0x0000880926008986 */ /* 0x000be4000c101134 */
[----:B-----5:R-:W-:Y:S02]  /*51200*/  FMUL R9, R100, UR47 ;  /* 0x0000002f64097c20 */ /* 0x020fe40008400000 */
[----:B------:R-:W5:Y:S03]  /*51210*/  LDL.LU R100, [R1+0x7e0] ;  /* 0x0007e00001647983 */ /* 0x000f660000300800 */
[----:B------:R-:W-:Y:S02]  /*51220*/  F2FP.SATFINITE.E4M3.F32.PACK_AB_MERGE_C R9, RZ, R9, RZ ;  /* 0x00000009ff09723e */ /* 0x000fe400048070ff */
[----:B0-----:R-:W-:-:S03]  /*51230*/  @!P4 IADD3 R12, P6, R70, R12, RZ ;  /* 0x0000000c460cc210 */ /* 0x001fc60007fde0ff */
[----:B------:R3:W-:Y:S02]  /*51240*/  @!P3 STG.E.U8 desc[UR52][R34.64+0x89], R9 ;  /* 0x000089092200b986 */ /* 0x0007e4000c101134 */
[----:B------:R-:W-:Y:S02]  /*51250*/  @!P4 IMAD.X R13, R71, 0x1, R13, P6 ;  /* 0x00000001470dc824 */ /* 0x000fe400030e060d */
[----:B---3--:R-:W-:Y:S02]  /*51260*/  FMUL R9, R99, UR47 ;  /* 0x0000002f63097c20 */ /* 0x008fe40008400000 */
[----:B------:R-:W3:Y:S03]  /*51270*/  LDL.LU R99, [R1+0x7e4] ;  /* 0x0007e40001637983 */ /* 0x000ee60000300800 */
[----:B------:R-:W-:Y:S01]  /*51280*/  F2FP.SATFINITE.E4M3.F32.PACK_AB_MERGE_C R9, RZ, R9, RZ ;  /* 0x00000009ff09723e */ /* 0x000fe200048070ff */
[----:B------:R-:W3:Y:S04]  /*51290*/  LDL.LU R103, [R1+0x7e8] ;  /* 0x0007e80001677983 */ /* 0x000ee80000300800 */
[----:B------:R0:W-:Y:S02]  /*512a0*/  @!P4 STG.E.U8 desc[UR52][R12.64+0x88], R9 ;  /* 0x000088090c00c986 */ /* 0x0001e4000c101134 */
[----:B0-----:R-:W-:-:S02]  /*512b0*/  FMUL R9, R102, UR47 ;  /* 0x0000002f66097c20 */ /* 0x001fc40008400000 */
[----:B------:R-:W3:Y:S01]  /*512c0*/  LDL.LU R102, [R1+0x7ec] ;  /* 0x0007ec0001667983 */ /* 0x000ee20000300800 */
[----:B----4-:R-:W-:-:S05]  /*512d0*/  FMUL R14, R101, UR47 ;  /* 0x0000002f650e7c20 */ /* 0x010fca0008400000 */
[----:B------:R-:W-:Y:S01]  /*512e0*/  F2FP.SATFINITE.E4M3.F32.PACK_AB_MERGE_C R15, RZ, R14, RZ ;  /* 0x0000000eff0f723e */ /* 0x000fe200048070ff */
[----:B--2---:R-:W-:Y:S02]  /*512f0*/  FMUL R14, R98, UR47 ;  /* 0x0000002f620e7c20 */ /* 0x004fe40008400000 */
[----:B------:R-:W2:Y:S01]  /*51300*/  LDL.LU R98, [R1+0x7f0] ;  /* 0x0007f00001627983 */ /* 0x000ea20000300800 */
[C---:B------:R-:W-:Y:S02]  /*51310*/  LOP3.LUT P1, RZ, R0.reuse, 0x400, RZ, 0xc0, !PT ;  /* 0x0000040000ff7812 */ /* 0x040fe4000782c0ff */
[----:B------:R-:W-:Y:S01]  /*51320*/  LOP3.LUT P2, RZ, R0, 0x200, RZ, 0xc0, !PT ;  /* 0x0000020000ff7812 */ /* 0x000fe2000784c0ff */
[----:B------:R-:W4:Y:S10]  /*51330*/  LDL.LU R101, [R1+0x7f4] ;  /* 0x0007f40001657983 */ /* 0x000f340000300800 */
[----:B------:R-:W0:Y:S01]  /*51340*/  @!P1 LDC.64 R12, c[0x0][0x5c0] ;  /* 0x00017000ff0c9b82 */ /* 0x000e220000000a00 */
[----:B------:R-:W-:-:S02]  /*51350*/  F2FP.SATFINITE.E4M3.F32.PACK_AB_MERGE_C R9, RZ, R9, RZ ;  /* 0x00000009ff09723e */ /* 0x000fc400048070ff */
[----:B0-----:R-:W-:-:S05]  /*51360*/  @!P1 IADD3 R12, P6, R72, R12, RZ ;  /* 0x0000000c480c9210 */ /* 0x001fca0007fde0ff */
[----:B------:R-:W-:Y:S01]  /*51370*/  @!P1 IMAD.X R13, R73, 0x1, R13, P6 ;  /* 0x00000001490d9824 */ /* 0x000fe200030e060d */
[----:B------:R-:W-:Y:S02]  /*51380*/  LOP3.LUT P6, RZ, R0, 0x400, RZ, 0xc0, !PT ;  /* 0x0000040000ff7812 */ /* 0x000fe400078cc0ff */
[----:B------:R-:W-:-:S11]  /*51390*/  LOP3.LUT P1, RZ, R3, 0x40000000, RZ, 0xc0, !PT ;  /* 0x4000000003ff7812 */ /* 0x000fd6000782c0ff */
[----:B------:R0:W-:Y:S01]  /*513a0*/  @!P6 STG.E.U8 desc[UR52][R12.64+0x89], R9 ;  /* 0x000089090c00e986 */ /* 0x0001e2000c101134 */
[----:B------:R-:W-:Y:S01]  /*513b0*/  F2FP.SATFINITE.E4M3.F32.PACK_AB_MERGE_C R17, RZ, R14, RZ ;  /* 0x0000000eff11723e */ /* 0x000fe200048070ff */
[----:B0-----:R-:W0:Y:S01]  /*513c0*/  @!P2 LDC.64 R12, c[0x0][0x5c0] ;  /* 0x00017000ff0cab82 */ /* 0x001e220000000a00 */
[----:B-----5:R-:W-:Y:S02]  /*513d0*/  FMUL R14, R100, UR47 ;  /* 0x0000002f640e7c20 */ /* 0x020fe40008400000 */
[----:B------:R-:W5:Y:S01]  /*513e0*/  LDL.LU R100, [R1+0x7f8] ;  /* 0x0007f80001647983 */ /* 0x000f620000300800 */
[----:B------:R-:W-:-:S03]  /*513f0*/  LOP3.LUT P5, RZ, R0, 0x20000000, RZ, 0xc0, !PT ;  /* 0x2000000000ff7812 */ /* 0x000fc600078ac0ff */
[----:B------:R1:W-:Y:S01]  /*51400*/  @!P1 STG.E.U8 desc[UR52][R44.64+0x90], R15 ;  /* 0x0000900f2c009986 */ /* 0x0003e2000c101134 */
[----:B------:R-:W-:-:S09]  /*51410*/  F2FP.SATFINITE.E4M3.F32.PACK_AB_MERGE_C R19, RZ, R14, RZ ;  /* 0x0000000eff13723e */ /* 0x000fd200048070ff */
[----:B------:R1:W-:Y:S01]  /*51420*/  @!P5 STG.E.U8 desc[UR52][R42.64+0x91], R17 ;  /* 0x000091112a00d986 */ /* 0x0003e2000c101134 */
[----:B0-----:R-:W-:-:S05]  /*51430*/  @!P2 IADD3 R12, P6, R74, R12, RZ ;  /* 0x0000000c4a0ca210 */ /* 0x001fca0007fde0ff */
[----:B------:R-:W-:-:S05]  /*51440*/  @!P2 IMAD.X R13, R75, 0x1, R13, P6 ;  /* 0x000000014b0da824 */ /* 0x000fca00030e060d */
[----:B------:R0:W-:Y:S01]  /*51450*/  @!P2 STG.E.U8 desc[UR52][R12.64+0x90], R19 ;  /* 0x000090130c00a986 */ /* 0x0001e2000c101134 */
[----:B---3--:R-:W-:-:S03]  /*51460*/  FMUL R9, R99, UR47 ;  /* 0x0000002f63097c20 */ /* 0x008fc60008400000 */
[----:B------:R-:W3:Y:S02]  /*51470*/  LDL.LU R99, [R1+0x7fc] ;  /* 0x0007fc0001637983 */ /* 0x000ee40000300800 */
[----:B-1----:R-:W-:Y:S01]  /*51480*/  F2FP.SATFINITE.E4M3.F32.PACK_AB_MERGE_C R15, RZ, R9, RZ ;  /* 0x00000009ff0f723e */ /* 0x002fe200048070ff */
[----:B------:R-:W-:-:S05]  /*51490*/  FMUL R9, R103, UR47 ;  /* 0x0000002f67097c20 */ /* 0x000fca0008400000 */
[----:B------:R-:W-:Y:S01]  /*514a0*/  F2FP.SATFINITE.E4M3.F32.PACK_AB_MERGE_C R17, RZ, R9, RZ ;  /* 0x00000009ff11723e */ /* 0x000fe200048070ff */
[----:B------:R-:W-:Y:S02]  /*514b0*/  FMUL R9, R102, UR47 ;  /* 0x0000002f66097c20 */ /* 0x000fe40008400000 */
[----:B------:R-:W3:Y:S03]  /*514c0*/  LDL.LU R102, [R1+0x800] ;  /* 0x0008000001667983 */ /* 0x000ee60000300800 */
[----:B0-----:R-:W-:Y:S01]  /*514d0*/  F2FP.SATFINITE.E4M3.F32.PACK_AB_MERGE_C R19, RZ, R9, RZ ;  /* 0x00000009ff13723e */ /* 0x001fe200048070ff */
[----:B--2---:R-:W-:Y:S02]  /*514e0*/  FMUL R9, R98, UR47 ;  /* 0x0000002f62097c20 */ /* 0x004fe40008400000 */
[----:B------:R-:W2:Y:S01]  /*514f0*/  LDL.LU R98, [R1+0x804] ;  /* 0x0008040001627983 */ /* 0x000ea20000300800 */
[----:B------:R-:W-:-:S13]  /*51500*/  LOP3.LUT P0, RZ, R0, 0x80, RZ, 0xc0, !PT ;  /* 0x0000008000ff7812 */ /* 0x000fda000780c0ff */
[----:B------:R-:W0:Y:S01]  /*51510*/  @!P0 LDC.64 R12, c[0x0][0x5c0] ;  /* 0x00017000ff0c8b82 */ /* 0x000e220000000a00 */
[----:B------:R-:W-:Y:S02]  /*51520*/  LOP3.LUT P3, RZ, R0, 0x40, RZ, 0xc0, !PT ;  /* 0x0000004000ff7812 */ /* 0x000fe4000786c0ff */
[----:B0-----:R-:W-:-:S05]  /*51530*/  @!P0 IADD3 R12, P6, R76, R12, RZ ;  /* 0x0000000c4c0c8210 */ /* 0x001fca0007fde0ff */
[----:B------:R-:W-:-:S05]  /*51540*/  @!P0 IMAD.X R13, R77, 0x1, R13, P6 ;  /* 0x000000014d0d8824 */ /* 0x000fca00030e060d */
[----:B------:R0:W-:Y:S01]  /*51550*/  @!P0 STG.E.U8 desc[UR52][R12.64+0x91], R15 ;  /* 0x0000910f0c008986 */ /* 0x0001e2000c101134 */
[C---:B------:R-:W-:Y:S01]  /*51560*/  LOP3.LUT P6, RZ, R0.reuse, 0x10000000, RZ, 0xc0, !PT ;  /* 0x1000000000ff7812 */ /* 0x040fe200078cc0ff */
[----:B0-----:R-:W0:Y:S01]  /*51570*/  @!P3 LDC.64 R12, c[0x0][0x5c0] ;  /* 0x00017000ff0cbb82 */ /* 0x001e220000000a00 */
[----:B------:R-:W-:-:S11]  /*51580*/  LOP3.LUT P4, RZ, R0, 0x8000000, RZ, 0xc0, !PT ;  /* 0x0800000000ff7812 */ /* 0x000fd6000788c0ff */
[----:B------:R1:W-:Y:S01]  /*51590*/  @!P6 STG.E.U8 desc[UR52][R48.64+0x98], R17 ;  /* 0x000098113000e986 */ /* 0x0003e2000c101134 */
[----:B------:R-:W-:Y:S02]  /*515a0*/  LOP3.LUT P1, RZ, R0, 0x20, RZ, 0xc0, !PT ;  /* 0x0000002000ff7812 */ /* 0x000fe4000782c0ff */
[----:B------:R-:W-:Y:S01]  /*515b0*/  F2FP.SATFINITE.E4M3.F32.PACK_AB_MERGE_C R15, RZ, R9, RZ ;  /* 0x00000009ff0f723e */ /* 0x000fe200048070ff */
[----:B----4-:R-:W-:Y:S02]  /*515c0*/  FMUL R9, R101, UR47 ;  /* 0x0000002f65097c20 */ /* 0x010fe40008400000 */
[----:B------:R-:W4:Y:S04]  /*515d0*/  LDL.LU R101, [R1+0x808] ;  /* 0x0008080001657983 */ /* 0x000f280000300800 */
[----:B------:R-:W-:Y:S01]  /*515e0*/  @!P4 STG.E.U8 desc[UR52][R46.64+0x99], R19 ;  /* 0x000099132e00c986 */ /* 0x000fe2000c101134 */
[----:B0-----:R-:W-:-:S05]  /*515f0*/  @!P3 IADD3 R12, P6, R78, R12, RZ ;  /* 0x0000000c4e0cb210 */ /* 0x001fca0007fde0ff */
[----:B------:R-:W-:-:S05]  /*51600*/  @!P3 IMAD.X R13, R79, 0x1, R13, P6 ;  /* 0x000000014f0db824 */ /* 0x000fca00030e060d */
[----:B------:R0:W-:Y:S01]  /*51610*/  @!P3 STG.E.U8 desc[UR52][R12.64+0x98], R15 ;  /* 0x0000980f0c00b986 */ /* 0x0001e2000c101134 */
[----:B-1----:R-:W-:Y:S01]  /*51620*/  F2FP.SATFINITE.E4M3.F32.PACK_AB_MERGE_C R17, RZ, R9, RZ ;  /* 0x00000009ff11723e */ /* 0x002fe200048070ff */
[----:B0-----:R-:W0:Y:S01]  /*51630*/  @!P1 LDC.64 R12, c[0x0][0x5c0] ;  /* 0x00017000ff0c9b82 */ /* 0x001e220000000a00 */
[----:B-----5:R-:W-:Y:S02]  /*51640*/  FMUL R9, R100, UR47 ;  /* 0x0000002f64097c20 */ /* 0x020fe40008400000 */
[----:B------:R-:W5:Y:S03]  /*51650*/  LDL.LU R100, [R1+0x80c] ;  /* 0x00080c0001647983 */ /* 0x000f660000300800 */
[----:B------:R-:W-:Y:S02]  /*51660*/  F2FP.SATFINITE.E4M3.F32.PACK_AB_MERGE_C R19, RZ, R9, RZ ;  /* 0x00000009ff13723e */ /* 0x000fe400048070ff */
[----:B0-----:R-:W-:-:S05]  /*51670*/  @!P1 IADD3 R12, P6, R80, R12, RZ ;  /* 0x0000000c500c9210 */ /* 0x001fca0007fde0ff */
[----:B------:R-:W-:-:S05]  /*51680*/  @!P1 IMAD.X R13, R81, 0x1, R13, P6 ;  /* 0x00000001510d9824 */ /* 0x000fca00030e060d */
[----:B------:R0:W-:Y:S01]  /*51690*/  @!P1 STG.E.U8 desc[UR52][R12.64+0x99], R17 ;  /* 0x000099110c009986 */ /* 0x0001e2000c101134 */
[----:B---3--:R-:W-:-:S03]  /*516a0*/  FMUL R9, R99, UR47 ;  /* 0x0000002f63097c20 */ /* 0x008fc60008400000 */
[----:B------:R-:W3:Y:S04]  /*516b0*/  LDL.LU R99, [R1+0x810] ;  /* 0x0008100001637983 */ /* 0x000ee80000300800 */
[----:B------:R-:W3:Y:S01]  /*516c0*/  LDL.LU R103, [R1+0x814] ;  /* 0x0008140001677983 */ /* 0x000ee20000300800 */
[----:B------:R-:W-:Y:S01]  /*516d0*/  F2FP.SATFINITE.E4M3.F32.PACK_AB_MERGE_C R15, RZ, R9, RZ ;  /* 0x00000009ff0f723e */ /* 0x000fe200048070ff */
[----:B------:R-:W-:Y:S02]  /*516e0*/  FMUL R9, R102, UR47 ;  /* 0x0000002f66097c20 */ /* 0x000fe40008400000 */
[----:B------:R-:W3:Y:S03]  /*516f0*/  LDL.LU R102, [R1+0x818] ;  /* 0x0008180001667983 */ /* 0x000ee60000300800 */
[----:B0-----:R-:W-:Y:S01]  /*51700*/  F2FP.SATFINITE.E4M3.F32.PACK_AB_MERGE_C R17, RZ, R9, RZ ;  /* 0x00000009ff11723e */ /* 0x001fe200048070ff */
[----:B--2---:R-:W-:-:S02]  /*51710*/  FMUL R9, R98, UR47 ;  /* 0x0000002f62097c20 */ /* 0x004fc40008400000 */
[----:B------:R-:W2:Y:S01]  /*51720*/  LDL.LU R98, [R1+0x81c] ;  /* 0x00081c0001627983 */ /* 0x000ea20000300800 */
[----:B------:R-:W-:Y:S02]  /*51730*/  LOP3.LUT P5, RZ, R0, 0x4000000, RZ, 0xc0, !PT ;  /* 0x0400000000ff7812 */ /* 0x000fe400078ac0ff */
[----:B------:R-:W-:-:S11]  /*51740*/  LOP3.LUT P3, RZ, R3, 0x10000000, RZ, 0xc0, !PT ;  /* 0x1000000003ff7812 */ /* 0x000fd6000786c0ff */
[----:B------:R-:W-:Y:S01]  /*51750*/  @!P5 STG.E.U8 desc[UR52][R52.64+0x80], R19 ;  /* 0x000080133400d986 */ /* 0x000fe2000c101134 */
[----:B------:R-:W-:-:S13]  /*51760*/  ISETP.LT.OR P5, PT, R30, 0x81, !P3 ;  /* 0x000000811e00780c */ /* 0x000fda0005fa1670 */
[----:B------:R-:W0:Y:S01]  /*51770*/  @!P5 LDC.64 R12, c[0x0][0x5c0] ;  /* 0x00017000ff0cdb82 */ /* 0x000e220000000a00 */
[----:B------:R-:W-:Y:S02]  /*51780*/  LOP3.LUT P2, RZ, R0, 0x2000000, RZ, 0xc0, !PT ;  /* 0x0200000000ff7812 */ /* 0x000fe4000784c0ff */
[----:B0-----:R-:W-:-:S05]  /*51790*/  @!P5 IADD3 R12, P6, R82, R12, RZ ;  /* 0x0000000c520cd210 */ /* 0x001fca0007fde0ff */
[----:B------:R-:W-:Y:S01]  /*517a0*/  @!P5 IMAD.X R13, R83, 0x1, R13, P6 ;  /* 0x00000001530dd824 */ /* 0x000fe200030e060d */
[C---:B------:R-:W-:Y:S02]  /*517b0*/  ISETP.LT.OR P6, PT, R30.reuse, 0x81, !P3 ;  /* 0x000000811e00780c */ /* 0x040fe40005fc1670 */
[----:B------:R-:W-:-:S03]  /*517c0*/  ISETP.LT.OR P5, PT, R30, 0x82, !P3 ;  /* 0x000000821e00780c */ /* 0x000fc60005fa1670 */
[----:B------:R-:W-:Y:S08]  /*517d0*/  @!P2 STG.E.U8 desc[UR52][R50.64+0x81], R15 ;  /* 0x0000810f3200a986 */ /* 0x000ff0000c101134 */
[----:B------:R0:W-:Y:S02]  /*517e0*/  @!P6 STG.E.U8 desc[UR52][R12.64+0x80], R17 ;  /* 0x000080110c00e986 */ /* 0x0001e4000c101134 */
[----:B0-----:R-:W0:Y:S01]  /*517f0*/  @!P5 LDC.64 R12, c[0x0][0x5c0] ;  /* 0x00017000ff0cdb82 */ /* 0x001e220000000a00 */
[----:B------:R-:W-:Y:S01]  /*51800*/  F2FP.SATFINITE.E4M3.F32.PACK_AB_MERGE_C R15, RZ, R9, RZ ;  /* 0x00000009ff0f723e */ /* 0x000fe200048070ff */
[----:B----4-:R-:W-:-:S02]  /*51810*/  FMUL R9, R101, UR47 ;  /* 0x0000002f65097c20 */ /* 0x010fc40008400000 */
[----:B------:R-:W4:Y:S03]  /*51820*/  LDL.LU R101, [R1+0x820] ;  /* 0x0008200001657983 */ /* 0x000f260000300800 */
[----:B------:R-:W-:Y:S02]  /*51830*/  F2FP.SATFINITE.E4M3.F32.PACK_AB_MERGE_C R19, RZ, R9, RZ ;  /* 0x00000009ff13723e */ /* 0x000fe400048070ff */
[----:B------:R-:W-:Y:S02]  /*51840*/  LOP3.LUT P4, RZ, R0, 0x1000000, RZ, 0xc0, !PT ;  /* 0x0100000000ff7812 */ /* 0x000fe4000788c0ff */
[----:B0-----:R-:W-:Y:S01]  /*51850*/  @!P5 IADD3 R12, P6, R84, R12, RZ ;  /* 0x0000000c540cd210 */ /* 0x001fe20007fde0ff */
[----:B-----5:R-:W-:Y:S02]  /*51860*/  FMUL R9, R100, UR47 ;  /* 0x0000002f64097c20 */ /* 0x020fe40008400000 */
[----:B------:R-:W5:Y:S02]  /*51870*/  LDL.LU R100, [R1+0x824] ;  /* 0x0008240001647983 */ /* 0x000f640000300800 */
[----:B------:R-:W-:Y:S01]  /*51880*/  @!P5 IMAD.X R13, R85, 0x1, R13, P6 ;  /* 0x00000001550dd824 */ /* 0x000fe200030e060d */
[----:B------:R-:W-:-:S02]  /*51890*/  LOP3.LUT P6, RZ, R0, 0x800000, RZ, 0xc0, !PT ;  /* 0x0080000000ff7812 */ /* 0x000fc400078cc0ff */
[----:B------:R-:W-:Y:S02]  /*518a0*/  F2FP.SATFINITE.E4M3.F32.PACK_AB_MERGE_C R17, RZ, R9, RZ ;  /* 0x00000009ff11723e */ /* 0x000fe400048070ff */
[----:B------:R0:W-:Y:S04]  /*518b0*/  @!P5 STG.E.U8 desc[UR52][R12.64+0x81], R15 ;  /* 0x0000810f0c00d986 */ /* 0x0001e8000c101134 */
[----:B------:R-:W-:Y:S05]  /*518c0*/  @!P4 STG.E.U8 desc[UR52][R56.64+0x88], R19 ;  /* 0x000088133800c986 */ /* 0x000fea000c101134 */
[----:B------:R1:W-:Y:S01]  /*518d0*/  @!P6 STG.E.U8 desc[UR52][R54.64+0x89], R17 ;  /* 0x000089113600e986 */ /* 0x0003e2000c101134 */
[----:B---3--:R-:W-:-:S03]  /*518e0*/  FMUL R9, R99, UR47 ;  /* 0x0000002f63097c20 */ /* 0x008fc60008400000 */
[----:B------:R-:W3:Y:S02]  /*518f0*/  LDL.LU R99, [R1+0x828] ;  /* 0x0008280001637983 */ /* 0x000ee40000300800 */
[----:B0-----:R-:W-:Y:S01]  /*51900*/  F2FP.SATFINITE.E4M3.F32.PACK_AB_MERGE_C R15, RZ, R9, RZ ;  /* 0x00000009ff0f723e */ /* 0x001fe200048070ff */
[----:B------:R-:W-:-:S05]  /*51910*/  FMUL R9, R103, UR47 ;  /* 0x0000002f67097c20 */ /* 0x000fca0008400000 */
[----:B-1----:R-:W-:Y:S01]  /*51920*/  F2FP.SATFINITE.E4M3.F32.PACK_AB_MERGE_C R17, RZ, R9, RZ ;  /* 0x00000009ff11723e */ /* 0x002fe200048070ff */
[----:B------:R-:W-:-:S05]  /*51930*/  FMUL R9, R102, UR47 ;  /* 0x0000002f66097c20 */ /* 0x000fca0008400000 */
[----:B------:R-:W-:Y:S01]  /*51940*/  F2FP.SATFINITE.E4M3.F32.PACK_AB_MERGE_C R19, RZ, R9, RZ ;  /* 0x00000009ff13723e */ /* 0x000fe200048070ff */
[----:B--2---:R-:W-:Y:S02]  /*51950*/  FMUL R9, R98, UR47 ;  /* 0x0000002f62097c20 */ /* 0x004fe40008400000 */
[----:B------:R-:W2:Y:S01]  /*51960*/  LDL.LU R98, [R1+0x82c] ;  /* 0x00082c0001627983 */ /* 0x000ea20000300800 */
[----:B------:R-:W-:-:S03]  /*51970*/  ISETP.LT.OR P4, PT, R30, 0x89, !P3 ;  /* 0x000000891e00780c */ /* 0x000fc60005f81670 */
[----:B------:R-:W2:Y:S04]  /*51980*/  LDL.LU R103, [R1+0x830] ;  /* 0x0008300001677983 */ /* 0x000ea80000300800 */
[----:B------:R-:W2:Y:S06]  /*51990*/  LDL.LU R102, [R1+0x834] ;  /* 0x0008340001667983 */ /* 0x000eac0000300800 */
[----:B------:R-:W0:Y:S02]  /*519a0*/  @!P4 LDC.64 R12, c[0x0][0x5c0] ;  /* 0x00017000ff0ccb82 */ /* 0x000e240000000a00 */
[----:B0-----:R-:W-:-:S05]  /*519b0*/  @!P4 IADD3 R12, P6, R86, R12, RZ ;  /* 0x0000000c560cc210 */ /* 0x001fca0007fde0ff */
[----:B------:R-:W-:Y:S01]  /*519c0*/  @!P4 IMAD.X R13, R87, 0x1, R13, P6 ;  /* 0x00000001570dc824 */ /* 0x000fe200030e060d */
[C---:B------:R-:W-:Y:S02]  /*519d0*/  ISETP.LT.OR P6, PT, R30.reuse, 0x89, !P3 ;  /* 0x000000891e00780c */ /* 0x040fe40005fc1670 */
[----:B------:R-:W-:-:S11]  /*519e0*/  ISETP.LT.OR P4, PT, R30, 0x8a, !P3 ;  /* 0x0000008a1e00780c */ /* 0x000fd60005f81670 */
[----:B------:R0:W-:Y:S02]  /*519f0*/  @!P6 STG.E.U8 desc[UR52][R12.64+0x88], R15 ;  /* 0x0000880f0c00e986 */ /* 0x0001e4000c101134 */
[----:B0-----:R-:W0:Y:S01]  /*51a00*/  @!P4 LDC.64 R12, c[0x0][0x5c0] ;  /* 0x00017000ff0ccb82 */ /* 0x001e220000000a00 */
[----:B------:R-:W-:Y:S02]  /*51a10*/  F2FP.SATFINITE.E4M3.F32.PACK_AB_MERGE_C R15, RZ, R9, RZ ;  /* 0x00000009ff0f723e */ /* 0x000fe400048070ff */
[----:B------:R-:W-:Y:S01]  /*51a20*/  LOP3.LUT P2, RZ, R0, 0x400000, RZ, 0xc0, !PT ;  /* 0x0040000000ff7812 */ /* 0x000fe2000784c0ff */
[----:B----4-:R-:W-:Y:S02]  /*51a30*/  FMUL R9, R101, UR47 ;  /* 0x0000002f65097c20 */ /* 0x010fe40008400000 */
[----:B------:R-:W4:Y:S01]  /*51a40*/  LDL.LU R101, [R1+0x838] ;  /* 0x0008380001657983 */ /* 0x000f220000300800 */
[----:B0-----:R-:W-:-:S05]  /*51a50*/  @!P4 IADD3 R12, P6, R88, R12, RZ ;  /* 0x0000000c580cc210 */ /* 0x001fca0007fde0ff */
[----:B------:R-:W-:Y:S01]  /*51a60*/  @!P4 IMAD.X R13, R89, 0x1, R13, P6 ;  /* 0x00000001590dc824 */ /* 0x000fe200030e060d */
[----:B------:R-:W-:-:S04]  /*51a70*/  LOP3.LUT P6, RZ, R0, 0x200000, RZ, 0xc0, !PT ;  /* 0x0020000000ff7812 */ /* 0x000fc800078cc0ff */
[----:B------:R0:W-:Y:S02]  /*51a80*/  @!P4 STG.E.U8 desc[UR52][R12.64+0x89], R17 ;  /* 0x000089110c00c986 */ /* 0x0001e4000c101134 */
[----:B0-----:R-:W-:Y:S01]  /*51a90*/  F2FP.SATFINITE.E4M3.F32.PACK_AB_MERGE_C R17, RZ, R9, RZ ;  /* 0x00000009ff11723e */ /* 0x001fe200048070ff */
[----:B-----5:R-:W-:Y:S02]  /*51aa0*/  FMUL R9, R100, UR47 ;  /* 0x0000002f64097c20 */ /* 0x020fe40008400000 */
[----:B------:R-:W5:Y:S04]  /*51ab0*/  LDL.LU R100, [R1+0x83c] ;  /* 0x00083c0001647983 */ /* 0x000f680000300800 */
[----:B------:R-:W-:Y:S04]  /*51ac0*/  @!P2 STG.E.U8 desc[UR52][R60.64+0x90], R19 ;  /* 0x000090133c00a986 */ /* 0x000fe8000c101134 */
[----:B------:R0:W-:Y:S02]  /*51ad0*/  @!P6 STG.E.U8 desc[UR52][R58.64+0x91], R15 ;  /* 0x0000910f3a00e986 */ /* 0x0001e4000c101134 */
[----:B0-----:R-:W-:Y:S01]  /*51ae0*/  F2FP.SATFINITE.E4M3.F32.PACK_AB_MERGE_C R15, RZ, R9, RZ ;  /* 0x00000009ff0f723e */ /* 0x001fe200048070ff */
[----:B---3--:R-:W-:-:S02]  /*51af0*/  FMUL R9, R99, UR47 ;  /* 0x0000002f63097c20 */ /* 0x008fc40008400000 */
[----:B------:R-:W3:Y:S03]  /*51b00*/  LDL.LU R99, [R1+0x840] ;  /* 0x0008400001637983 */ /* 0x000ee60000300800 */
[----:B------:R-:W-:Y:S02]  /*51b10*/  F2FP.SATFINITE.E4M3.F32.PACK_AB_MERGE_C R23, RZ, R9, RZ ;  /* 0x00000009ff17723e */ /* 0x000fe400048070ff */
[----:B------:R-:W-:-:S13]  /*51b20*/  LOP3.LUT P4, RZ, R3, 0x2000000, RZ, 0xc0, !PT ;  /* 0x0200000003ff7812 */ /* 0x000fda000788c0ff */
[----:B------:R-:W0:Y:S01]  /*51b30*/  @!P4 LDC.64 R12, c[0x0][0x5c0] ;  /* 0x00017000ff0ccb82 */ /* 0x000e220000000a00 */
[----:B------:R-:W-:Y:S02]  /*51b40*/  LOP3.LUT P5, RZ, R3, 0x4000000, RZ, 0xc0, !PT ;  /* 0x0400000003ff7812 */ /* 0x000fe400078ac0ff */
[----:B0-----:R-:W-:-:S05]  /*51b50*/  @!P4 IADD3 R12, P6, R90, R12, RZ ;  /* 0x0000000c5a0cc210 */ /* 0x001fca0007fde0ff */
[----:B------:R-:W-:Y:S02]  /*51b60*/  @!P4 IMAD.X R13, R91, 0x1, R13, P6 ;  /* 0x000000015b0dc824 */ /* 0x000fe400030e060d */
[----:B--2---:R-:W-:Y:S02]  /*51b70*/  FMUL R9, R98, UR47 ;  /* 0x0000002f62097c20 */ /* 0x004fe40008400000 */
[----:B------:R-:W2:Y:S01]  /*51b80*/  LDL.LU R98, [R1+0x844] ;  /* 0x0008440001627983 */ /* 0x000ea20000300800 */
[----:B------:R-:W-:-:S13]  /*51b90*/  ISETP.LT.OR P6, PT, R30, 0x91, !P3 ;  /* 0x000000911e00780c */ /* 0x000fda0005fc1670 */
[----:B------:R0:W-:Y:S02]  /*51ba0*/  @!P6 STG.E.U8 desc[UR52][R12.64+0x90], R17 ;  /* 0x000090110c00e986 */ /* 0x0001e4000c101134 */
[----:B0-----:R-:W0:Y:S01]  /*51bb0*/  @!P5 LDC.64 R12, c[0x0][0x5c0] ;  /* 0x00017000ff0cdb82 */ /* 0x001e220000000a00 */
[----:B------:R-:W-:Y:S02]  /*51bc0*/  LOP3.LUT P1, RZ, R3, 0x8000000, RZ, 0xc0, !PT ;  /* 0x0800000003ff7812 */ /* 0x000fe4000782c0ff */
[----:B0-----:R-:W-:-:S05]  /*51bd0*/  @!P5 IADD3 R12, P6, R92, R12, RZ ;  /* 0x0000000c5c0cd210 */ /* 0x001fca0007fde0ff */
[----:B------:R-:W-:-:S05]  /*51be0*/  @!P5 IMAD.X R13, R93, 0x1, R13, P6 ;  /* 0x000000015d0dd824 */ /* 0x000fca00030e060d */
[----:B------:R0:W-:Y:S01]  /*51bf0*/  @!P5 STG.E.U8 desc[UR52][R12.64+0x91], R15 ;  /* 0x0000910f0c00d986 */ /* 0x0001e2000c101134 */
[----:B------:R-:W-:Y:S01]  /*51c00*/  LOP3.LUT P5, RZ, R0, 0x100000, RZ, 0xc0, !PT ;  /* 0x0010000000ff7812 */ /* 0x000fe200078ac0ff */
[----:B0-----:R-:W0:Y:S01]  /*51c10*/  @!P1 LDC.64 R12, c[0x0][0x5c0] ;  /* 0x00017000ff0c9b82 */ /* 0x001e220000000a00 */
[----:B------:R-:W-:-:S11]  /*51c20*/  LOP3.LUT P0, RZ, R3, 0x20000000, RZ, 0xc0, !PT ;  /* 0x2000000003ff7812 */ /* 0x000fd6000780c0ff */
[----:B------:R1:W-:Y:S01]  /*51c30*/  @!P5 STG.E.U8 desc[UR52][R62.64+0x98], R23 ;  /* 0x000098173e00d986 */ /* 0x0003e2000c101134 */
[----:B------:R-:W-:Y:S02]  /*51c40*/  LOP3.LUT P6, RZ, R0, 0x80000, RZ, 0xc0, !PT ;  /* 0x0008000000ff7812 */ /* 0x000fe400078cc0ff */
[----:B------:R-:W-:Y:S02]  /*51c50*/  F2FP.SATFINITE.E4M3.F32.PACK_AB_MERGE_C R27, RZ, R9, RZ ;  /* 0x00000009ff1b723e */ /* 0x000fe400048070ff */
[----:B0-----:R-:W-:-:S05]  /*51c60*/  @!P1 IADD3 R18, P5, R94, R12, RZ ;  /* 0x0000000c5e129210 */ /* 0x001fca0007fbe0ff */
[----:B------:R-:W-:Y:S02]  /*51c70*/  @!P1 IMAD.X R19, R95, 0x1, R13, P5 ;  /* 0x000000015f139824 */ /* 0x000fe400028e060d */
[----:B------:R-:W0:Y:S01]  /*51c80*/  @!P0 LDC.64 R12, c[0x0][0x5c0] ;  /* 0x00017000ff0c8b82 */ /* 0x000e220000000a00 */
[----:B------:R-:W-:Y:S01]  /*51c90*/  LOP3.LUT P4, RZ, R3, 0x800000, RZ, 0xc0, !PT ;  /* 0x0080000003ff7812 */ /* 0x000fe2000788c0ff */
[----:B------:R-:W-:Y:S03]  /*51ca0*/  @!P6 STG.E.U8 desc[UR52][R64.64+0x99], R27 ;  /* 0x0000991b4000e986 */ /* 0x000fe6000c101134 */
[----:B------:R-:W-:Y:S02]  /*51cb0*/  ISETP.LT.OR P6, PT, R30, 0x81, !P4 ;  /* 0x000000811e00780c */ /* 0x000fe400067c1670 */
[----:B0-----:R-:W-:-:S05]  /*51cc0*/  @!P0 IADD3 R20, P5, R96, R12, RZ ;  /* 0x0000000c60148210 */ /* 0x001fca0007fbe0ff */
[----:B------:R-:W-:-:S06]  /*51cd0*/  @!P0 IMAD.X R21, R97, 0x1, R13, P5 ;  /* 0x0000000161158824 */ /* 0x000fcc00028e060d */
[----:B------:R-:W0:Y:S01]  /*51ce0*/  @!P6 LDC.64 R12, c[0x0][0x5c0] ;  /* 0x00017000ff0ceb82 */ /* 0x000e220000000a00 */
[----:B------:R-:W-:Y:S02]  /*51cf0*/  @!P6 IMAD.MOV.U32 R14, RZ, RZ, R24 ;  /* 0x000000ffff0ee224 */ /* 0x000fe400078e0018 */
[----:B------:R-:W-:Y:S02]  /*51d00*/  @!P6 IMAD.MOV.U32 R15, RZ, RZ, R31 ;  /* 0x000000ffff0fe224 */ /* 0x000fe400078e001f */
[----:B------:R-:W-:-:S04]  /*51d10*/  @!P6 IMAD.WIDE.U32 R14, R10, 0x180, R14 ;  /* 0x000001800a0ee825 */ /* 0x000fc800078e000e */
[----:B------:R-:W-:Y:S01]  /*51d20*/  @!P6 IMAD R9, R11, 0x180, RZ ;  /* 0x000001800b09e824 */ /* 0x000fe200078e02ff */
[----:B0-----:R-:W-:-:S04]  /*51d30*/  @!P6 IADD3 R16, P5, R14, R12, RZ ;  /* 0x0000000c0e10e210 */ /* 0x001fc80007fbe0ff */
[----:B------:R-:W-:Y:S02]  /*51d40*/  @!P6 IADD3.X R17, R13, R15, R9, P5, !PT ;  /* 0x0000000f0d11e210 */ /* 0x000fe40002ffe409 */
[----:B------:R-:W-:-:S13]  /*51d50*/  ISETP.LT.OR P5, PT, R30, 0x82, !P4 ;  /* 0x000000821e00780c */ /* 0x000fda00067a1670 */
[----:B------:R-:W0:Y:S01]  /*51d60*/  @!P5 LDC.64 R14, c[0x0][0x5c0] ;  /* 0x00017000ff0edb82 */ /* 0x000e220000000a00 */
[----:B------:R-:W-:Y:S01]  /*51d70*/  FMUL R9, R103, UR47 ;  /* 0x0000002f67097c20 */ /* 0x000fe20008400000 */
[----:B------:R-:W-:Y:S02]  /*51d80*/  @!P5 IMAD.MOV.U32 R12, RZ, RZ, R24 ;  /* 0x000000ffff0cd224 */ /* 0x000fe400078e0018 */
[----:B------:R-:W-:Y:S02]  /*51d90*/  @!P5 IMAD.MOV.U32 R13, RZ, RZ, R31 ;  /* 0x000000ffff0dd224 */ /* 0x000fe400078e001f */
[----:B-1----:R-:W-:Y:S01]  /*51da0*/  F2FP.SATFINITE.E4M3.F32.PACK_AB_MERGE_C R23, RZ, R9, RZ ;  /* 0x00000009ff17723e */ /* 0x002fe200048070ff */
        /* <DEDUP_REMOVED lines=16> */
[----:B---3--:R-:W-:Y:S01]  /*51eb0*/  FMUL R9, R99, UR47 ;  /* 0x0000002f63097c20 */ /* 0x008fe20008400000 */
[----:B------:R-:W-:Y:S01]  /*51ec0*/  BSSY B1, `(.L_x_100) ;  /* 0x0000013000017945 */ /* 0x000fe20003800000 */
[C---:B------:R-:W-:Y:S02]  /*51ed0*/  LOP3.LUT P2, RZ, R3.reuse, 0x1000000, RZ, 0xc0, !PT ;  /* 0x0100000003ff7812 */ /* 0x040fe4000784c0ff */
[C---:B------:R-:W-:Y:S02]  /*51ee0*/  LOP3.LUT P1, RZ, R3.reuse, 0x400000, RZ, 0xc0, !PT ;  /* 0x0040000003ff7812 */ /* 0x040fe4000782c0ff */
[----:B------:R-:W-:Y:S02]  /*51ef0*/  LOP3.LUT P0, RZ, R3, 0x200000, RZ, 0xc0, !PT ;  /* 0x0020000003ff7812 */ /* 0x000fe4000780c0ff */
[----:B------:R-:W-:Y:S01]  /*51f00*/  F2FP.SATFINITE.E4M3.F32.PACK_AB_MERGE_C R9, RZ, R9, RZ ;  /* 0x00000009ff09723e */ /* 0x000fe200048070ff */
[----:B--2---:R-:W-:-:S05]  /*51f10*/  FMUL R14, R98, UR47 ;  /* 0x0000002f620e7c20 */ /* 0x004fca0008400000 */
        /* <DEDUP_REMOVED lines=13> */
.L_x_101:
[----:B------:R-:W-:Y:S05]  /*51ff0*/  BSYNC B1 ;  /* 0x0000000000017941 */ /* 0x000fea0003800000 */
.L_x_100:
        /* <DEDUP_REMOVED lines=15> */
.L_x_103:
[----:B------:R-:W-:Y:S05]  /*520f0*/  BSYNC B1 ;  /* 0x0000000000017941 */ /* 0x000fea0003800000 */
.L_x_102:
[----:B------:R-:W2:Y:S04]  /*52100*/  LDL.LU R22, [R1+0x848] ;  /* 0x0008480001167983 */ /* 0x000ea80000300800 */
[----:B------:R-:W3:Y:S04]  /*52110*/  LDL.LU R19, [R1+0x84c] ;  /* 0x00084c0001137983 */ /* 0x000ee80000300800 */
[----:B------:R-:W4:Y:S04]  /*52120*/  LDL.LU R21, [R1+0x850] ;  /* 0x0008500001157983 */ /* 0x000f280000300800 */
[----:B------:R-:W5:Y:S01]  /*52130*/  LDL.LU R20, [R1+0x854] ;  /* 0x0008540001147983 */ /* 0x000f620000300800 */
[----:B------:R-:W-:Y:S01]  /*52140*/  ISETP.LT.OR P6, PT, R30, 0x89, !P4 ;  /* 0x000000891e00780c */ /* 0x000fe200067c1670 */
[----:B------:R-:W-:Y:S01]  /*52150*/  BSSY B1, `(.L_x_104) ;  /* 0x000002a000017945 */ /* 0x000fe20003800000 */
[----:B------:R-:W-:-:S11]  /*52160*/  P2R R18, PR, RZ, 0x1 ;  /* 0x00000001ff127803 */ /* 0x000fd60000000000 */
        /* <DEDUP_REMOVED lines=40> */
.L_x_105:
[----:B------:R-:W-:Y:S05]  /*523f0*/  BSYNC B1 ;  /* 0x0000000000017941 */ /* 0x000fea0003800000 */
.L_x_104:
        /* <DEDUP_REMOVED lines=15> */
.L_x_107:
[----:B------:R-:W-:Y:S05]  /*524f0*/  BSYNC B1 ;  /* 0x0000000000017941 */ /* 0x000fea0003800000 */
.L_x_106:
        /* <DEDUP_REMOVED lines=47> */
.L_x_109:
[----:B------:R-:W-:Y:S05]  /*527f0*/  BSYNC B1 ;  /* 0x0000000000017941 */ /* 0x000fea0003800000 */
.L_x_108:
        /* <DEDUP_REMOVED lines=15> */
.L_x_111:
[----:B------:R-:W-:Y:S05]  /*528f0*/  BSYNC B1 ;  /* 0x0000000000017941 */ /* 0x000fea0003800000 */
.L_x_110:
        /* <DEDUP_REMOVED lines=47> */
.L_x_113:
[----:B------:R-:W-:Y:S05]  /*52bf0*/  BSYNC B1 ;  /* 0x0000000000017941 */ /* 0x000fea0003800000 */
.L_x_112:
        /* <DEDUP_REMOVED lines=15> */
.L_x_115:
[----:B------:R-:W-:Y:S05]  /*52cf0*/  BSYNC B1 ;  /* 0x0000000000017941 */ /* 0x000fea0003800000 */
.L_x_114:
[----:B------:R-:W-:Y:S01]  /*52d00*/  P2R R105, PR, RZ, 0x10 ;  /* 0x00000010ff697803 */ /* 0x000fe20000000000 */
[----:B------:R-:W2:Y:S01]  /*52d10*/  LDL.LU R106, [R1+0x878] ;  /* 0x00087800016a7983 */ /* 0x000ea20000300800 */
[----:B------:R-:W-:Y:S02]  /*52d20*/  LOP3.LUT P4, RZ, R0, 0x8000, RZ, 0xc0, !PT ;  /* 0x0000800000ff7812 */ /* 0x000fe4000788c0ff */
[----:B0-----:R-:W-:Y:S01]  /*52d30*/  P2R R9, PR, RZ, 0x8 ;  /* 0x00000008ff097803 */ /* 0x001fe20000000000 */
[----:B------:R-:W3:Y:S01]  /*52d40*/  LDL.LU R107, [R1+0x87c] ;  /* 0x00087c00016b7983 */ /* 0x000ee20000300800 */
[----:B------:R-:W-:Y:S02]  /*52d50*/  ISETP.LT.OR P3, PT, R30, 0xa1, !P4 ;  /* 0x000000a11e00780c */ /* 0x000fe40006761670 */
[----:B------:R-:W-:Y:S02]  /*52d60*/  LOP3.LUT R2, R2, 0xfffffbff, RZ, 0xc0, !PT ;  /* 0xfffffbff02027812 */ /* 0x000fe400078ec0ff */
[----:B------:R-:W-:Y:S01]  /*52d70*/  P2R R104, PR, RZ, 0x1 ;  /* 0x00000001ff687803 */ /* 0x000fe20000000000 */
[----:B------:R-:W-:Y:S01]  /*52d80*/  IMAD.U32 R77, RZ, RZ, UR8 ;  /* 0x00000008ff4d7e24 */ /* 0x000fe2000f8e00ff */
[----:B------:R-:W-:Y:S01]  /*52d90*/  LOP3.LUT R0, R0, 0x7fffffff, RZ, 0xc0, !PT ;  /* 0x7fffffff00007812 */ /* 0x000fe200078ec0ff */
[----:B------:R-:W4:Y:S04]  /*52da0*/  LDL.LU R112, [R1+0x880] ;  /* 0x0008800001707983 */ /* 0x000f280000300800 */
[----:B------:R-:W5:Y:S02]  /*52db0*/  LDL.LU R111, [R1+0x884] ;  /* 0x00088400016f7983 */ /* 0x000f640000300800 */
[----:B-1----:R-:W0:Y:S01]  /*52dc0*/  @!P3 LDC.64 R12, c[0x0][0x5c0] ;  /* 0x00017000ff0cbb82 */ /* 0x002e220000000a00 */
[----:B------:R-:W-:Y:S01]  /*52dd0*/  @P3 LOP3.LUT R2, R2, 0x400, RZ, 0xfc, !PT ;  /* 0x0000040002023812 */ /* 0x000fe200078efcff */
[----:B------:R-:W5:Y:S01]  /*52de0*/  LDL.LU R108, [R1+0x888] ;  /* 0x00088800016c7983 */ /* 0x000f620000300800 */
[----:B------:R-:W-:Y:S01]  /*52df0*/  IMAD.U32 R73, RZ, RZ, UR8 ;  /* 0x00000008ff497e24 */ /* 0x000fe2000f8e00ff */
[----:B------:R-:W-:Y:S01]  /*52e00*/  P2R R103, PR, RZ, 0x2 ;  /* 0x00000002ff677803 */ /* 0x000fe20000000000 */
[----:B------:R-:W-:Y:S01]  /*52e10*/  IMAD.U32 R69, RZ, RZ, UR8 ;  /* 0x00000008ff457e24 */ /* 0x000fe2000f8e00ff */
[----:B------:R-:W-:Y:S01]  /*52e20*/  LOP3.LUT R2, R2, 0xffffffbf, RZ, 0xc0, !PT ;  /* 0xffffffbf02027812 */ /* 0x000fe200078ec0ff */
[----:B------:R-:W-:Y:S01]  /*52e30*/  IMAD.U32 R66, RZ, RZ, UR7 ;  /* 0x00000007ff427e24 */ /* 0x000fe2000f8e00ff */
[----:B------:R-:W5:Y:S01]  /*52e40*/  LDL.LU R115, [R1+0x88c] ;  /* 0x00088c0001737983 */ /* 0x000f620000300800 */
[----:B------:R-:W-:Y:S01]  /*52e50*/  IMAD.U32 R70, RZ, RZ, UR7 ;  /* 0x00000007ff467e24 */ /* 0x000fe2000f8e00ff */
[----:B------:R-:W-:Y:S01]  /*52e60*/  P2R R101, PR, RZ, 0x4 ;  /* 0x00000004ff657803 */ /* 0x000fe20000000000 */
[----:B------:R-:W-:Y:S01]  /*52e70*/  IMAD.U32 R74, RZ, RZ, UR7 ;  /* 0x00000007ff4a7e24 */ /* 0x000fe2000f8e00ff */
[----:B------:R-:W5:Y:S01]  /*52e80*/  LDL.LU R110, [R1+0x890] ;  /* 0x00089000016e7983 */ /* 0x000f620000300800 */
[----:B------:R-:W-:-:S02]  /*52e90*/  IMAD.U32 R81, RZ, RZ, UR8 ;  /* 0x00000008ff517e24 */ /* 0x000fc4000f8e00ff */
[----:B------:R-:W-:Y:S01]  /*52ea0*/  IMAD.U32 R98, RZ, RZ, UR7 ;  /* 0x00000007ff627e24 */ /* 0x000fe2000f8e00ff */
[----:B------:R-:W5:Y:S01]  /*52eb0*/  LDL.LU R114, [R1+0x894] ;  /* 0x0008940001727983 */ /* 0x000f620000300800 */
[----:B------:R-:W-:Y:S02]  /*52ec0*/  IMAD.U32 R97, RZ, RZ, UR8 ;  /* 0x00000008ff617e24 */ /* 0x000fe4000f8e00ff */
[----:B------:R-:W-:Y:S01]  /*52ed0*/  IMAD.U32 R100, RZ, RZ, UR7 ;  /* 0x00000007ff647e24 */ /* 0x000fe2000f8e00ff */
[----:B------:R-:W5:Y:S01]  /*52ee0*/  LDL.LU R113, [R1+0x898] ;  /* 0x0008980001717983 */ /* 0x000f620000300800 */
[----:B------:R-:W-:Y:S02]  /*52ef0*/  IMAD.U32 R85, RZ, RZ, UR8 ;  /* 0x00000008ff557e24 */ /* 0x000fe4000f8e00ff */
[----:B------:R-:W-:Y:S01]  /*52f00*/  IMAD.U32 R84, RZ, RZ, UR7 ;  /* 0x00000007ff547e24 */ /* 0x000fe2000f8e00ff */
[----:B0-----:R-:W-:Y:S01]  /*52f10*/  @!P3 IADD3 R20, P5, P6, R24, UR8, R12 ;  /* 0x000000081814bc10 */ /* 0x001fe2000febe00c */
[----:B------:R-:W-:-:S02]  /*52f20*/  IMAD.U32 R83, RZ, RZ, UR8 ;  /* 0x00000008ff537e24 */ /* 0x000fc4000f8e00ff */
[----:B------:R-:W-:Y:S01]  /*52f30*/  IMAD.U32 R82, RZ, RZ, UR7 ;  /* 0x00000007ff527e24 */ /* 0x000fe2000f8e00ff */
        /* <DEDUP_REMOVED lines=38> */
[----:B0-----:R-:W-:Y:S01]  /*531a0*/  @!P3 IADD3 R52, P5, P6, R24, UR8, R12 ;  /* 0x000000081834bc10 */ /* 0x001fe2000febe00c */
[----:B--2---:R-:W-:-:S03]  /*531b0*/  FMUL R106, R106, UR47 ;  /* 0x0000002f6a6a7c20 */ /* 0x004fc60008400000 */
[----:B------:R-:W-:Y:S02]  /*531c0*/  @!P3 IADD3.X R53, R31, UR7, R13, P5, P6 ;  /* 0x000000071f35bc10 */ /* 0x000fe4000afec40d */
[----:B------:R-:W0:Y:S01]  /*531d0*/  @!P4 LDC.64 R12, c[0x0][0x5c0] ;  /* 0x00017000ff0ccb82 */ /* 0x000e220000000a00 */
[----:B------:R-:W-:Y:S01]  /*531e0*/  ISETP.NE.AND P3, PT, R9, RZ, PT ;  /* 0x000000ff0900720c */ /* 0x000fe20003f65270 */
[----:B------:R-:W-:Y:S01]  /*531f0*/  IMAD.U32 R9, RZ, RZ, UR8 ;  /* 0x00000008ff097e24 */ /* 0x000fe2000f8e00ff */
[----:B------:R-:W-:Y:S01]  /*53200*/  F2FP.SATFINITE.E4M3.F32.PACK_AB_MERGE_C R106, RZ, R106, RZ ;  /* 0x0000006aff6a723e */ /* 0x000fe200048070ff */
[----:B---3--:R-:W-:Y:S01]  /*53210*/  FMUL R107, R107, UR47 ;  /* 0x0000002f6b6b7c20 */ /* 0x008fe20008400000 */
[----:B------:R-:W-:Y:S02]  /*53220*/  P2R R80, PR, RZ, 0x8 ;  /* 0x00000008ff507803 */ /* 0x000fe40000000000 */
        /* <DEDUP_REMOVED lines=53> */
[----:B------:R-:W-:-:S04]  /*53580*/  ISETP.LT.OR P4, PT, R30, 0xb1, !P3 ;  /* 0x000000b11e00780c */ /* 0x000fc80005f81670 */
        /* <DEDUP_REMOVED lines=40> */
[----:B------:R-:W-:-:S04]  /*53810*/  ISETP.LT.OR P1, PT, R30, 0xb9, !P3 ;  /* 0x000000b91e00780c */ /* 0x000fc80005f21670 */
[----:B------:R-:W-:-:S07]  /*53820*/  P2R R88, PR, RZ, 0x2 ;  /* 0x00000002ff587803 */ /* 0x000fce0000000000 */
[----:B------:R-:W0:Y:S01]  /*53830*/  @!P0 LDC.64 R12, c[0x0][0x5c0] ;  /* 0x00017000ff0c8b82 */ /* 0x000e220000000a00 */
[----:B------:R-:W-:-:S04]  /*53840*/  @P0 LOP3.LUT R0, R0, 0x80000, RZ, 0xfc, !PT ;  /* 0x0008000000000812 */ /* 0x000fc800078efcff */
[----:B------:R-:W-:Y:S02]  /*53850*/  LOP3.LUT R0, R0, 0xffffbfff, RZ, 0xc0, !PT ;  /* 0xffffbfff00007812 */ /* 0x000fe400078ec0ff */
[----:B0-----:R-:W-:Y:S01]  /*53860*/  @!P0 IADD3 R14, P5, P6, R24, UR11, R12 ;  /* 0x0000000b180e8c10 */ /* 0x001fe2000febe00c */
[----:B------:R-:W-:-:S03]  /*53870*/  IMAD.U32 R12, RZ, RZ, UR7 ;  /* 0x00000007ff0c7e24 */ /* 0x000fc6000f8e00ff */
[----:B------:R-:W-:Y:S01]  /*53880*/  @!P0 IADD3.X R15, R31, UR10, R13, P5, P6 ;  /* 0x0000000a1f0f8c10 */ /* 0x000fe2000afec40d */
[----:B------:R-:W-:Y:S01]  /*53890*/  IMAD.U32 R13, RZ, RZ, UR8 ;  /* 0x00000008ff0d7e24 */ /* 0x000fe2000f8e00ff */
        /* <DEDUP_REMOVED lines=55> */
[----:B------:R-:W-:Y:S01]  /*53c10*/  ISETP.LT.OR P5, PT, R30, 0xb2, !P3 ;  /* 0x000000b21e00780c */ /* 0x000fe20005fa1670 */
[----:B----4-:R-:W-:Y:S02]  /*53c20*/  FMUL R107, R112, UR47 ;  /* 0x0000002f706b7c20 */ /* 0x010fe40008400000 */
[----:B------:R-:W2:Y:S01]  /*53c30*/  LDL.LU R112, [R1+0x89c] ;  /* 0x00089c0001707983 */ /* 0x000ea20000300800 */
[----:B------:R-:W-:-:S09]  /*53c40*/  P2R R99, PR, RZ, 0x20 ;  /* 0x00000020ff637803 */ /* 0x000fd20000000000 */
[----:B------:R-:W-:-:S04]  /*53c50*/  @!P5 IADD3 R92, P0, P6, R13, UR11, R24 ;  /* 0x0000000b0d5cdc10 */ /* 0x000fc8000fe1e018 */
[--C-:B------:R-:W-:Y:S02]  /*53c60*/  @!P5 IADD3.X R89, R12, UR10, R31.reuse, P0, P6 ;  /* 0x0000000a0c59dc10 */ /* 0x100fe400087ec41f */
[----:B------:R-:W-:Y:S02]  /*53c70*/  @!P1 IADD3 R85, P0, P6, R85, UR11, R24 ;  /* 0x0000000b55559c10 */ /* 0x000fe4000fe1e018 */
[----:B------:R-:W-:Y:S02]  /*53c80*/  LOP3.LUT P5, RZ, R2, 0x400, RZ, 0xc0, !PT ;  /* 0x0000040002ff7812 */ /* 0x000fe400078ac0ff */
[----:B------:R-:W-:Y:S02]  /*53c90*/  @!P1 IADD3.X R84, R84, UR10, R31, P0, P6 ;  /* 0x0000000a54549c10 */ /* 0x000fe400087ec41f */
[----:B------:R-:W-:-:S04]  /*53ca0*/  ISETP.LT.OR P0, PT, R30, 0xba, !P3 ;  /* 0x000000ba1e00780c */ /* 0x000fc80005f01670 */
[----:B------:R-:W-:-:S09]  /*53cb0*/  P2R R76, PR, RZ, 0x1 ;  /* 0x00000001ff4c7803 */ /* 0x000fd20000000000 */
[----:B------:R-:W-:-:S04]  /*53cc0*/  @!P0 IADD3 R83, P4, P6, R83, UR11, R24 ;  /* 0x0000000b53538c10 */ /* 0x000fc8000fe9e018 */
[----:B------:R-:W-:Y:S02]  /*53cd0*/  @!P0 IADD3.X R82, R82, UR10, R31, P4, P6 ;  /* 0x0000000a52528c10 */ /* 0x000fe4000a7ec41f */
[----:B------:R-:W-:-:S04]  /*53ce0*/  LOP3.LUT P0, RZ, R0, 0x10000, RZ, 0xc0, !PT ;  /* 0x0001000000ff7812 */ /* 0x000fc8000780c0ff */
[----:B------:R-:W-:-:S13]  /*53cf0*/  ISETP.LT.OR P6, PT, R30, 0xa1, !P0 ;  /* 0x000000a11e00780c */ /* 0x000fda00047c1670 */
[----:B------:R-:W0:Y:S02]  /*53d00*/  @!P6 LDC.64 R12, c[0x0][0x5c0] ;  /* 0x00017000ff0ceb82 */ /* 0x000e240000000a00 */
[----:B0-----:R-:W-:-:S05]  /*53d10*/  @!P6 IADD3 R12, P1, R24, R12, RZ ;  /* 0x0000000c180ce210 */ /* 0x001fca0007f3e0ff */
[----:B------:R-:W-:Y:S01]  /*53d20*/  @!P6 IMAD.X R13, R31, 0x1, R13, P1 ;  /* 0x000000011f0de824 */ /* 0x000fe200008e060d */
[----:B------:R-:W-:Y:S02]  /*53d30*/  F2FP.SATFINITE.E4M3.F32.PACK_AB_MERGE_C R107, RZ, R107, RZ ;  /* 0x0000006bff6b723e */ /* 0x000fe400048070ff */
[----:B------:R-:W-:Y:S02]  /*53d40*/  LOP3.LUT P1, RZ, R2, 0x200, RZ, 0xc0, !PT ;  /* 0x0000020002ff7812 */ /* 0x000fe4000782c0ff */
[----:B------:R5:W-:Y:S02]  /*53d50*/  @!P6 STG.E.U8 desc[UR52][R12.64+0xa0], R106 ;  /* 0x0000a06a0c00e986 */ /* 0x000be4000c101134 */
[----:B-----5:R-:W-:-:S05]  /*53d60*/  FMUL R106, R111, UR47 ;  /* 0x0000002f6f6a7c20 */ /* 0x020fca0008400000 */
[----:B------:R-:W-:Y:S01]  /*53d70*/  F2FP.SATFINITE.E4M3.F32.PACK_AB_MERGE_C R111, RZ, R106, RZ ;  /* 0x0000006aff6f723e */ /* 0x000fe200048070ff */
[----:B------:R-:W-:Y:S02]  /*53d80*/  FMUL R106, R108, UR47 ;  /* 0x0000002f6c6a7c20 */ /* 0x000fe40008400000 */
[----:B------:R-:W3:Y:S01]  /*53d90*/  LDL.LU R108, [R1+0x8a0] ;  /* 0x0008a000016c7983 */ /* 0x000ee20000300800 */
[----:B------:R-:W-:-:S13]  /*53da0*/  ISETP.LT.OR P6, PT, R30, 0xa2, !P0 ;  /* 0x000000a21e00780c */ /* 0x000fda00047c1670 */
[----:B------:R-:W0:Y:S02]  /*53db0*/  @!P6 LDC.64 R12, c[0x0][0x5c0] ;  /* 0x00017000ff0ceb82 */ /* 0x000e240000000a00 */
[----:B0-----:R-:W-:-:S05]  /*53dc0*/  @!P6 IADD3 R12, P3, R24, R12, RZ ;  /* 0x0000000c180ce210 */ /* 0x001fca0007f7e0ff */
[----:B------:R-:W-:-:S05]  /*53dd0*/  @!P6 IMAD.X R13, R31, 0x1, R13, P3 ;  /* 0x000000011f0de824 */ /* 0x000fca00018e060d */
[----:B------:R0:W-:Y:S01]  /*53de0*/  @!P6 STG.E.U8 desc[UR52][R12.64+0xa1], R109 ;  /* 0x0000a16d0c00e986 */ /* 0x0001e2000c101134 */
[----:B------:R-:W-:-:S13]  /*53df0*/  ISETP.LT.OR P6, PT, R30, 0xa9, !P0 ;  /* 0x000000a91e00780c */ /* 0x000fda00047c1670 */
[----:B0-----:R-:W0:Y:S01]  /*53e00*/  @!P6 LDC.64 R12, c[0x0][0x5c0] ;  /* 0x00017000ff0ceb82 */ /* 0x001e220000000a00 */
[----:B------:R-:W-:Y:S04]  /*53e10*/  @!P5 STG.E.U8 desc[UR52][R20.64+0xa0], R107 ;  /* 0x0000a06b1400d986 */ /* 0x000fe8000c101134 */
[----:B------:R1:W-:Y:S01]  /*53e20*/  @!P2 STG.E.U8 desc[UR52][R18.64+0xa1], R111 ;  /* 0x0000a16f1200a986 */ /* 0x0003e2000c101134 */
[----:B------:R-:W-:Y:S02]  /*53e30*/  F2FP.SATFINITE.E4M3.F32.PACK_AB_MERGE_C R109, RZ, R106, RZ ;  /* 0x0000006aff6d723e */ /* 0x000fe400048070ff */
[----:B0-----:R-:W-:-:S05]  /*53e40*/  @!P6 IADD3 R12, P2, R24, R12, RZ ;  /* 0x0000000c180ce210 */ /* 0x001fca0007f5e0ff */
[----:B------:R-:W-:Y:S02]  /*53e50*/  @!P6 IMAD.X R13, R31, 0x1, R13, P2 ;  /* 0x000000011f0de824 */ /* 0x000fe400010e060d */
[----:B-1----:R-:W-:-:S03]  /*53e60*/  FMUL R18, R115, UR47 ;  /* 0x0000002f73127c20 */ /* 0x002fc60008400000 */
[----:B------:R0:W-:Y:S01]  /*53e70*/  @!P6 STG.E.U8 desc[UR52][R12.64+0xa8], R109 ;  /* 0x0000a86d0c00e986 */ /* 0x0001e2000c101134 */
[----:B------:R-:W-:Y:S02]  /*53e80*/  ISETP.LT.OR P6, PT, R30, 0xaa, !P0 ;  /* 0x000000aa1e00780c */ /* 0x000fe400047c1670 */
[----:B------:R-:W-:Y:S01]  /*53e90*/  F2FP.SATFINITE.E4M3.F32.PACK_AB_MERGE_C R19, RZ, R18, RZ ;  /* 0x00000012ff13723e */ /* 0x000fe200048070ff */
[----:B------:R-:W-:Y:S02]  /*53ea0*/  FMUL R18, R110, UR47 ;  /* 0x0000002f6e127c20 */ /* 0x000fe40008400000 */
[----:B------:R-:W4:Y:S08]  /*53eb0*/  LDL.LU R110, [R1+0x8a4] ;  /* 0x0008a400016e7983 */ /* 0x000f300000300800 */
[----:B0-----:R-:W0:Y:S01]  /*53ec0*/  @!P6 LDC.64 R12, c[0x0][0x5c0] ;  /* 0x00017000ff0ceb82 */ /* 0x001e220000000a00 */
[----:B------:R-:W-:Y:S01]  /*53ed0*/  F2FP.SATFINITE.E4M3.F32.PACK_AB_MERGE_C R21, RZ, R18, RZ ;  /* 0x00000012ff15723e */ /* 0x000fe200048070ff */
[----:B------:R-:W-:-:S02]  /*53ee0*/  FMUL R18, R114, UR47 ;  /* 0x0000002f72127c20 */ /* 0x000fc40008400000 */
[----:B------:R-:W5:Y:S03]  /*53ef0*/  LDL.LU R114, [R1+0x8a8] ;  /* 0x0008a80001727983 */ /* 0x000f660000300800 */
[----:B------:R-:W-:Y:S01]  /*53f00*/  F2FP.SATFINITE.E4M3.F32.PACK_AB_MERGE_C R107, RZ, R18, RZ ;  /* 0x00000012ff6b723e */ /* 0x000fe200048070ff */
[----:B------:R-:W-:Y:S01]  /*53f10*/  FMUL R18, R113, UR47 ;  /* 0x0000002f71127c20 */ /* 0x000fe20008400000 */
[----:B------:R-:W5:Y:S04]  /*53f20*/  LDL.LU R115, [R1+0x8ac] ;  /* 0x0008ac0001737983 */ /* 0x000f680000300800 */
[----:B------:R-:W5:Y:S01]  /*53f30*/  LDL.LU R113, [R1+0x8b0] ;  /* 0x0008b00001717983 */ /* 0x000f620000300800 */
[----:B0-----:R-:W-:-:S05]  /*53f40*/  @!P6 IADD3 R12, P2, R24, R12, RZ ;  /* 0x0000000c180ce210 */ /* 0x001fca0007f5e0ff */
[----:B------:R-:W-:-:S05]  /*53f50*/  @!P6 IMAD.X R13, R31, 0x1, R13, P2 ;  /* 0x000000011f0de824 */ /* 0x000fca00010e060d */
[----:B------:R0:W-:Y:S04]  /*53f60*/  @!P6 STG.E.U8 desc[UR52][R12.64+0xa9], R19 ;  /* 0x0000a9130c00e986 */ /* 0x0001e8000c101134 */
[----:B------:R1:W-:Y:S01]  /*53f70*/  @!P1 STG.E.U8 desc[UR52][R28.64+0xa8], R21 ;  /* 0x0000a8151c009986 */ /* 0x0003e2000c101134 */
[----:B0-----:R-:W-:Y:S01]  /*53f80*/  F2FP.SATFINITE.E4M3.F32.PACK_AB_MERGE_C R19, RZ, R18, RZ ;  /* 0x00000012ff13723e */ /* 0x001fe200048070ff */
[----:B--2---:R-:W-:-:S05]  /*53f90*/  FMUL R18, R112, UR47 ;  /* 0x0000002f70127c20 */ /* 0x004fca0008400000 */
[----:B-1----:R-:W-:Y:S01]  /*53fa0*/  F2FP.SATFINITE.E4M3.F32.PACK_AB_MERGE_C R21, RZ, R18, RZ ;  /* 0x00000012ff15723e */ /* 0x002fe200048070ff */
[----:B---3--:R-:W-:Y:S02]  /*53fb0*/  FMUL R18, R108, UR47 ;  /* 0x0000002f6c127c20 */ /* 0x008fe40008400000 */
[----:B------:R-:W2:Y:S01]  /*53fc0*/  LDL.LU R108, [R1+0x8b4] ;  /* 0x0008b400016c7983 */ /* 0x000ea20000300800 */
[----:B------:R-:W-:Y:S02]  /*53fd0*/  ISETP.LT.OR P6, PT, R30, 0xb1, !P0 ;  /* 0x000000b11e00780c */ /* 0x000fe400047c1670 */
[----:B------:R-:W-:Y:S01]  /*53fe0*/  LOP3.LUT P4, RZ, R2, 0x20, RZ, 0xc0, !PT ;  /* 0x0000002002ff7812 */ /* 0x000fe2000788c0ff */
[----:B------:R-:W3:Y:S10]  /*53ff0*/  LDL.LU R112, [R1+0x8b8] ;  /* 0x0008b80001707983 */ /* 0x000ef40000300800 */
[----:B------:R-:W0:Y:S02]  /*54000*/  @!P6 LDC.64 R12, c[0x0][0x5c0] ;  /* 0x00017000ff0ceb82 */ /* 0x000e240000000a00 */
[----:B------:R1:W-:Y:S01]  /*54010*/  @!P4 STG.E.U8 desc[UR52][R26.64+0xa9], R107 ;  /* 0x0000a96b1a00c986 */ /* 0x0003e2000c101134 */
[----:B0-----:R-:W-:-:S05]  /*54020*/  @!P6 IADD3 R12, P1, R24, R12, RZ ;  /* 0x0000000c180ce210 */ /* 0x001fca0007f3e0ff */
[----:B------:R-:W-:-:S05]  /*54030*/  @!P6 IMAD.X R13, R31, 0x1, R13, P1 ;  /* 0x000000011f0de824 */ /* 0x000fca00008e060d */
[----:B------:R0:W-:Y:S01]  /*54040*/  @!P6 STG.E.U8 desc[UR52][R12.64+0xb0], R19 ;  /* 0x0000b0130c00e986 */ /* 0x0001e2000c101134 */
[----:B------:R-:W-:Y:S02]  /*54050*/  ISETP.LT.OR P6, PT, R30, 0xb2, !P0 ;  /* 0x000000b21e00780c */ /* 0x000fe400047c1670 */
[----:B-1----:R-:W-:-:S11]  /*54060*/  F2FP.SATFINITE.E4M3.F32.PACK_AB_MERGE_C R27, RZ, R18, RZ ;  /* 0x00000012ff1b723e */ /* 0x002fd600048070ff */
[----:B0-----:R-:W0:Y:S01]  /*54070*/  @!P6 LDC.64 R12, c[0x0][0x5c0] ;  /* 0x00017000ff0ceb82 */ /* 0x001e220000000a00 */
[C---:B------:R-:W-:Y:S02]  /*54080*/  LOP3.LUT P5, RZ, R2.reuse, 0x100, RZ, 0xc0, !PT ;  /* 0x0000010002ff7812 */ /* 0x040fe400078ac0ff */
[----:B------:R-:W-:Y:S01]  /*54090*/  LOP3.LUT P2, RZ, R2, 0x10, RZ, 0xc0, !PT ;  /* 0x0000001002ff7812 */ /* 0x000fe2000784c0ff */
[----:B----4-:R-:W-:Y:S02]  /*540a0*/  FMUL R18, R110, UR47 ;  /* 0x0000002f6e127c20 */ /* 0x010fe40008400000 */
[----:B------:R-:W4:Y:S01]  /*540b0*/  LDL.LU R110, [R1+0x8bc] ;  /* 0x0008bc00016e7983 */ /* 0x000f220000300800 */
[----:B0-----:R-:W-:Y:S02]  /*540c0*/  @!P6 IADD3 R12, P1, R24, R12, RZ ;  /* 0x0000000c180ce210 */ /* 0x001fe40007f3e0ff */
[----:B------:R-:W-:-:S03]  /*540d0*/  F2FP.SATFINITE.E4M3.F32.PACK_AB_MERGE_C R19, RZ, R18, RZ ;  /* 0x00000012ff13723e */ /* 0x000fc600048070ff */
[----:B------:R-:W-:Y:S02]  /*540e0*/  @!P6 IMAD.X R13, R31, 0x1, R13, P1 ;  /* 0x000000011f0de824 */ /* 0x000fe400008e060d */
[----:B-----5:R-:W-:-:S03]  /*540f0*/  FMUL R18, R114, UR47 ;  /* 0x0000002f72127c20 */ /* 0x020fc60008400000 */
[----:B------:R0:W-:Y:S04]  /*54100*/  @!P6 STG.E.U8 desc[UR52][R12.64+0xb1], R21 ;  /* 0x0000b1150c00e986 */ /* 0x0001e8000c101134 */
[----:B------:R-:W5:Y:S04]  /*54110*/  LDL.LU R114, [R1+0x8c0] ;  /* 0x0008c00001727983 */ /* 0x000f680000300800 */
[----:B------:R-:W-:Y:S01]  /*54120*/  @!P5 STG.E.U8 desc[UR52][R40.64+0xb0], R27 ;  /* 0x0000b01b2800d986 */ /* 0x000fe2000c101134 */
[----:B0-----:R-:W-:Y:S01]  /*54130*/  F2FP.SATFINITE.E4M3.F32.PACK_AB_MERGE_C R21, RZ, R18, RZ ;  /* 0x00000012ff15723e */ /* 0x001fe200048070ff */
[----:B------:R-:W-:-:S02]  /*54140*/  FMUL R18, R115, UR47 ;  /* 0x0000002f73127c20 */ /* 0x000fc40008400000 */
[----:B------:R0:W-:Y:S03]  /*54150*/  @!P2 STG.E.U8 desc[UR52][R34.64+0xb1], R19 ;  /* 0x0000b1132200a986 */ /* 0x0001e6000c101134 */
[----:B0-----:R-:W-:Y:S01]  /*54160*/  F2FP.SATFINITE.E4M3.F32.PACK_AB_MERGE_C R19, RZ, R18, RZ ;  /* 0x00000012ff13723e */ /* 0x001fe200048070ff */
[----:B------:R-:W-:Y:S02]  /*54170*/  FMUL R18, R113, UR47 ;  /* 0x0000002f71127c20 */ /* 0x000fe40008400000 */
[----:B------:R-:W5:Y:S03]  /*54180*/  LDL.LU R113, [R1+0x8c4] ;  /* 0x0008c40001717983 */ /* 0x000f660000300800 */
[----:B------:R-:W-:Y:S01]  /*54190*/  F2FP.SATFINITE.E4M3.F32.PACK_AB_MERGE_C R27, RZ, R18, RZ ;  /* 0x00000012ff1b723e */ /* 0x000fe200048070ff */
[----:B--2---:R-:W-:-:S02]  /*541a0*/  FMUL R18, R108, UR47 ;  /* 0x0000002f6c127c20 */ /* 0x004fc40008400000 */
[----:B------:R-:W2:Y:S01]  /*541b0*/  LDL.LU R108, [R1+0x8c8] ;  /* 0x0008c800016c7983 */ /* 0x000ea20000300800 */
[----:B------:R-:W-:-:S13]  /*541c0*/  ISETP.LT.OR P6, PT, R30, 0xb9, !P0 ;  /* 0x000000b91e00780c */ /* 0x000fda00047c1670 */
[----:B------:R-:W0:Y:S01]  /*541d0*/  @!P6 LDC.64 R12, c[0x0][0x5c0] ;  /* 0x00017000ff0ceb82 */ /* 0x000e220000000a00 */
[----:B------:R-:W-:-:S04]  /*541e0*/  LOP3.LUT P3, RZ, R2, 0x80, RZ, 0xc0, !PT ;  /* 0x0000008002ff7812 */ /* 0x000fc8000786c0ff */
[----:B------:R-:W-:Y:S02]  /*541f0*/  P2R R20, PR, RZ, 0x8 ;  /* 0x00000008ff147803 */ /* 0x000fe40000000000 */
[----:B0-----:R-:W-:-:S05]  /*54200*/  @!P6 IADD3 R12, P3, R24, R12, RZ ;  /* 0x0000000c180ce210 */ /* 0x001fca0007f7e0ff */
[----:B------:R-:W-:-:S05]  /*54210*/  @!P6 IMAD.X R13, R31, 0x1, R13, P3 ;  /* 0x000000011f0de824 */ /* 0x000fca00018e060d */
[----:B------:R0:W-:Y:S01]  /*54220*/  @!P6 STG.E.U8 desc[UR52][R12.64+0xb8], R21 ;  /* 0x0000b8150c00e986 */ /* 0x0001e2000c101134 */
[----:B------:R-:W-:Y:S02]  /*54230*/  ISETP.LT.OR P6, PT, R30, 0xba, !P0 ;  /* 0x000000ba1e00780c */ /* 0x000fe400047c1670 */
[----:B0-----:R-:W-:Y:S01]  /*54240*/  F2FP.SATFINITE.E4M3.F32.PACK_AB_MERGE_C R21, RZ, R18, RZ ;  /* 0x00000012ff15723e */ /* 0x001fe200048070ff */
[----:B---3--:R-:W-:-:S10]  /*54250*/  FMUL R18, R112, UR47 ;  /* 0x0000002f70127c20 */ /* 0x008fd40008400000 */
[----:B------:R-:W0:Y:S01]  /*54260*/  @!P6 LDC.64 R12, c[0x0][0x5c0] ;  /* 0x00017000ff0ceb82 */ /* 0x000e220000000a00 */
[----:B------:R-:W3:Y:S01]  /*54270*/  LDL.LU R112, [R1+0x8cc] ;  /* 0x0008cc0001707983 */ /* 0x000ee20000300800 */
[----:B------:R-:W-:Y:S02]  /*54280*/  F2FP.SATFINITE.E4M3.F32.PACK_AB_MERGE_C R29, RZ, R18, RZ ;  /* 0x00000012ff1d723e */ /* 0x000fe400048070ff */
[----:B------:R-:W-:Y:S02]  /*54290*/  ISETP.NE.AND P3, PT, R20, RZ, PT ;  /* 0x000000ff1400720c */ /* 0x000fe40003f65270 */
[----:B------:R-:W-:Y:S01]  /*542a0*/  LOP3.LUT P4, RZ, R2, 0x8, RZ, 0xc0, !PT ;  /* 0x0000000802ff7812 */ /* 0x000fe2000788c0ff */
[----:B----4-:R-:W-:Y:S02]  /*542b0*/  FMUL R18, R110, UR47 ;  /* 0x0000002f6e127c20 */ /* 0x010fe40008400000 */
[----:B------:R-:W4:Y:S01]  /*542c0*/  LDL.LU R110, [R1+0x8d0] ;  /* 0x0008d000016e7983 */ /* 0x000f220000300800 */
[----:B0-----:R-:W-:-:S02]  /*542d0*/  @!P6 IADD3 R12, P0, R24, R12, RZ ;  /* 0x0000000c180ce210 */ /* 0x001fc40007f1e0ff */
[----:B------:R-:W-:-:S03]  /*542e0*/  LOP3.LUT P1, RZ, R2, 0x4, RZ, 0xc0, !PT ;  /* 0x0000000402ff7812 */ /* 0x000fc6000782c0ff */
[----:B------:R-:W-:Y:S01]  /*542f0*/  @!P6 IMAD.X R13, R31, 0x1, R13, P0 ;  /* 0x000000011f0de824 */ /* 0x000fe200000e060d */
[----:B------:R-:W-:-:S04]  /*54300*/  LOP3.LUT P5, RZ, R2, 0x2, RZ, 0xc0, !PT ;  /* 0x0000000202ff7812 */ /* 0x000fc800078ac0ff */
[----:B------:R0:W-:Y:S04]  /*54310*/  @!P6 STG.E.U8 desc[UR52][R12.64+0xb9], R19 ;  /* 0x0000b9130c00e986 */ /* 0x0001e8000c101134 */
[----:B------:R-:W-:Y:S01]  /*54320*/  @!P3 STG.E.U8 desc[UR52][R52.64+0xb8], R27 ;  /* 0x0000b81b3400b986 */ /* 0x000fe2000c101134 */
[----:B0-----:R-:W-:Y:S01]  /*54330*/  F2FP.SATFINITE.E4M3.F32.PACK_AB_MERGE_C R19, RZ, R18, RZ ;  /* 0x00000012ff13723e */ /* 0x001fe200048070ff */
[----:B-----5:R-:W-:Y:S02]  /*54340*/  FMUL R18, R114, UR47 ;  /* 0x0000002f72127c20 */ /* 0x020fe40008400000 */
[----:B------:R-:W5:Y:S04]  /*54350*/  LDL.LU R114, [R1+0x8d4] ;  /* 0x0008d40001727983 */ /* 0x000f680000300800 */
[----:B------:R0:W-:Y:S04]  /*54360*/  @!P4 STG.E.U8 desc[UR52][R46.64+0xb9], R21 ;  /* 0x0000b9152e00c986 */ /* 0x0001e8000c101134 */
[----:B------:R-:W-:Y:S01]  /*54370*/  @!P1 STG.E.U8 desc[UR52][R38.64+0xa0], R29 ;  /* 0x0000a01d26009986 */ /* 0x000fe2000c101134 */
[----:B0-----:R-:W-:Y:S01]  /*54380*/  F2FP.SATFINITE.E4M3.F32.PACK_AB_MERGE_C R21, RZ, R18, RZ ;  /* 0x00000012ff15723e */ /* 0x001fe200048070ff */
[----:B------:R-:W-:-:S02]  /*54390*/  FMUL R18, R113, UR47 ;  /* 0x0000002f71127c20 */ /* 0x000fc40008400000 */
[----:B------:R-:W5:Y:S04]  /*543a0*/  LDL.LU R113, [R1+0x8d8] ;  /* 0x0008d80001717983 */ /* 0x000f680000300800 */
[----:B------:R0:W-:Y:S02]  /*543b0*/  @!P5 STG.E.U8 desc[UR52][R32.64+0xa1], R19 ;  /* 0x0000a1132000d986 */ /* 0x0001e4000c101134 */
[----:B0-----:R-:W-:Y:S01]  /*543c0*/  F2FP.SATFINITE.E4M3.F32.PACK_AB_MERGE_C R19, RZ, R18, RZ ;  /* 0x00000012ff13723e */ /* 0x001fe200048070ff */
[----:B--2---:R-:W-:Y:S02]  /*543d0*/  FMUL R18, R108, UR47 ;  /* 0x0000002f6c127c20 */ /* 0x004fe40008400000 */
[----:B------:R-:W2:Y:S01]  /*543e0*/  LDL.LU R108, [R1+0x8dc] ;  /* 0x0008dc00016c7983 */ /* 0x000ea20000300800 */
[----:B------:R-:W-:-:S13]  /*543f0*/  LOP3.LUT P2, RZ, R0, 0x4000, RZ, 0xc0, !PT ;  /* 0x0000400000ff7812 */ /* 0x000fda000784c0ff */
[----:B------:R-:W0:Y:S01]  /*54400*/  @!P2 LDC.64 R12, c[0x0][0x5c0] ;  /* 0x00017000ff0cab82 */ /* 0x000e220000000a00 */
[----:B------:R-:W-:-:S04]  /*54410*/  LOP3.LUT P0, RZ, R2, 0x1, RZ, 0xc0, !PT ;  /* 0x0000000102ff7812 */ /* 0x000fc8000780c0ff */
[----:B------:R-:W-:Y:S02]  /*54420*/  P2R R20, PR, RZ, 0x1 ;  /* 0x00000001ff147803 */ /* 0x000fe40000000000 */
[----:B------:R-:W-:Y:S02]  /*54430*/  LOP3.LUT P0, RZ, R0, 0x2000, RZ, 0xc0, !PT ;  /* 0x0000200000ff7812 */ /* 0x000fe4000780c0ff */
[----:B0-----:R-:W-:-:S05]  /*54440*/  @!P2 IADD3 R12, P6, R77, R12, RZ ;  /* 0x0000000c4d0ca210 */ /* 0x001fca0007fde0ff */
[----:B------:R-:W-:-:S05]  /*54450*/  @!P2 IMAD.X R13, R75, 0x1, R13, P6 ;  /* 0x000000014b0da824 */ /* 0x000fca00030e060d */
[----:B------:R0:W-:Y:S02]  /*54460*/  @!P2 STG.E.U8 desc[UR52][R12.64+0xa0], R21 ;  /* 0x0000a0150c00a986 */ /* 0x0001e4000c101134 */
[----:B0-----:R-:W0:Y:S01]  /*54470*/  @!P0 LDC.64 R12, c[0x0][0x5c0] ;  /* 0x00017000ff0c8b82 */ /* 0x001e220000000a00 */
[----:B------:R-:W-:Y:S02]  /*54480*/  LOP3.LUT P4, RZ, R0, 0x800, RZ, 0xc0, !PT ;  /* 0x0000080000ff7812 */ /* 0x000fe4000788c0ff */
[----:B0-----:R-:W-:-:S05]  /*54490*/  @!P0 IADD3 R12, P6, R73, R12, RZ ;  /* 0x0000000c490c8210 */ /* 0x001fca0007fde0ff */
[----:B------:R-:W-:Y:S01]  /*544a0*/  @!P0 IMAD.X R13, R71, 0x1, R13, P6 ;  /* 0x00000001470d8824 */ /* 0x000fe200030e060d */
[----:B------:R-:W-:-:S13]  /*544b0*/  LOP3.LUT P6, RZ, R0, 0x2000, RZ, 0xc0, !PT ;  /* 0x0000200000ff7812 */ /* 0x000fda00078cc0ff */
[----:B------:R0:W-:Y:S02]  /*544c0*/  @!P6 STG.E.U8 desc[UR52][R12.64+0xa1], R19 ;  /* 0x0000a1130c00e986 */ /* 0x0001e4000c101134 */
[----:B0-----:R-:W0:Y:S01]  /*544d0*/  @!P4 LDC.64 R12, c[0x0][0x5c0] ;  /* 0x00017000ff0ccb82 */ /* 0x001e220000000a00 */
[----:B------:R-:W-:Y:S02]  /*544e0*/  LOP3.LUT P1, RZ, R0, 0x40000000, RZ, 0xc0, !PT ;  /* 0x4000000000ff7812 */ /* 0x000fe4000782c0ff */
[----:B------:R-:W-:Y:S01]  /*544f0*/  F2FP.SATFINITE.E4M3.F32.PACK_AB_MERGE_C R27, RZ, R18, RZ ;  /* 0x00000012ff1b723e */ /* 0x000fe200048070ff */
[----:B---3--:R-:W-:Y:S01]  /*54500*/  FMUL R18, R112, UR47 ;  /* 0x0000002f70127c20 */ /* 0x008fe20008400000 */
[----:B------:R-:W-:Y:S01]  /*54510*/  ISETP.NE.AND P0, PT, R20, RZ, PT ;  /* 0x000000ff1400720c */ /* 0x000fe20003f05270 */
[----:B------:R-:W3:Y:S01]  /*54520*/  LDL.LU R112, [R1+0x8e0] ;  /* 0x0008e00001707983 */ /* 0x000ee20000300800 */
[----:B------:R-:W-:Y:S02]  /*54530*/  LOP3.LUT P3, RZ, R0, 0x80000000, RZ, 0xc0, !PT ;  /* 0x8000000000ff7812 */ /* 0x000fe4000786c0ff */
[----:B------:R-:W-:-:S02]  /*54540*/  P2R R26, PR, RZ, 0x2 ;  /* 0x00000002ff1a7803 */ /* 0x000fc40000000000 */
[----:B------:R-:W-:Y:S02]  /*54550*/  LOP3.LUT P1, RZ, R0, 0x400, RZ, 0xc0, !PT ;  /* 0x0000040000ff7812 */ /* 0x000fe4000782c0ff */
[----:B------:R-:W-:Y:S01]  /*54560*/  F2FP.SATFINITE.E4M3.F32.PACK_AB_MERGE_C R21, RZ, R18, RZ ;  /* 0x00000012ff15723e */ /* 0x000fe200048070ff */
[----:B----4-:R-:W-:Y:S02]  /*54570*/  FMUL R18, R110, UR47 ;  /* 0x0000002f6e127c20 */ /* 0x010fe40008400000 */
[----:B------:R-:W4:Y:S03]  /*54580*/  LDL.LU R110, [R1+0x8e4] ;  /* 0x0008e400016e7983 */ /* 0x000f260000300800 */
[----:B------:R-:W-:Y:S02]  /*54590*/  F2FP.SATFINITE.E4M3.F32.PACK_AB_MERGE_C R19, RZ, R18, RZ ;  /* 0x00000012ff13723e */ /* 0x000fe400048070ff */
[----:B0-----:R-:W-:Y:S01]  /*545a0*/  @!P4 IADD3 R12, P6, R69, R12, RZ ;  /* 0x0000000c450cc210 */ /* 0x001fe20007fde0ff */
[----:B------:R-:W-:Y:S04]  /*545b0*/  @!P0 STG.E.U8 desc[UR52][R50.64+0xa8], R27 ;  /* 0x0000a81b32008986 */ /* 0x000fe8000c101134 */
[----:B------:R-:W-:Y:S01]  /*545c0*/  @!P4 IMAD.X R13, R67, 0x1, R13, P6 ;  /* 0x00000001430dc824 */ /* 0x000fe200030e060d */
[----:B------:R-:W-:Y:S04]  /*545d0*/  @!P3 STG.E.U8 desc[UR52][R44.64+0xa9], R21 ;  /* 0x0000a9152c00b986 */ /* 0x000fe8000c101134 */
[----:B------:R0:W-:Y:S04]  /*545e0*/  @!P4 STG.E.U8 desc[UR52][R12.64+0xa8], R19 ;  /* 0x0000a8130c00c986 */ /* 0x0001e8000c101134 */
[----:B------:R-:W4:Y:S01]  /*545f0*/  LDL.LU R115, [R1+0x8e8] ;  /* 0x0008e80001737983 */ /* 0x000f220000300800 */
[----:B0-----:R-:W0:Y:S02]  /*54600*/  @!P1 LDC.64 R12, c[0x0][0x5c0] ;  /* 0x00017000ff0c9b82 */ /* 0x001e240000000a00 */
[----:B0-----:R-:W-:Y:S01]  /*54610*/  @!P1 IADD3 R12, P6, R9, R12, RZ ;  /* 0x0000000c090c9210 */ /* 0x001fe20007fde0ff */
[----:B-----5:R-:W-:-:S02]  /*54620*/  FMUL R9, R114, UR47 ;  /* 0x0000002f72097c20 */ /* 0x020fc40008400000 */
[----:B------:R-:W5:Y:S03]  /*54630*/  LDL.LU R114, [R1+0x8ec] ;  /* 0x0008ec0001727983 */ /* 0x000f660000300800 */
[----:B------:R-:W-:Y:S01]  /*54640*/  F2FP.SATFINITE.E4M3.F32.PACK_AB_MERGE_C R21, RZ, R9, RZ ;  /* 0x00000009ff15723e */ /* 0x000fe200048070ff */
[----:B------:R-:W-:-:S05]  /*54650*/  FMUL R9, R113, UR47 ;  /* 0x0000002f71097c20 */ /* 0x000fca0008400000 */
[----:B------:R-:W-:Y:S01]  /*54660*/  F2FP.SATFINITE.E4M3.F32.PACK_AB_MERGE_C R27, RZ, R9, RZ ;  /* 0x00000009ff1b723e */ /* 0x000fe200048070ff */
[----:B--2---:R-:W-:Y:S02]  /*54670*/  FMUL R9, R108, UR47 ;  /* 0x0000002f6c097c20 */ /* 0x004fe40008400000 */
[----:B------:R-:W2:Y:S01]  /*54680*/  LDL.LU R108, [R1+0x8f0] ;  /* 0x0008f000016c7983 */ /* 0x000ea20000300800 */
[----:B------:R-:W-:Y:S01]  /*54690*/  @!P1 IMAD.X R13, R66, 0x1, R13, P6 ;  /* 0x00000001420d9824 */ /* 0x000fe200030e060d */
[C---:B------:R-:W-:Y:S02]  /*546a0*/  LOP3.LUT P6, RZ, R0.reuse, 0x400, RZ, 0xc0, !PT ;  /* 0x0000040000ff7812 */ /* 0x040fe400078cc0ff */
[----:B------:R-:W-:Y:S01]  /*546b0*/  LOP3.LUT P2, RZ, R0, 0x200, RZ, 0xc0, !PT ;  /* 0x0000020000ff7812 */ /* 0x000fe2000784c0ff */
[----:B------:R-:W2:Y:S01]  /*546c0*/  LDL.LU R113, [R1+0x8f4] ;  /* 0x0008f40001717983 */ /* 0x000ea20000300800 */
[----:B------:R-:W-:-:S09]  /*546d0*/  ISETP.NE.AND P1, PT, R26, RZ, PT ;  /* 0x000000ff1a00720c */ /* 0x000fd20003f25270 */
[----:B------:R0:W-:Y:S01]  /*546e0*/  @!P6 STG.E.U8 desc[UR52][R12.64+0xa9], R21 ;  /* 0x0000a9150c00e986 */ /* 0x0001e2000c101134 */
[----:B------:R-:W-:Y:S01]  /*546f0*/  LOP3.LUT P5, RZ, R0, 0x20000000, RZ, 0xc0, !PT ;  /* 0x2000000000ff7812 */ /* 0x000fe200078ac0ff */
[----:B0-----:R-:W0:Y:S01]  /*54700*/  @!P2 LDC.64 R12, c[0x0][0x5c0] ;  /* 0x00017000ff0cab82 */ /* 0x001e220000000a00 */
[----:B------:R-:W-:Y:S01]  /*54710*/  F2FP.SATFINITE.E4M3.F32.PACK_AB_MERGE_C R19, RZ, R9, RZ ;  /* 0x00000009ff13723e */ /* 0x000fe200048070ff */
[----:B------:R-:W-:Y:S10]  /*54720*/  @!P1 STG.E.U8 desc[UR52][R56.64+0xb0], R27 ;  /* 0x0000b01b38009986 */ /* 0x000ff4000c101134 */
[----:B------:R1:W-:Y:S01]  /*54730*/  @!P5 STG.E.U8 desc[UR52][R54.64+0xb1], R19 ;  /* 0x0000b1133600d986 */ /* 0x0003e2000c101134 */
[----:B0-----:R-:W-:-:S05]  /*54740*/  @!P2 IADD3 R12, P6, R68, R12, RZ ;  /* 0x0000000c440ca210 */ /* 0x001fca0007fde0ff */
[----:B------:R-:W-:Y:S02]  /*54750*/  @!P2 IMAD.X R13, R70, 0x1, R13, P6 ;  /* 0x00000001460da824 */ /* 0x000fe400030e060d */
[----:B---3--:R-:W-:Y:S02]  /*54760*/  FMUL R9, R112, UR47 ;  /* 0x0000002f70097c20 */ /* 0x008fe40008400000 */
[----:B------:R-:W3:Y:S03]  /*54770*/  LDL.LU R112, [R1+0x8f8] ;  /* 0x0008f80001707983 */ /* 0x000ee60000300800 */
[----:B------:R-:W-:Y:S01]  /*54780*/  F2FP.SATFINITE.E4M3.F32.PACK_AB_MERGE_C R21, RZ, R9, RZ ;  /* 0x00000009ff15723e */ /* 0x000fe200048070ff */
[----:B----4-:R-:W-:Y:S02]  /*54790*/  FMUL R9, R110, UR47 ;  /* 0x0000002f6e097c20 */ /* 0x010fe40008400000 */
[----:B------:R-:W4:Y:S03]  /*547a0*/  LDL.LU R110, [R1+0x8fc] ;  /* 0x0008fc00016e7983 */ /* 0x000f260000300800 */
[----:B-1----:R-:W-:Y:S01]  /*547b0*/  F2FP.SATFINITE.E4M3.F32.PACK_AB_MERGE_C R19, RZ, R9, RZ ;  /* 0x00000009ff13723e */ /* 0x002fe200048070ff */
[----:B------:R0:W-:Y:S01]  /*547c0*/  @!P2 STG.E.U8 desc[UR52][R12.64+0xb0], R21 ;  /* 0x0000b0150c00a986 */ /* 0x0001e2000c101134 */
[----:B------:R-:W-:-:S05]  /*547d0*/  FMUL R9, R115, UR47 ;  /* 0x0000002f73097c20 */ /* 0x000fca0008400000 */
[----:B------:R-:W-:Y:S01]  /*547e0*/  F2FP.SATFINITE.E4M3.F32.PACK_AB_MERGE_C R27, RZ, R9, RZ ;  /* 0x00000009ff1b723e */ /* 0x000fe200048070ff */
[----:B-----5:R-:W-:Y:S02]  /*547f0*/  FMUL R9, R114, UR47 ;  /* 0x0000002f72097c20 */ /* 0x020fe40008400000 */
[----:B------:R-:W5:Y:S03]  /*54800*/  LDL.LU R114, [R1+0x900] ;  /* 0x0009000001727983 */ /* 0x000f660000300800 */
        /* <DEDUP_REMOVED lines=12> */
[----:B------:R-:W-:Y:S01]  /*548d0*/  @!P6 STG.E.U8 desc[UR52][R62.64+0xb8], R27 ;  /* 0x0000b81b3e00e986 */ /* 0x000fe2000c101134 */
[----:B------:R-:W-:Y:S02]  /*548e0*/  LOP3.LUT P1, RZ, R0, 0x20, RZ, 0xc0, !PT ;  /* 0x0000002000ff7812 */ /* 0x000fe4000782c0ff */
[----:B------:R-:W-:Y:S01]  /*548f0*/  F2FP.SATFINITE.E4M3.F32.PACK_AB_MERGE_C R19, RZ, R9, RZ ;  /* 0x00000009ff13723e */ /* 0x000fe200048070ff */
[----:B------:R-:W-:Y:S02]  /*54900*/  FMUL R9, R113, UR47 ;  /* 0x0000002f71097c20 */ /* 0x000fe40008400000 */
[----:B------:R-:W2:Y:S04]  /*54910*/  LDL.LU R113, [R1+0x908] ;  /* 0x0009080001717983 */ /* 0x000ea80000300800 */
[----:B------:R1:W-:Y:S01]  /*54920*/  @!P4 STG.E.U8 desc[UR52][R60.64+0xb9], R21 ;  /* 0x0000b9153c00c986 */ /* 0x0003e2000c101134 */
[----:B0-----:R-:W-:-:S05]  /*54930*/  @!P3 IADD3 R12, P6, R78, R12, RZ ;  /* 0x0000000c4e0cb210 */ /* 0x001fca0007fde0ff */
[----:B------:R-:W-:-:S05]  /*54940*/  @!P3 IMAD.X R13, R79, 0x1, R13, P6 ;  /* 0x000000014f0db824 */ /* 0x000fca00030e060d */
[----:B------:R0:W-:Y:S01]  /*54950*/  @!P3 STG.E.U8 desc[UR52][R12.64+0xb8], R19 ;  /* 0x0000b8130c00b986 */ /* 0x0001e2000c101134 */
[----:B-1----:R-:W-:Y:S01]  /*54960*/  F2FP.SATFINITE.E4M3.F32.PACK_AB_MERGE_C R21, RZ, R9, RZ ;  /* 0x00000009ff15723e */ /* 0x002fe200048070ff */
[----:B0-----:R-:W0:Y:S01]  /*54970*/  @!P1 LDC.64 R12, c[0x0][0x5c0] ;  /* 0x00017000ff0c9b82 */ /* 0x001e220000000a00 */
[----:B---3--:R-:W-:Y:S02]  /*54980*/  FMUL R9, R112, UR47 ;  /* 0x0000002f70097c20 */ /* 0x008fe40008400000 */
[----:B------:R-:W3:Y:S03]  /*54990*/  LDL.LU R112, [R1+0x90c] ;  /* 0x00090c0001707983 */ /* 0x000ee60000300800 */
[----:B------:R-:W-:Y:S01]  /*549a0*/  F2FP.SATFINITE.E4M3.F32.PACK_AB_MERGE_C R27, RZ, R9, RZ ;  /* 0x00000009ff1b723e */ /* 0x000fe200048070ff */
[----:B----4-:R-:W-:Y:S02]  /*549b0*/  FMUL R9, R110, UR47 ;  /* 0x0000002f6e097c20 */ /* 0x010fe40008400000 */
[----:B------:R-:W4:Y:S01]  /*549c0*/  LDL.LU R110, [R1+0x910] ;  /* 0x00091000016e7983 */ /* 0x000f220000300800 */
[----:B0-----:R-:W-:-:S03]  /*549d0*/  @!P1 IADD3 R12, P6, R81, R12, RZ ;  /* 0x0000000c510c9210 */ /* 0x001fc60007fde0ff */
[----:B------:R-:W4:Y:S01]  /*549e0*/  LDL.LU R115, [R1+0x914] ;  /* 0x0009140001737983 */ /* 0x000f220000300800 */
[----:B------:R-:W-:Y:S01]  /*549f0*/  F2FP.SATFINITE.E4M3.F32.PACK_AB_MERGE_C R19, RZ, R9, RZ ;  /* 0x00000009ff13723e */ /* 0x000fe200048070ff */
[----:B------:R-:W-:-:S05]  /*54a00*/  @!P1 IMAD.X R13, R87, 0x1, R13, P6 ;  /* 0x00000001570d9824 */ /* 0x000fca00030e060d */
[----:B------:R0:W-:Y:S01]  /*54a10*/  @!P1 STG.E.U8 desc[UR52][R12.64+0xb9], R21 ;  /* 0x0000b9150c009986 */ /* 0x0001e2000c101134 */
[----:B-----5:R-:W-:-:S03]  /*54a20*/  FMUL R9, R114, UR47 ;  /* 0x0000002f72097c20 */ /* 0x020fc60008400000 */
[----:B------:R-:W5:Y:S02]  /*54a30*/  LDL.LU R114, [R1+0x918] ;  /* 0x0009180001727983 */ /* 0x000f640000300800 */
[----:B0-----:R-:W-:Y:S01]  /*54a40*/  F2FP.SATFINITE.E4M3.F32.PACK_AB_MERGE_C R21, RZ, R9, RZ ;  /* 0x00000009ff15723e */ /* 0x001fe200048070ff */
[----:B--2---:R-:W-:Y:S02]  /*54a50*/  FMUL R9, R108, UR47 ;  /* 0x0000002f6c097c20 */ /* 0x004fe40008400000 */
[----:B------:R-:W2:Y:S01]  /*54a60*/  LDL.LU R108, [R1+0x91c] ;  /* 0x00091c00016c7983 */ /* 0x000ea20000300800 */
[----:B------:R-:W-:Y:S02]  /*54a70*/  LOP3.LUT P5, RZ, R0, 0x4000000, RZ, 0xc0, !PT ;  /* 0x0400000000ff7812 */ /* 0x000fe400078ac0ff */
[----:B------:R-:W-:-:S11]  /*54a80*/  ISETP.NE.AND P3, PT, R80, RZ, PT ;  /* 0x000000ff5000720c */ /* 0x000fd60003f65270 */
        /* <DEDUP_REMOVED lines=12> */
[----:B------:R-:W-:-:S02]  /*54b50*/  FMUL R9, R113, UR47 ;  /* 0x0000002f71097c20 */ /* 0x000fc40008400000 */
[----:B------:R-:W2:Y:S03]  /*54b60*/  LDL.LU R113, [R1+0x920] ;  /* 0x0009200001717983 */ /* 0x000ea60000300800 */
[----:B------:R-:W-:Y:S02]  /*54b70*/  F2FP.SATFINITE.E4M3.F32.PACK_AB_MERGE_C R27, RZ, R9, RZ ;  /* 0x00000009ff1b723e */ /* 0x000fe400048070ff */
[----:B------:R-:W-:Y:S02]  /*54b80*/  LOP3.LUT P4, RZ, R0, 0x1000000, RZ, 0xc0, !PT ;  /* 0x0100000000ff7812 */ /* 0x000fe4000788c0ff */
[----:B0-----:R-:W-:-:S05]  /*54b90*/  @!P5 IADD3 R12, P6, R90, R12, RZ ;  /* 0x0000000c5a0cd210 */ /* 0x001fca0007fde0ff */
[----:B------:R-:W-:Y:S01]  /*54ba0*/  @!P5 IMAD.X R13, R98, 0x1, R13, P6 ;  /* 0x00000001620dd824 */ /* 0x000fe200030e060d */
[----:B------:R-:W-:Y:S01]  /*54bb0*/  LOP3.LUT P6, RZ, R0, 0x800000, RZ, 0xc0, !PT ;  /* 0x0080000000ff7812 */ /* 0x000fe200078cc0ff */
[----:B---3--:R-:W-:Y:S02]  /*54bc0*/  FMUL R9, R112, UR47 ;  /* 0x0000002f70097c20 */ /* 0x008fe40008400000 */
[----:B------:R-:W3:Y:S03]  /*54bd0*/  LDL.LU R112, [R1+0x924] ;  /* 0x0009240001707983 */ /* 0x000ee60000300800 */
[----:B------:R-:W-:Y:S01]  /*54be0*/  F2FP.SATFINITE.E4M3.F32.PACK_AB_MERGE_C R21, RZ, R9, RZ ;  /* 0x00000009ff15723e */ /* 0x000fe200048070ff */
[----:B------:R0:W-:Y:S01]  /*54bf0*/  @!P5 STG.E.U8 desc[UR52][R12.64+0xa1], R19 ;  /* 0x0000a1130c00d986 */ /* 0x0001e2000c101134 */
[----:B----4-:R-:W-:-:S03]  /*54c00*/  FMUL R9, R110, UR47 ;  /* 0x0000002f6e097c20 */ /* 0x010fc60008400000 */
[----:B------:R-:W-:Y:S04]  /*54c10*/  @!P4 STG.E.U8 desc[UR52][R48.64+0xa8], R27 ;  /* 0x0000a81b3000c986 */ /* 0x000fe8000c101134 */
[----:B------:R-:W4:Y:S01]  /*54c20*/  LDL.LU R110, [R1+0x928] ;  /* 0x00092800016e7983 */ /* 0x000f220000300800 */
[----:B0-----:R-:W-:Y:S01]  /*54c30*/  F2FP.SATFINITE.E4M3.F32.PACK_AB_MERGE_C R19, RZ, R9, RZ ;  /* 0x00000009ff13723e */ /* 0x001fe200048070ff */
[----:B------:R-:W-:Y:S02]  /*54c40*/  FMUL R9, R115, UR47 ;  /* 0x0000002f73097c20 */ /* 0x000fe40008400000 */
[----:B------:R0:W-:Y:S03]  /*54c50*/  @!P6 STG.E.U8 desc[UR52][R42.64+0xa9], R21 ;  /* 0x0000a9152a00e986 */ /* 0x0001e6000c101134 */
[----:B0-----:R-:W-:Y:S01]  /*54c60*/  F2FP.SATFINITE.E4M3.F32.PACK_AB_MERGE_C R21, RZ, R9, RZ ;  /* 0x00000009ff15723e */ /* 0x001fe200048070ff */
[----:B-----5:R-:W-:-:S05]  /*54c70*/  FMUL R9, R114, UR47 ;  /* 0x0000002f72097c20 */ /* 0x020fca0008400000 */
[----:B------:R-:W-:Y:S01]  /*54c80*/  F2FP.SATFINITE.E4M3.F32.PACK_AB_MERGE_C R27, RZ, R9, RZ ;  /* 0x00000009ff1b723e */ /* 0x000fe200048070ff */
[----:B--2---:R-:W-:Y:S02]  /*54c90*/  FMUL R9, R108, UR47 ;  /* 0x0000002f6c097c20 */ /* 0x004fe40008400000 */
[----:B------:R-:W2:Y:S01]  /*54ca0*/  LDL.LU R108, [R1+0x92c] ;  /* 0x00092c00016c7983 */ /* 0x000ea20000300800 */
[----:B------:R-:W-:Y:S02]  /*54cb0*/  ISETP.LT.OR P4, PT, R30, 0xa9, !P3 ;  /* 0x000000a91e00780c */ /* 0x000fe40005f81670 */
[----:B------:R-:W-:Y:S01]  /*54cc0*/  ISETP.NE.AND P5, PT, R99, RZ, PT ;  /* 0x000000ff6300720c */ /* 0x000fe20003fa5270 */
[----:B------:R-:W5:Y:S01]  /*54cd0*/  LDL.LU R115, [R1+0x930] ;  /* 0x0009300001737983 */ /* 0x000f620000300800 */
[----:B------:R-:W-:-:S03]  /*54ce0*/  LOP3.LUT P2, RZ, R0, 0x400000, RZ, 0xc0, !PT ;  /* 0x0040000000ff7812 */ /* 0x000fc6000784c0ff */
[----:B------:R-:W5:Y:S06]  /*54cf0*/  LDL.LU R114, [R1+0x934] ;  /* 0x0009340001727983 */ /* 0x000f6c0000300800 */
[----:B------:R-:W0:Y:S02]  /*54d00*/  @!P4 LDC.64 R12, c[0x0][0x5c0] ;  /* 0x00017000ff0ccb82 */ /* 0x000e240000000a00 */
[----:B0-----:R-:W-:-:S05]  /*54d10*/  @!P4 IADD3 R12, P6, R97, R12, RZ ;  /* 0x0000000c610cc210 */ /* 0x001fca0007fde0ff */
[----:B------:R-:W-:Y:S01]  /*54d20*/  @!P4 IMAD.X R13, R100, 0x1, R13, P6 ;  /* 0x00000001640dc824 */ /* 0x000fe200030e060d */
[C---:B------:R-:W-:Y:S02]  /*54d30*/  ISETP.LT.OR P6, PT, R30.reuse, 0xa9, !P3 ;  /* 0x000000a91e00780c */ /* 0x040fe40005fc1670 */
[----:B------:R-:W-:-:S11]  /*54d40*/  ISETP.LT.OR P4, PT, R30, 0xaa, !P3 ;  /* 0x000000aa1e00780c */ /* 0x000fd60005f81670 */
[----:B------:R0:W-:Y:S02]  /*54d50*/  @!P6 STG.E.U8 desc[UR52][R12.64+0xa8], R19 ;  /* 0x0000a8130c00e986 */ /* 0x0001e4000c101134 */
[----:B0-----:R-:W0:Y:S02]  /*54d60*/  @!P4 LDC.64 R12, c[0x0][0x5c0] ;  /* 0x00017000ff0ccb82 */ /* 0x001e240000000a00 */
[----:B0-----:R-:W-:-:S05]  /*54d70*/  @!P4 IADD3 R12, P6, R96, R12, RZ ;  /* 0x0000000c600cc210 */ /* 0x001fca0007fde0ff */
[----:B------:R-:W-:-:S05]  /*54d80*/  @!P4 IMAD.X R13, R95, 0x1, R13, P6 ;  /* 0x000000015f0dc824 */ /* 0x000fca00030e060d */
[----:B------:R0:W-:Y:S01]  /*54d90*/  @!P4 STG.E.U8 desc[UR52][R12.64+0xa9], R21 ;  /* 0x0000a9150c00c986 */ /* 0x0001e2000c101134 */
[----:B------:R-:W-:Y:S02]  /*54da0*/  ISETP.NE.AND P4, PT, R102, RZ, PT ;  /* 0x000000ff6600720c */ /* 0x000fe40003f85270 */
[----:B------:R-:W-:Y:S02]  /*54db0*/  LOP3.LUT P6, RZ, R0, 0x200000, RZ, 0xc0, !PT ;  /* 0x0020000000ff7812 */ /* 0x000fe400078cc0ff */
[----:B------:R-:W-:Y:S01]  /*54dc0*/  F2FP.SATFINITE.E4M3.F32.PACK_AB_MERGE_C R19, RZ, R9, RZ ;  /* 0x00000009ff13723e */ /* 0x000fe200048070ff */
[----:B0-----:R-:W0:Y:S08]  /*54dd0*/  @!P5 LDC.64 R20, c[0x0][0x5c0] ;  /* 0x00017000ff14db82 */ /* 0x001e300000000a00 */
[----:B------:R-:W1:Y:S01]  /*54de0*/  @!P4 LDC.64 R28, c[0x0][0x5c0] ;  /* 0x00017000ff1ccb82 */ /* 0x000e620000000a00 */
[----:B------:R-:W-:Y:S04]  /*54df0*/  @!P2 STG.E.U8 desc[UR52][R36.64+0xb0], R27 ;  /* 0x0000b01b2400a986 */ /* 0x000fe8000c101134 */
[----:B------:R4:W-:Y:S01]  /*54e00*/  @!P6 STG.E.U8 desc[UR52][R22.64+0xb1], R19 ;  /* 0x0000b1131600e986 */ /* 0x0009e2000c101134 */
[----:B------:R-:W-:-:S03]  /*54e10*/  FMUL R9, R113, UR47 ;  /* 0x0000002f71097c20 */ /* 0x000fc60008400000 */
[----:B------:R-:W5:Y:S02]  /*54e20*/  LDL.LU R113, [R1+0x938] ;  /* 0x0009380001717983 */ /* 0x000f640000300800 */
[----:B------:R-:W-:Y:S01]  /*54e30*/  F2FP.SATFINITE.E4M3.F32.PACK_AB_MERGE_C R13, RZ, R9, RZ ;  /* 0x00000009ff0d723e */ /* 0x000fe200048070ff */
[----:B---3--:R-:W-:Y:S02]  /*54e40*/  FMUL R9, R112, UR47 ;  /* 0x0000002f70097c20 */ /* 0x008fe40008400000 */
[----:B------:R-:W3:Y:S01]  /*54e50*/  LDL.LU R112, [R1+0x93c] ;  /* 0x00093c0001707983 */ /* 0x000ee20000300800 */
[----:B-1----:R-:W-:-:S05]  /*54e60*/  @!P4 IADD3 R94, P6, R94, R28, RZ ;  /* 0x0000001c5e5ec210 */ /* 0x002fca0007fde0ff */
[----:B------:R-:W-:Y:S01]  /*54e70*/  @!P4 IMAD.X R95, R93, 0x1, R29, P6 ;  /* 0x000000015d5fc824 */ /* 0x000fe200030e061d */
[----:B------:R-:W-:-:S13]  /*54e80*/  ISETP.LT.OR P6, PT, R30, 0xb1, !P3 ;  /* 0x000000b11e00780c */ /* 0x000fda0005fc1670 */
[----:B------:R-:W-:Y:S01]  /*54e90*/  @!P6 STG.E.U8 desc[UR52][R94.64+0xb0], R13 ;  /* 0x0000b00d5e00e986 */ /* 0x000fe2000c101134 */
[----:B0-----:R-:W-:-:S05]  /*54ea0*/  @!P5 IADD3 R92, P6, R92, R20, RZ ;  /* 0x000000145c5cd210 */ /* 0x001fca0007fde0ff */
[----:B------:R-:W-:Y:S01]  /*54eb0*/  @!P5 IMAD.X R93, R89, 0x1, R21, P6 ;  /* 0x00000001595dd824 */ /* 0x000fe200030e0615 */
[----:B------:R-:W-:Y:S01]  /*54ec0*/  F2FP.SATFINITE.E4M3.F32.PACK_AB_MERGE_C R21, RZ, R9, RZ ;  /* 0x00000009ff15723e */ /* 0x000fe200048070ff */
[----:B----4-:R-:W-:Y:S02]  /*54ed0*/  FMUL R9, R110, UR47 ;  /* 0x0000002f6e097c20 */ /* 0x010fe40008400000 */
[----:B------:R-:W4:Y:S03]  /*54ee0*/  LDL.LU R110, [R1+0x940] ;  /* 0x00094000016e7983 */ /* 0x000f260000300800 */
[----:B------:R-:W-:Y:S01]  /*54ef0*/  F2FP.SATFINITE.E4M3.F32.PACK_AB_MERGE_C R23, RZ, R9, RZ ;  /* 0x00000009ff17723e */ /* 0x000fe200048070ff */
[----:B--2---:R-:W-:Y:S02]  /*54f00*/  FMUL R9, R108, UR47 ;  /* 0x0000002f6c097c20 */ /* 0x004fe40008400000 */
[----:B------:R-:W2:Y:S01]  /*54f10*/  LDL.LU R108, [R1+0x944] ;  /* 0x00094400016c7983 */ /* 0x000ea20000300800 */
[----:B------:R-:W-:-:S03]  /*54f20*/  LOP3.LUT P6, RZ, R0, 0x80000, RZ, 0xc0, !PT ;  /* 0x0008000000ff7812 */ /* 0x000fc600078cc0ff */
[----:B------:R0:W-:Y:S01]  /*54f30*/  @!P5 STG.E.U8 desc[UR52][R92.64+0xb1], R21 ;  /* 0x0000b1155c00d986 */ /* 0x0001e2000c101134 */
[----:B------:R-:W-:Y:S02]  /*54f40*/  LOP3.LUT P5, RZ, R0, 0x100000, RZ, 0xc0, !PT ;  /* 0x0010000000ff7812 */ /* 0x000fe400078ac0ff */
[----:B------:R-:W-:Y:S02]  /*54f50*/  ISETP.NE.AND P1, PT, R88, RZ, PT ;  /* 0x000000ff5800720c */ /* 0x000fe40003f25270 */
[----:B------:R-:W-:Y:S02]  /*54f60*/  ISETP.NE.AND P0, PT, R76, RZ, PT ;  /* 0x000000ff4c00720c */ /* 0x000fe40003f05270 */
[----:B------:R-:W-:Y:S02]  /*54f70*/  ISETP.NE.AND P4, PT, R105, RZ, PT ;  /* 0x000000ff6900720c */ /* 0x000fe40003f85270 */
[----:B0-----:R-:W-:-:S05]  /*54f80*/  F2FP.SATFINITE.E4M3.F32.PACK_AB_MERGE_C R21, RZ, R9, RZ ;  /* 0x00000009ff15723e */ /* 0x001fca00048070ff */
[----:B------:R0:W-:Y:S02]  /*54f90*/  @!P5 STG.E.U8 desc[UR52][R16.64+0xb8], R23 ;  /* 0x0000b8171000d986 */ /* 0x0001e4000c101134 */
[----:B------:R-:W1:Y:S02]  /*54fa0*/  @!P1 LDC.64 R18, c[0x0][0x5c0] ;  /* 0x00017000ff129b82 */ /* 0x000e640000000a00 */
[----:B------:R0:W-:Y:S01]  /*54fb0*/  @!P6 STG.E.U8 desc[UR52][R14.64+0xb9], R21 ;  /* 0x0000b9150e00e986 */ /* 0x0001e2000c101134 */
[----:B------:R-:W-:-:S05]  /*54fc0*/  ISETP.LT.OR P6, PT, R30, 0xa1, !P4 ;  /* 0x000000a11e00780c */ /* 0x000fca00067c1670 */
[----:B------:R-:W1:Y:S08]  /*54fd0*/  @!P0 LDC.64 R12, c[0x0][0x5c0] ;  /* 0x00017000ff0c8b82 */ /* 0x000e700000000a00 */
[----:B0-----:R-:W0:Y:S01]  /*54fe0*/  @!P6 LDC.64 R22, c[0x0][0x5c0] ;  /* 0x00017000ff16eb82 */ /* 0x001e220000000a00 */
[----:B------:R-:W-:Y:S02]  /*54ff0*/  @!P6 IMAD.MOV.U32 R14, RZ, RZ, R24 ;  /* 0x000000ffff0ee224 */ /* 0x000fe400078e0018 */
[----:B------:R-:W-:Y:S01]  /*55000*/  @!P6 IMAD.MOV.U32 R15, RZ, RZ, R31 ;  /* 0x000000ffff0fe224 */ /* 0x000fe200078e001f */
[----:B-1----:R-:W-:Y:S01]  /*55010*/  @!P1 IADD3 R18, P5, R85, R18, RZ ;  /* 0x0000001255129210 */ /* 0x002fe20007fbe0ff */
[----:B------:R-:W-:-:S04]  /*55020*/  @!P6 IMAD.WIDE.U32 R16, R10, 0x180, R14 ;  /* 0x000001800a10e825 */ /* 0x000fc800078e000e */
[----:B------:R-:W-:Y:S01]  /*55030*/  @!P1 IMAD.X R19, R84, 0x1, R19, P5 ;  /* 0x0000000154139824 */ /* 0x000fe200028e0613 */
[----:B------:R-:W-:Y:S01]  /*55040*/  @!P0 IADD3 R12, P5, R83, R12, RZ ;  /* 0x0000000c530c8210 */ /* 0x000fe20007fbe0ff */
[----:B------:R-:W-:-:S04]  /*55050*/  @!P6 IMAD R9, R11, 0x180, RZ ;  /* 0x000001800b09e824 */ /* 0x000fc800078e02ff */
[----:B------:R-:W-:Y:S01]  /*55060*/  @!P0 IMAD.X R13, R82, 0x1, R13, P5 ;  /* 0x00000001520d8824 */ /* 0x000fe200028e060d */
[----:B0-----:R-:W-:-:S04]  /*55070*/  @!P6 IADD3 R16, P5, R16, R22, RZ ;  /* 0x000000161010e210 */ /* 0x001fc80007fbe0ff */
[----:B------:R-:W-:Y:S02]  /*55080*/  @!P6 IADD3.X R17, R23, R17, R9, P5, !PT ;  /* 0x000000111711e210 */ /* 0x000fe40002ffe409 */
[----:B------:R-:W-:-:S13]  /*55090*/  ISETP.LT.OR P5, PT, R30, 0xa2, !P4 ;  /* 0x000000a21e00780c */ /* 0x000fda00067a1670 */
[----:B------:R-:W0:Y:S01]  /*550a0*/  @!P5 LDC.64 R20, c[0x0][0x5c0] ;  /* 0x00017000ff14db82 */ /* 0x000e220000000a00 */
[----:B-----5:R-:W-:Y:S01]  /*550b0*/  FMUL R9, R115, UR47 ;  /* 0x0000002f73097c20 */ /* 0x020fe20008400000 */
        /* <DEDUP_REMOVED lines=9> */
[----:B------:R-:W-:-:S05]  /*55150*/  F2FP.SATFINITE.E4M3.F32.PACK_AB_MERGE_C R21, RZ, R9, RZ ;  /* 0x00000009ff15723e */ /* 0x000fca00048070ff */
[----:B------:R0:W-:Y:S01]  /*55160*/  @!P0 STG.E.U8 desc[UR52][R12.64+0xb9], R21 ;  /* 0x0000b9150c008986 */ /* 0x0001e2000c101134 */
[----:B------:R-:W-:-:S05]  /*55170*/  FMUL R9, R113, UR47 ;  /* 0x0000002f71097c20 */ /* 0x000fca0008400000 */
[----:B-1----:R-:W-:Y:S01]  /*55180*/  F2FP.SATFINITE.E4M3.F32.PACK_AB_MERGE_C R19, RZ, R9, RZ ;  /* 0x00000009ff13723e */ /* 0x002fe200048070ff */
[----:B---3--:R-:W-:-:S04]  /*55190*/  FMUL R9, R112, UR47 ;  /* 0x0000002f70097c20 */ /* 0x008fc80008400000 */
[----:B------:R0:W-:Y:S01]  /*551a0*/  @!P6 STG.E.U8 desc[UR52][R16.64+0xa0], R19 ;  /* 0x0000a0131000e986 */ /* 0x0001e2000c101134 */
[----:B------:R-:W-:Y:S02]  /*551b0*/  F2FP.SATFINITE.E4M3.F32.PACK_AB_MERGE_C R23, RZ, R9, RZ ;  /* 0x00000009ff17723e */ /* 0x000fe400048070ff */
[----:B------:R-:W-:-:S03]  /*551c0*/  LOP3.LUT P6, RZ, R0, 0x40000, RZ, 0xc0, !PT ;  /* 0x0004000000ff7812 */ /* 0x000fc600078cc0ff */
[----:B------:R0:W-:Y:S01]  /*551d0*/  @!P5 STG.E.U8 desc[UR52][R14.64+0xa1], R23 ;  /* 0x0000a1170e00d986 */ /* 0x0001e2000c101134 */
[----:B------:R-:W-:Y:S01]  /*551e0*/  ISETP.LT.OR P5, PT, R30, 0xa1, !P6 ;  /* 0x000000a11e00780c */ /* 0x000fe200077a1670 */
[----:B------:R-:W-:Y:S01]  /*551f0*/  BSSY B1, `(.L_x_116) ;  /* 0x0000014000017945 */ /* 0x000fe20003800000 */
[----:B------:R-:W-:Y:S02]  /*55200*/  ISETP.NE.AND P2, PT, R101, RZ, PT ;  /* 0x000000ff6500720c */ /* 0x000fe40003f45270 */
[----:B------:R-:W-:Y:S02]  /*55210*/  ISETP.NE.AND P1, PT, R103, RZ, PT ;  /* 0x000000ff6700720c */ /* 0x000fe40003f25270 */
[----:B------:R-:W-:Y:S01]  /*55220*/  ISETP.NE.AND P0, PT, R104, RZ, PT ;  /* 0x000000ff6800720c */ /* 0x000fe20003f05270 */
[----:B----4-:R-:W-:-:S05]  /*55230*/  FMUL R9, R110, UR47 ;  /* 0x0000002f6e097c20 */ /* 0x010fca0008400000 */
        /* <DEDUP_REMOVED lines=15> */
.L_x_117:
[----:B------:R-:W-:Y:S05]  /*55330*/  BSYNC B1 ;  /* 0x0000000000017941 */ /* 0x000fea0003800000 */
.L_x_116:
        /* <DEDUP_REMOVED lines=15> */
.L_x_119:
[----:B------:R-:W-:Y:S05]  /*55430*/  BSYNC B1 ;  /* 0x0000000000017941 */ /* 0x000fea0003800000 */
.L_x_118:
[----:B------:R-:W2:Y:S04]  /*55440*/  LDL.LU R22, [R1+0x948] ;  /* 0x0009480001167983 */ /* 0x000ea80000300800 */
[----:B------:R-:W3:Y:S04]  /*55450*/  LDL.LU R19, [R1+0x94c] ;  /* 0x00094c0001137983 */ /* 0x000ee80000300800 */
[----:B------:R-:W4:Y:S04]  /*55460*/  LDL.LU R21, [R1+0x950] ;  /* 0x0009500001157983 */ /* 0x000f280000300800 */
[----:B------:R-:W5:Y:S01]  /*55470*/  LDL.LU R20, [R1+0x954] ;  /* 0x0009540001147983 */ /* 0x000f620000300800 */
[----:B------:R-:W-:Y:S01]  /*55480*/  ISETP.LT.OR P6, PT, R30, 0xa9, !P4 ;  /* 0x000000a91e00780c */ /* 0x000fe200067c1670 */
[----:B------:R-:W-:Y:S01]  /*55490*/  BSSY B1, `(.L_x_120) ;  /* 0x000002a000017945 */ /* 0x000fe20003800000 */
[----:B------:R-:W-:-:S11]  /*554a0*/  P2R R18, PR, RZ, 0x1 ;  /* 0x00000001ff127803 */ /* 0x000fd60000000000 */
[----:B------:R-:W0:Y:S02]  /*554b0*/  @!P6 LDC.64 R14, c[0x0][0x5c0] ;  /* 0x00017000ff0eeb82 */ /* 0x000e240000000a00 */
[----:B01----:R-:W-:Y:S02]  /*554c0*/  @!P6 IMAD.MOV.U32 R12, RZ, RZ, R24 ;  /* 0x000000ffff0ce224 */ /* 0x003fe400078e0018 */
[----:B------:R-:W-:Y:S02]  /*554d0*/  @!P6 IMAD.MOV.U32 R13, RZ, RZ, R31 ;  /* 0x000000ffff0de224 */ /* 0x000fe400078e001f */
[----:B------:R-:W-:Y:S02]  /*554e0*/  @!P6 IMAD R9, R11, 0x180, RZ ;  /* 0x000001800b09e824 */ /* 0x000fe400078e02ff */
[----:B------:R-:W-:-:S03]  /*554f0*/  @!P6 IMAD.WIDE.U32 R12, R10, 0x180, R12 ;  /* 0x000001800a0ce825 */ /* 0x000fc600078e000c */
[----:B------:R-:W-:-:S04]  /*55500*/  @!P6 IADD3 R12, P5, R12, R14, RZ ;  /* 0x0000000e0c0ce210 */ /* 0x000fc80007fbe0ff */
        /* <DEDUP_REMOVED lines=34> */
.L_x_121:
[----:B------:R-:W-:Y:S05]  /*55730*/  BSYNC B1 ;  /* 0x0000000000017941 */ /* 0x000fea0003800000 */
.L_x_120:
        /* <DEDUP_REMOVED lines=15> */
.L_x_123:
[----:B------:R-:W-:Y:S05]  /*55830*/  BSYNC B1 ;  /* 0x0000000000017941 */ /* 0x000fea0003800000 */
.L_x_122:
[----:B------:R-:W2:Y:S04]  /*55840*/  LDL.LU R22, [R1+0x958] ;  /* 0x0009580001167983 */ /* 0x000ea80000300800 */
[----:B------:R-:W3:Y:S04]  /*55850*/  LDL.LU R19, [R1+0x95c] ;  /* 0x00095c0001137983 */ /* 0x000ee80000300800 */
[----:B-1----:R-:W4:Y:S04]  /*55860*/  LDL.LU R21, [R1+0x960] ;  /* 0x0009600001157983 */ /* 0x002f280000300800 */
[----:B------:R-:W5:Y:S01]  /*55870*/  LDL.LU R20, [R1+0x964] ;  /* 0x0009640001147983 */ /* 0x000f620000300800 */
[----:B------:R-:W-:Y:S01]  /*55880*/  ISETP.LT.OR P6, PT, R30, 0xb1, !P4 ;  /* 0x000000b11e00780c */ /* 0x000fe200067c1670 */
[----:B------:R-:W-:Y:S01]  /*55890*/  BSSY B1, `(.L_x_124) ;  /* 0x000002a000017945 */ /* 0x000fe20003800000 */
[----:B------:R-:W-:-:S11]  /*558a0*/  P2R R18, PR, RZ, 0x1 ;  /* 0x00000001ff127803 */ /* 0x000fd60000000000 */
[----:B------:R-:W1:Y:S01]  /*558b0*/  @!P6 LDC.64 R14, c[0x0][0x5c0] ;  /* 0x00017000ff0eeb82 */ /* 0x000e620000000a00 */
[----:B0-----:R-:W-:Y:S02]  /*558c0*/  @!P6 IMAD.MOV.U32 R12, RZ, RZ, R24 ;  /* 0x000000ffff0ce224 */ /* 0x001fe400078e0018 */
[----:B------:R-:W-:Y:S02]  /*558d0*/  @!P6 IMAD.MOV.U32 R13, RZ, RZ, R31 ;  /* 0x000000ffff0de224 */ /* 0x000fe400078e001f */
[----:B------:R-:W-:Y:S02]  /*558e0*/  @!P6 IMAD R9, R11, 0x180, RZ ;  /* 0x000001800b09e824 */ /* 0x000fe400078e02ff */
[----:B------:R-:W-:-:S03]  /*558f0*/  @!P6 IMAD.WIDE.U32 R12, R10, 0x180, R12 ;  /* 0x000001800a0ce825 */ /* 0x000fc600078e000c */
[----:B-1----:R-:W-:-:S04]  /*55900*/  @!P6 IADD3 R12, P5, R12, R14, RZ ;  /* 0x0000000e0c0ce210 */ /* 0x002fc80007fbe0ff */
        /* <DEDUP_REMOVED lines=34> */
.L_x_125:
[----:B------:R-:W-:Y:S05]  /*55b30*/  BSYNC B1 ;  /* 0x0000000000017941 */ /* 0x000fea0003800000 */
.L_x_124:
        /* <DEDUP_REMOVED lines=15> */
.L_x_127:
[----:B------:R-:W-:Y:S05]  /*55c30*/  BSYNC B1 ;  /* 0x0000000000017941 */ /* 0x000fea0003800000 */
.L_x_126:
        /* <DEDUP_REMOVED lines=47> */
.L_x_129:
[----:B------:R-:W-:Y:S05]  /*55f30*/  BSYNC B1 ;  /* 0x0000000000017941 */ /* 0x000fea0003800000 */
.L_x_128:
        /* <DEDUP_REMOVED lines=15> */
.L_x_131:
[----:B------:R-:W-:Y:S05]  /*56030*/  BSYNC B1 ;  /* 0x0000000000017941 */ /* 0x000fea0003800000 */
.L_x_130:
[----:B------:R-:W-:Y:S01]  /*56040*/  P2R R99, PR, RZ, 0x10 ;  /* 0x00000010ff637803 */ /* 0x000fe20000000000 */
[----:B------:R-:W2:Y:S01]  /*56050*/  LDL.LU R67, [R1+0x978] ;  /* 0x0009780001437983 */ /* 0x000ea20000300800 */
[----:B------:R-:W-:Y:S02]  /*56060*/  LOP3.LUT P4, RZ, R0, 0x8000, RZ, 0xc0, !PT ;  /* 0x0000800000ff7812 */ /* 0x000fe4000788c0ff */
[----:B01----:R-:W-:Y:S01]  /*56070*/  P2R R12, PR, RZ, 0x8 ;  /* 0x00000008ff0c7803 */ /* 0x003fe20000000000 */
[----:B------:R-:W-:Y:S01]  /*56080*/  IMAD.U32 R97, RZ, RZ, UR8 ;  /* 0x00000008ff617e24 */ /* 0x000fe2000f8e00ff */
[----:B------:R-:W-:Y:S01]  /*56090*/  ISETP.LT.OR P3, PT, R30, 0xc1, !P4 ;  /* 0x000000c11e00780c */ /* 0x000fe20006761670 */
[----:B------:R-:W-:Y:S01]  /*560a0*/  IMAD.U32 R98, RZ, RZ, UR7 ;  /* 0x00000007ff627e24 */ /* 0x000fe2000f8e00ff */
[----:B------:R-:W3:Y:S11]  /*560b0*/  LDL.LU R102, [R1+0x97c] ;  /* 0x00097c0001667983 */ /* 0x000ef60000300800 */
[----:B------:R-:W0:Y:S01]  /*560c0*/  @!P3 LDC.64 R60, c[0x0][0x5c0] ;  /* 0x00017000ff3cbb82 */ /* 0x000e220000000a00 */
[----:B------:R-:W-:Y:S01]  /*560d0*/  P2R R9, PR, RZ, 0x8 ;  /* 0x00000008ff097803 */ /* 0x000fe20000000000 */
[----:B------:R-:W-:Y:S01]  /*560e0*/  IMAD.U32 R95, RZ, RZ, UR8 ;  /* 0x00000008ff5f7e24 */ /* 0x000fe2000f8e00ff */
[----:B------:R-:W4:Y:S01]  /*560f0*/  LDL.LU R137, [R1+0x980] ;  /* 0x0009800001897983 */ /* 0x000f220000300800 */
[----:B------:R-:W-:-:S03]  /*56100*/  IMAD.U32 R96, RZ, RZ, UR7 ;  /* 0x00000007ff607e24 */ /* 0x000fc6000f8e00ff */
[----:B------:R-:W5:Y:S01]  /*56110*/  LDL.LU R142, [R1+0x984] ;  /* 0x00098400018e7983 */ /* 0x000f620000300800 */
[----:B------:R-:W-:-:S03]  /*56120*/  IMAD.U32 R93, RZ, RZ, UR8 ;  /* 0x00000008ff5d7e24 */ /* 0x000fc6000f8e00ff */
[----:B------:R-:W4:Y:S01]  /*56130*/  LDL.LU R140, [R1+0x988] ;  /* 0x00098800018c7983 */ /* 0x000f220000300800 */
[----:B------:R-:W-:Y:S02]  /*56140*/  IMAD.U32 R94, RZ, RZ, UR7 ;  /* 0x00000007ff5e7e24 */ /* 0x000fe4000f8e00ff */
[----:B------:R-:W-:Y:S01]  /*56150*/  IMAD.U32 R91, RZ, RZ, UR8 ;  /* 0x00000008ff5b7e24 */ /* 0x000fe2000f8e00ff */
[----:B------:R-:W4:Y:S01]  /*56160*/  LDL.LU R141, [R1+0x98c] ;  /* 0x00098c00018d7983 */ /* 0x000f220000300800 */
[----:B------:R-:W-:Y:S02]  /*56170*/  IMAD.U32 R92, RZ, RZ, UR7 ;  /* 0x00000007ff5c7e24 */ /* 0x000fe4000f8e00ff */
[----:B------:R-:W-:Y:S01]  /*56180*/  IMAD.U32 R89, RZ, RZ, UR8 ;  /* 0x00000008ff597e24 */ /* 0x000fe2000f8e00ff */
[----:B------:R-:W4:Y:S01]  /*56190*/  LDL.LU R145, [R1+0x990] ;  /* 0x0009900001917983 */ /* 0x000f220000300800 */
[----:B------:R-:W-:Y:S02]  /*561a0*/  IMAD.U32 R90, RZ, RZ, UR7 ;  /* 0x00000007ff5a7e24 */ /* 0x000fe4000f8e00ff */
[----:B------:R-:W-:Y:S01]  /*561b0*/  IMAD.U32 R87, RZ, RZ, UR8 ;  /* 0x00000008ff577e24 */ /* 0x000fe2000f8e00ff */
[----:B------:R-:W4:Y:S01]  /*561c0*/  LDL.LU R143, [R1+0x994] ;  /* 0x00099400018f7983 */ /* 0x000f220000300800 */
[----:B0-----:R-:W-:Y:S01]  /*561d0*/  @!P3 IADD3 R60, P5, P6, R24, UR8, R60 ;  /* 0x00000008183cbc10 */ /* 0x001fe2000febe03c */
[----:B------:R-:W-:-:S02]  /*561e0*/  IMAD.U32 R88, RZ, RZ, UR7 ;  /* 0x00000007ff587e24 */ /* 0x000fc4000f8e00ff */
[----:B------:R-:W-:Y:S01]  /*561f0*/  IMAD.U32 R85, RZ, RZ, UR8 ;  /* 0x00000008ff557e24 */ /* 0x000fe2000f8e00ff */
[----:B------:R-:W-:Y:S01]  /*56200*/  @!P3 IADD3.X R61, R31, UR7, R61, P5, P6 ;  /* 0x000000071f3dbc10 */ /* 0x000fe2000afec43d */
[----:B------:R-:W-:Y:S01]  /*56210*/  IMAD.U32 R86, RZ, RZ, UR7 ;  /* 0x00000007ff567e24 */ /* 0x000fe2000f8e00ff */
[----:B------:R-:W-:Y:S01]  /*56220*/  ISETP.LT.OR P3, PT, R30, 0xc2, !P4 ;  /* 0x000000c21e00780c */ /* 0x000fe20006761670 */
[----:B------:R-:W-:Y:S01]  /*56230*/  IMAD.U32 R83, RZ, RZ, UR8 ;  /* 0x00000008ff537e24 */ /* 0x000fe2000f8e00ff */
[----:B------:R-:W4:Y:S01]  /*56240*/  LDL.LU R144, [R1+0x998] ;  /* 0x0009980001907983 */ /* 0x000f220000300800 */
[----:B------:R-:W-:Y:S01]  /*56250*/  IMAD.U32 R84, RZ, RZ, UR7 ;  /* 0x00000007ff547e24 */ /* 0x000fe2000f8e00ff */
[----:B------:R-:W-:Y:S01]  /*56260*/  P2R R65, PR, RZ, 0x8 ;  /* 0x00000008ff417803 */ /* 0x000fe20000000000 */
[----:B------:R-:W-:Y:S02]  /*56270*/  IMAD.U32 R81, RZ, RZ, UR8 ;  /* 0x00000008ff517e24 */ /* 0x000fe4000f8e00ff */
[----:B------:R-:W-:-:S02]  /*56280*/  IMAD.U32 R82, RZ, RZ, UR7 ;  /* 0x00000007ff527e24 */ /* 0x000fc4000f8e00ff */
[----:B------:R-:W-:Y:S02]  /*56290*/  IMAD.U32 R79, RZ, RZ, UR8 ;  /* 0x00000008ff4f7e24 */ /* 0x000fe4000f8e00ff */
[----:B------:R-:W-:Y:S02]  /*562a0*/  IMAD.U32 R80, RZ, RZ, UR7 ;  /* 0x00000007ff507e24 */ /* 0x000fe4000f8e00ff */
[----:B------:R-:W0:Y:S01]  /*562b0*/  @!P3 LDC.64 R62, c[0x0][0x5c0] ;  /* 0x00017000ff3ebb82 */ /* 0x000e220000000a00 */
[----:B------:R-:W-:Y:S02]  /*562c0*/  IMAD.U32 R77, RZ, RZ, UR8 ;  /* 0x00000008ff4d7e24 */ /* 0x000fe4000f8e00ff */
[----:B------:R-:W-:Y:S02]  /*562d0*/  IMAD.U32 R78, RZ, RZ, UR7 ;  /* 0x00000007ff4e7e24 */ /* 0x000fe4000f8e00ff */
[----:B------:R-:W-:Y:S02]  /*562e0*/  IMAD.U32 R75, RZ, RZ, UR8 ;  /* 0x00000008ff4b7e24 */ /* 0x000fe4000f8e00ff */
        /* <DEDUP_REMOVED lines=10> */
[----:B------:R-:W-:-:S04]  /*56390*/  ISETP.LT.OR P3, PT, R30, 0xc9, !P4 ;  /* 0x000000c91e00780c */ /* 0x000fc80006761670 */
[----:B------:R-:W-:-:S09]  /*563a0*/  P2R R64, PR, RZ, 0x8 ;  /* 0x00000008ff407803 */ /* 0x000fd20000000000 */
[----:B------:R-:W0:Y:S02]  /*563b0*/  @!P3 LDC.64 R58, c[0x0][0x5c0] ;  /* 0x00017000ff3abb82 */ /* 0x000e240000000a00 */
        /* <DEDUP_REMOVED lines=17> */
[C---:B------:R-:W-:Y:S02]  /*564d0*/  ISETP.LT.OR P3, PT, R30.reuse, 0xd9, !P4 ;  /* 0x000000d91e00780c */ /* 0x040fe40006761670 */
[----:B------:R-:W-:Y:S02]  /*564e0*/  ISETP.LT.OR P4, PT, R30, 0xda, !P4 ;  /* 0x000000da1e00780c */ /* 0x000fe40006781670 */
[----:B------:R-:W-:Y:S02]  /*564f0*/  P2R R134, PR, RZ, 0x8 ;  /* 0x00000008ff867803 */ /* 0x000fe40000000000 */
[----:B------:R-:W-:-:S07]  /*56500*/  P2R R123, PR, RZ, 0x10 ;  /* 0x00000010ff7b7803 */ /* 0x000fce0000000000 */
[----:B------:R-:W0:Y:S08]  /*56510*/  @!P3 LDC.64 R50, c[0x0][0x5c0] ;  /* 0x00017000ff32bb82 */ /* 0x000e300000000a00 */
[----:B------:R-:W1:Y:S01]  /*56520*/  @!P4 LDC.64 R48, c[0x0][0x5c0] ;  /* 0x00017000ff30cb82 */ /* 0x000e620000000a00 */
[----:B0-----:R-:W-:-:S04]  /*56530*/  @!P3 IADD3 R50, P5, P6, R24, UR8, R50 ;  /* 0x000000081832bc10 */ /* 0x001fc8000febe032 */
[----:B------:R-:W-:Y:S02]  /*56540*/  @!P3 IADD3.X R51, R31, UR7, R51, P5, P6 ;  /* 0x000000071f33bc10 */ /* 0x000fe4000afec433 */
[----:B------:R-:W-:-:S04]  /*56550*/  ISETP.LT.OR P3, PT, R30, 0xc1, !P0 ;  /* 0x000000c11e00780c */ /* 0x000fc80004761670 */
[----:B------:R-:W-:-:S09]  /*56560*/  P2R R128, PR, RZ, 0x8 ;  /* 0x00000008ff807803 */ /* 0x000fd20000000000 */
[----:B------:R-:W0:Y:S02]  /*56570*/  @!P3 LDC.64 R46, c[0x0][0x5c0] ;  /* 0x00017000ff2ebb82 */ /* 0x000e240000000a00 */
[----:B0-----:R-:W-:-:S04]  /*56580*/  @!P3 IADD3 R46, P5, P6, R24, UR6, R46 ;  /* 0x00000006182ebc10 */ /* 0x001fc8000febe02e */
[C---:B------:R-:W-:Y:S02]  /*56590*/  @!P3 IADD3.X R47, R31.reuse, UR5, R47, P5, P6 ;  /* 0x000000051f2fbc10 */ /* 0x040fe4000afec42f */
[----:B-1----:R-:W-:Y:S02]  /*565a0*/  @!P4 IADD3 R48, P5, P6, R24, UR8, R48 ;  /* 0x000000081830cc10 */ /* 0x002fe4000febe030 */
[----:B------:R-:W-:Y:S02]  /*565b0*/  ISETP.NE.AND P3, PT, R12, RZ, PT ;  /* 0x000000ff0c00720c */ /* 0x000fe40003f65270 */
        /* <DEDUP_REMOVED lines=68> */
[C---:B------:R-:W-:Y:S02]  /*56a00*/  @!P4 IADD3.X R17, R31.reuse, UR10, R17, P0, P5 ;  /* 0x0000000a1f11cc10 */ /* 0x040fe400087ea411 */
[----:B------:R-:W-:Y:S02]  /*56a10*/  ISETP.LT.OR P4, PT, R30, 0xda, !P1 ;  /* 0x000000da1e00780c */ /* 0x000fe40004f81670 */
[----:B-1----:R-:W-:Y:S02]  /*56a20*/  @!P6 IADD3 R14, P0, P5, R24, UR11, R14 ;  /* 0x0000000b180eec10 */ /* 0x002fe4000fd1e00e */
[----:B------:R-:W-:Y:S02]  /*56a30*/  P2R R105, PR, RZ, 0x10 ;  /* 0x00000010ff697803 */ /* 0x000fe40000000000 */
[----:B------:R-:W-:-:S07]  /*56a40*/  @!P6 IADD3.X R15, R31, UR10, R15, P0, P5 ;  /* 0x0000000a1f0fec10 */ /* 0x000fce00087ea40f */
[----:B------:R-:W0:Y:S02]  /*56a50*/  @!P4 LDC.64 R12, c[0x0][0x5c0] ;  /* 0x00017000ff0ccb82 */ /* 0x000e240000000a00 */
[----:B0-----:R-:W-:-:S04]  /*56a60*/  @!P4 IADD3 R12, P0, P1, R24, UR11, R12 ;  /* 0x0000000b180ccc10 */ /* 0x001fc8000f91e00c */
[----:B------:R-:W-:Y:S02]  /*56a70*/  @!P4 IADD3.X R13, R31, UR10, R13, P0, P1 ;  /* 0x0000000a1f0dcc10 */ /* 0x000fe400087e240d */
[----:B------:R-:W-:-:S04]  /*56a80*/  ISETP.LT.OR P4, PT, R30, 0xc1, !P2 ;  /* 0x000000c11e00780c */ /* 0x000fc80005781670 */
[----:B------:R-:W-:-:S09]  /*56a90*/  P2R R136, PR, RZ, 0x10 ;  /* 0x00000010ff887803 */ /* 0x000fd20000000000 */
[----:B------:R-:W-:-:S04]  /*56aa0*/  @!P4 IADD3 R97, P0, P1, R97, UR6, R24 ;  /* 0x000000066161cc10 */ /* 0x000fc8000f91e018 */
        /* <DEDUP_REMOVED lines=21> */
[C---:B------:R-:W-:Y:S02]  /*56c00*/  ISETP.LT.OR P4, PT, R30.reuse, 0xd9, !P2 ;  /* 0x000000d91e00780c */ /* 0x040fe40005781670 */
[----:B------:R-:W-:Y:S02]  /*56c10*/  ISETP.LT.OR P2, PT, R30, 0xda, !P2 ;  /* 0x000000da1e00780c */ /* 0x000fe40005741670 */
[----:B------:R-:W-:Y:S02]  /*56c20*/  P2R R124, PR, RZ, 0x10 ;  /* 0x00000010ff7c7803 */ /* 0x000fe40000000000 */
[----:B------:R-:W-:-:S07]  /*56c30*/  P2R R122, PR, RZ, 0x4 ;  /* 0x00000004ff7a7803 */ /* 0x000fce0000000000 */
[----:B------:R-:W-:-:S04]  /*56c40*/  @!P4 IADD3 R85, P0, P1, R85, UR6, R24 ;  /* 0x000000065555cc10 */ /* 0x000fc8000f91e018 */
[--C-:B------:R-:W-:Y:S02]  /*56c50*/  @!P4 IADD3.X R86, R86, UR5, R31.reuse, P0, P1 ;  /* 0x000000055656cc10 */ /* 0x100fe400087e241f */
[----:B------:R-:W-:Y:S02]  /*56c60*/  @!P2 IADD3 R83, P0, P1, R83, UR6, R24 ;  /* 0x000000065353ac10 */ /* 0x000fe4000f91e018 */
[----:B------:R-:W-:Y:S02]  /*56c70*/  ISETP.LT.OR P4, PT, R30, 0xca, !P3 ;  /* 0x000000ca1e00780c */ /* 0x000fe40005f81670 */
[----:B------:R-:W-:Y:S02]  /*56c80*/  @!P2 IADD3.X R84, R84, UR5, R31, P0, P1 ;  /* 0x000000055454ac10 */ /* 0x000fe400087e241f */
[----:B------:R-:W-:Y:S02]  /*56c90*/  ISETP.LT.OR P2, PT, R30, 0xc1, !P3 ;  /* 0x000000c11e00780c */ /* 0x000fe40005f41670 */
[----:B------:R-:W-:-:S02]  /*56ca0*/  P2R R112, PR, RZ, 0x10 ;  /* 0x00000010ff707803 */ /* 0x000fc40000000000 */
        /* <DEDUP_REMOVED lines=10> */
[--C-:B------:R-:W-:Y:S02]  /*56d50*/  @!P2 IADD3.X R78, R78, UR10, R31.reuse, P0, P1 ;  /* 0x0000000a4e4eac10 */ /* 0x100fe400087e241f */
[----:B------:R-:W-:Y:S02]  /*56d60*/  ISETP.LT.OR P2, PT, R30, 0xd1, !P3 ;  /* 0x000000d11e00780c */ /* 0x000fe40005f41670 */
[----:B------:R-:W-:Y:S02]  /*56d70*/  @!P4 IADD3 R75, P0, P1, R75, UR11, R24 ;  /* 0x0000000b4b4bcc10 */ /* 0x000fe4000f91e018 */
[----:B------:R-:W-:Y:S02]  /*56d80*/  P2R R110, PR, RZ, 0x4 ;  /* 0x00000004ff6e7803 */ /* 0x000fe40000000000 */
[----:B------:R-:W-:Y:S02]  /*56d90*/  @!P4 IADD3.X R76, R76, UR10, R31, P0, P1 ;  /* 0x0000000a4c4ccc10 */ /* 0x000fe400087e241f */
[----:B------:R-:W-:-:S05]  /*56da0*/  LOP3.LUT P4, RZ, R0, 0x10000, RZ, 0xc0, !PT ;  /* 0x0001000000ff7812 */ /* 0x000fca000788c0ff */
[----:B------:R-:W-:-:S04]  /*56db0*/  @!P2 IADD3 R73, P0, P1, R73, UR11, R24 ;  /* 0x0000000b4949ac10 */ /* 0x000fc8000f91e018 */
[----:B------:R-:W-:Y:S02]  /*56dc0*/  @!P2 IADD3.X R74, R74, UR10, R31, P0, P1 ;  /* 0x0000000a4a4aac10 */ /* 0x000fe400087e241f */
[----:B------:R-:W-:Y:S02]  /*56dd0*/  ISETP.LT.OR P1, PT, R30, 0xd2, !P3 ;  /* 0x000000d21e00780c */ /* 0x000fe40005f21670 */
[----:B------:R-:W-:Y:S01]  /*56de0*/  ISETP.NE.AND P2, PT, R66, RZ, PT ;  /* 0x000000ff4200720c */ /* 0x000fe20003f45270 */
[----:B--2---:R-:W-:Y:S01]  /*56df0*/  FMUL R66, R67, UR47 ;  /* 0x0000002f43427c20 */ /* 0x004fe20008400000 */
[----:B------:R-:W-:-:S09]  /*56e00*/  P2R R113, PR, RZ, 0x2 ;  /* 0x00000002ff717803 */ /* 0x000fd20000000000 */
[----:B------:R-:W-:-:S04]  /*56e10*/  @!P1 IADD3 R71, P0, P5, R71, UR11, R24 ;  /* 0x0000000b47479c10 */ /* 0x000fc8000fd1e018 */
[----:B------:R-:W-:Y:S02]  /*56e20*/  @!P1 IADD3.X R72, R72, UR10, R31, P0, P5 ;  /* 0x0000000a48489c10 */ /* 0x000fe400087ea41f */
[C---:B------:R-:W-:Y:S02]  /*56e30*/  ISETP.LT.OR P0, PT, R30.reuse, 0xd9, !P3 ;  /* 0x000000d91e00780c */ /* 0x040fe40005f01670 */
[----:B------:R-:W-:Y:S02]  /*56e40*/  ISETP.LT.OR P3, PT, R30, 0xda, !P3 ;  /* 0x000000da1e00780c */ /* 0x000fe40005f61670 */
[----:B------:R-:W-:Y:S02]  /*56e50*/  P2R R115, PR, RZ, 0x1 ;  /* 0x00000001ff737803 */ /* 0x000fe40000000000 */
[----:B------:R-:W-:Y:S02]  /*56e60*/  P2R R116, PR, RZ, 0x8 ;  /* 0x00000008ff747803 */ /* 0x000fe40000000000 */
[----:B------:R-:W-:-:S05]  /*56e70*/  ISETP.NE.AND P1, PT, R65, RZ, PT ;  /* 0x000000ff4100720c */ /* 0x000fca0003f25270 */
[----:B------:R-:W-:-:S04]  /*56e80*/  @!P0 IADD3 R69, P5, P6, R69, UR11, R24 ;  /* 0x0000000b45458c10 */ /* 0x000fc8000febe018 */
[----:B------:R-:W-:Y:S02]  /*56e90*/  @!P0 IADD3.X R70, R70, UR10, R31, P5, P6 ;  /* 0x0000000a46468c10 */ /* 0x000fe4000afec41f */
[----:B------:R-:W-:Y:S01]  /*56ea0*/  ISETP.NE.AND P0, PT, R9, RZ, PT ;  /* 0x000000ff0900720c */ /* 0x000fe20003f05270 */
[----:B------:R-:W-:-:S05]  /*56eb0*/  IMAD.U32 R9, RZ, RZ, UR8 ;  /* 0x00000008ff097e24 */ /* 0x000fca000f8e00ff */
[----:B------:R-:W-:-:S04]  /*56ec0*/  @!P3 IADD3 R9, P5, P6, R9, UR11, R24 ;  /* 0x0000000b0909bc10 */ /* 0x000fc8000febe018 */
[----:B------:R-:W-:Y:S02]  /*56ed0*/  @!P3 IADD3.X R68, R68, UR10, R31, P5, P6 ;  /* 0x0000000a4444bc10 */ /* 0x000fe4000afec41f */
[----:B------:R-:W-:Y:S02]  /*56ee0*/  ISETP.LT.OR P5, PT, R30, 0xc1, !P4 ;  /* 0x000000c11e00780c */ /* 0x000fe400067a1670 */
[----:B------:R-:W-:-:S11]  /*56ef0*/  ISETP.NE.AND P3, PT, R64, RZ, PT ;  /* 0x000000ff4000720c */ /* 0x000fd60003f65270 */
[----:B------:R-:W0:Y:S01]  /*56f00*/  @!P5 LDC.64 R64, c[0x0][0x5c0] ;  /* 0x00017000ff40db82 */ /* 0x000e220000000a00 */
[----:B------:R-:W-:Y:S02]  /*56f10*/  F2FP.SATFINITE.E4M3.F32.PACK_AB_MERGE_C R133, RZ, R66, RZ ;  /* 0x00000042ff85723e */ /* 0x000fe400048070ff */
[----:B0-----:R-:W-:-:S05]  /*56f20*/  @!P5 IADD3 R64, P6, R24, R64, RZ ;  /* 0x000000401840d210 */ /* 0x001fca0007fde0ff */
[----:B------:R-:W-:-:S05]  /*56f30*/  @!P5 IMAD.X R65, R31, 0x1, R65, P6 ;  /* 0x000000011f41d824 */ /* 0x000fca00030e0641 */
[----:B------:R5:W-:Y:S01]  /*56f40*/  @!P5 STG.E.U8 desc[UR52][R64.64+0xc0], R133 ;  /* 0x0000c0854000d986 */ /* 0x000be2000c101134 */
[----:B------:R-:W-:-:S13]  /*56f50*/  ISETP.LT.OR P5, PT, R30, 0xc2, !P4 ;  /* 0x000000c21e00780c */ /* 0x000fda00067a1670 */
[----:B------:R-:W0:Y:S01]  /*56f60*/  @!P5 LDC.64 R66, c[0x0][0x5c0] ;  /* 0x00017000ff42db82 */ /* 0x000e220000000a00 */
[----:B---3--:R-:W-:Y:S01]  /*56f70*/  FMUL R102, R102, UR47 ;  /* 0x0000002f66667c20 */ /* 0x008fe20008400000 */
[----:B-----5:R-:W-:Y:S02]  /*56f80*/  FMUL R64, R142, UR47 ;  /* 0x0000002f8e407c20 */ /* 0x020fe40008400000 */
[----:B------:R-:W2:Y:S02]  /*56f90*/  LDL.LU R142, [R1+0x99c] ;  /* 0x00099c00018e7983 */ /* 0x000ea40000300800 */
        /* <DEDUP_REMOVED lines=9> */
[----:B------:R-:W-:Y:S01]  /*57030*/  FMUL R102, R137, UR47 ;  /* 0x0000002f89667c20 */ /* 0x000fe20008400000 */
[----:B------:R-:W-:-:S04]  /*57040*/  F2FP.SATFINITE.E4M3.F32.PACK_AB_MERGE_C R67, RZ, R66, RZ ;  /* 0x00000042ff43723e */ /* 0x000fc800048070ff */
[----:B------:R-:W-:-:S05]  /*57050*/  F2FP.SATFINITE.E4M3.F32.PACK_AB_MERGE_C R137, RZ, R102, RZ ;  /* 0x00000066ff89723e */ /* 0x000fca00048070ff */
[----:B------:R1:W-:Y:S04]  /*57060*/  @!P0 STG.E.U8 desc[UR52][R60.64+0xc0], R137 ;  /* 0x0000c0893c008986 */ /* 0x0003e8000c101134 */
[----:B------:R4:W-:Y:S01]  /*57070*/  @!P1 STG.E.U8 desc[UR52][R62.64+0xc1], R133 ;  /* 0x0000c1853e009986 */ /* 0x0009e2000c101134 */
[----:B0-----:R-:W-:-:S05]  /*57080*/  @!P5 IADD3 R64, P6, R24, R64, RZ ;  /* 0x000000401840d210 */ /* 0x001fca0007fde0ff */
[----:B------:R-:W-:-:S05]  /*57090*/  @!P5 IMAD.X R65, R31, 0x1, R65, P6 ;  /* 0x000000011f41d824 */ /* 0x000fca00030e0641 */
[----:B------:R0:W-:Y:S01]  /*570a0*/  @!P5 STG.E.U8 desc[UR52][R64.64+0xc8], R67 ;  /* 0x0000c8434000d986 */ /* 0x0001e2000c101134 */
[----:B------:R-:W-:-:S13]  /*570b0*/  ISETP.LT.OR P5, PT, R30, 0xca, !P4 ;  /* 0x000000ca1e00780c */ /* 0x000fda00067a1670 */
[----:B-1----:R-:W1:Y:S01]  /*570c0*/  @!P5 LDC.64 R60, c[0x0][0x5c0] ;  /* 0x00017000ff3cdb82 */ /* 0x002e620000000a00 */
[----:B----4-:R-:W-:Y:S02]  /*570d0*/  FMUL R62, R141, UR47 ;  /* 0x0000002f8d3e7c20 */ /* 0x010fe40008400000 */
[----:B------:R-:W4:Y:S03]  /*570e0*/  LDL.LU R141, [R1+0x9a4] ;  /* 0x0009a400018d7983 */ /* 0x000f260000300800 */
[----:B------:R-:W-:Y:S01]  /*570f0*/  F2FP.SATFINITE.E4M3.F32.PACK_AB_MERGE_C R133, RZ, R62, RZ ;  /* 0x0000003eff85723e */ /* 0x000fe200048070ff */
[----:B------:R-:W-:-:S05]  /*57100*/  FMUL R62, R145, UR47 ;  /* 0x0000002f913e7c20 */ /* 0x000fca0008400000 */
[----:B------:R-:W-:Y:S01]  /*57110*/  F2FP.SATFINITE.E4M3.F32.PACK_AB_MERGE_C R135, RZ, R62, RZ ;  /* 0x0000003eff87723e */ /* 0x000fe200048070ff */
[----:B------:R-:W-:Y:S02]  /*57120*/  FMUL R62, R143, UR47 ;  /* 0x0000002f8f3e7c20 */ /* 0x000fe40008400000 */
[----:B------:R-:W5:Y:S01]  /*57130*/  LDL.LU R143, [R1+0x9a8] ;  /* 0x0009a800018f7983 */ /* 0x000f620000300800 */
[----:B-1----:R-:W-:-:S03]  /*57140*/  @!P5 IADD3 R60, P6, R24, R60, RZ ;  /* 0x0000003c183cd210 */ /* 0x002fc60007fde0ff */
[----:B------:R-:W5:Y:S01]  /*57150*/  LDL.LU R145, [R1+0x9ac] ;  /* 0x0009ac0001917983 */ /* 0x000f620000300800 */
[----:B0-----:R-:W-:Y:S01]  /*57160*/  F2FP.SATFINITE.E4M3.F32.PACK_AB_MERGE_C R65, RZ, R62, RZ ;  /* 0x0000003eff41723e */ /* 0x001fe200048070ff */
[----:B------:R-:W-:-:S05]  /*57170*/  @!P5 IMAD.X R61, R31, 0x1, R61, P6 ;  /* 0x000000011f3dd824 */ /* 0x000fca00030e063d */
[----:B------:R-:W-:Y:S04]  /*57180*/  @!P5 STG.E.U8 desc[UR52][R60.64+0xc9], R133 ;  /* 0x0000c9853c00d986 */ /* 0x000fe8000c101134 */
[----:B------:R-:W-:Y:S04]  /*57190*/  @!P3 STG.E.U8 desc[UR52][R58.64+0xc8], R135 ;  /* 0x0000c8873a00b986 */ /* 0x000fe8000c101134 */
[----:B------:R2:W-:Y:S02]  /*571a0*/  @!P2 STG.E.U8 desc[UR52][R56.64+0xc9], R65 ;  /* 0x0000c9413800a986 */ /* 0x0005e4000c101134 */
[----:B--2---:R-:W-:-:S05]  /*571b0*/  FMUL R56, R142, UR47 ;  /* 0x0000002f8e387c20 */ /* 0x004fca0008400000 */
[----:B------:R-:W-:Y:S01]  /*571c0*/  F2FP.SATFINITE.E4M3.F32.PACK_AB_MERGE_C R65, RZ, R56, RZ ;  /* 0x00000038ff41723e */ /* 0x000fe200048070ff */
[----:B---3--:R-:W-:Y:S02]  /*571d0*/  FMUL R56, R140, UR47 ;  /* 0x0000002f8c387c20 */ /* 0x008fe40008400000 */
[----:B------:R-:W2:Y:S01]  /*571e0*/  LDL.LU R140, [R1+0x9b0] ;  /* 0x0009b000018c7983 */ /* 0x000ea20000300800 */
[----:B------:R-:W-:-:S13]  /*571f0*/  ISETP.LT.OR P5, PT, R30, 0xd1, !P4 ;  /* 0x000000d11e00780c */ /* 0x000fda00067a1670 */
[----:B------:R-:W0:Y:S01]  /*57200*/  @!P5 LDC.64 R62, c[0x0][0x5c0] ;  /* 0x00017000ff3edb82 */ /* 0x000e220000000a00 */
[----:B------:R-:W-:Y:S02]  /*57210*/  FMUL R60, R144, UR47 ;  /* 0x0000002f903c7c20 */ /* 0x000fe40008400000 */
[----:B------:R-:W3:Y:S03]  /*57220*/  LDL.LU R144, [R1+0x9b4] ;  /* 0x0009b40001907983 */ /* 0x000ee60000300800 */
[----:B------:R-:W-:Y:S01]  /*57230*/  F2FP.SATFINITE.E4M3.F32.PACK_AB_MERGE_C R61, RZ, R60, RZ ;  /* 0x0000003cff3d723e */ /* 0x000fe200048070ff */
[----:B------:R-:W3:Y:S01]  /*57240*/  LDL.LU R142, [R1+0x9b8] ;  /* 0x0009b800018e7983 */ /* 0x000ee20000300800 */
[----:B0-----:R-:W-:-:S05]  /*57250*/  @!P5 IADD3 R62, P6, R24, R62, RZ ;  /* 0x0000003e183ed210 */ /* 0x001fca0007fde0ff */
[----:B------:R-:W-:-:S05]  /*57260*/  @!P5 IMAD.X R63, R31, 0x1, R63, P6 ;  /* 0x000000011f3fd824 */ /* 0x000fca00030e063f */
[----:B------:R0:W-:Y:S01]  /*57270*/  @!P5 STG.E.U8 desc[UR52][R62.64+0xd0], R61 ;  /* 0x0000d03d3e00d986 */ /* 0x0001e2000c101134 */
[----:B------:R-:W-:-:S13]  /*57280*/  ISETP.LT.OR P5, PT, R30, 0xd2, !P4 ;  /* 0x000000d21e00780c */ /* 0x000fda00067a1670 */
[----:B------:R-:W1:Y:S01]  /*57290*/  @!P5 LDC.64 R58, c[0x0][0x5c0] ;  /* 0x00017000ff3adb82 */ /* 0x000e620000000a00 */
[----:B------:R-:W-:Y:S02]  /*572a0*/  ISETP.NE.AND P0, PT, R138, RZ, PT ;  /* 0x000000ff8a00720c */ /* 0x000fe40003f05270 */
[----:B------:R-:W-:Y:S02]  /*572b0*/  ISETP.NE.AND P1, PT, R139, RZ, PT ;  /* 0x000000ff8b00720c */ /* 0x000fe40003f25270 */
[----:B------:R-:W-:Y:S01]  /*572c0*/  F2FP.SATFINITE.E4M3.F32.PACK_AB_MERGE_C R67, RZ, R56, RZ ;  /* 0x00000038ff43723e */ /* 0x000fe200048070ff */
[----:B----4-:R-:W-:Y:S02]  /*572d0*/  FMUL R56, R141, UR47 ;  /* 0x0000002f8d387c20 */ /* 0x010fe40008400000 */
[----:B------:R-:W4:Y:S03]  /*572e0*/  LDL.LU R141, [R1+0x9bc] ;  /* 0x0009bc00018d7983 */ /* 0x000f260000300800 */
[----:B0-----:R-:W-:-:S02]  /*572f0*/  F2FP.SATFINITE.E4M3.F32.PACK_AB_MERGE_C R61, RZ, R56, RZ ;  /* 0x00000038ff3d723e */ /* 0x001fc400048070ff */
[----:B-1----:R-:W-:-:S05]  /*57300*/  @!P5 IADD3 R58, P6, R24, R58, RZ ;  /* 0x0000003a183ad210 */ /* 0x002fca0007fde0ff */
[----:B------:R-:W-:-:S05]  /*57310*/  @!P5 IMAD.X R59, R31, 0x1, R59, P6 ;  /* 0x000000011f3bd824 */ /* 0x000fca00030e063b */
[----:B------:R5:W-:Y:S04]  /*57320*/  @!P5 STG.E.U8 desc[UR52][R58.64+0xd1], R65 ;  /* 0x0000d1413a00d986 */ /* 0x000be8000c101134 */
[----:B------:R-:W-:Y:S04]  /*57330*/  @!P0 STG.E.U8 desc[UR52][R54.64+0xd0], R67 ;  /* 0x0000d04336008986 */ /* 0x000fe8000c101134 */
[----:B------:R0:W-:Y:S01]  /*57340*/  @!P1 STG.E.U8 desc[UR52][R52.64+0xd1], R61 ;  /* 0x0000d13d34009986 */ /* 0x0001e2000c101134 */
[----:B-----5:R-:W-:-:S03]  /*57350*/  FMUL R58, R143, UR47 ;  /* 0x0000002f8f3a7c20 */ /* 0x020fc60008400000 */
[----:B------:R-:W5:Y:S01]  /*57360*/  LDL.LU R143, [R1+0x9c0] ;  /* 0x0009c000018f7983 */ /* 0x000f620000300800 */
[----:B0-----:R-:W-:-:S05]  /*57370*/  FMUL R52, R145, UR47 ;  /* 0x0000002f91347c20 */ /* 0x001fca0008400000 */
[----:B------:R-:W-:Y:S01]  /*57380*/  F2FP.SATFINITE.E4M3.F32.PACK_AB_MERGE_C R53, RZ, R52, RZ ;  /* 0x00000034ff35723e */ /* 0x000fe200048070ff */
[----:B--2---:R-:W-:Y:S02]  /*57390*/  FMUL R52, R140, UR47 ;  /* 0x0000002f8c347c20 */ /* 0x004fe40008400000 */
[----:B------:R-:W2:Y:S01]  /*573a0*/  LDL.LU R140, [R1+0x9c4] ;  /* 0x0009c400018c7983 */ /* 0x000ea20000300800 */
[----:B------:R-:W-:Y:S02]  /*573b0*/  ISETP.LT.OR P5, PT, R30, 0xd9, !P4 ;  /* 0x000000d91e00780c */ /* 0x000fe400067a1670 */
[----:B------:R-:W-:Y:S01]  /*573c0*/  F2FP.SATFINITE.E4M3.F32.PACK_AB_MERGE_C R59, RZ, R58, RZ ;  /* 0x0000003aff3b723e */ /* 0x000fe200048070ff */
[----:B------:R-:W2:Y:S10]  /*573d0*/  LDL.LU R145, [R1+0x9c8] ;  /* 0x0009c80001917983 */ /* 0x000eb40000300800 */
[----:B------:R-:W0:Y:S01]  /*573e0*/  @!P5 LDC.64 R56, c[0x0][0x5c0] ;  /* 0x00017000ff38db82 */ /* 0x000e220000000a00 */
[----:B------:R-:W-:Y:S01]  /*573f0*/  F2FP.SATFINITE.E4M3.F32.PACK_AB_MERGE_C R61, RZ, R52, RZ ;  /* 0x00000034ff3d723e */ /* 0x000fe200048070ff */
[----:B---3--:R-:W-:Y:S01]  /*57400*/  FMUL R52, R144, UR47 ;  /* 0x0000002f90347c20 */ /* 0x008fe20008400000 */
[----:B0-----:R-:W-:-:S05]  /*57410*/  @!P5 IADD3 R56, P6, R24, R56, RZ ;  /* 0x000000381838d210 */ /* 0x001fca0007fde0ff */
[----:B------:R-:W-:-:S05]  /*57420*/  @!P5 IMAD.X R57, R31, 0x1, R57, P6 ;  /* 0x000000011f39d824 */ /* 0x000fca00030e0639 */
[----:B------:R0:W-:Y:S01]  /*57430*/  @!P5 STG.E.U8 desc[UR52][R56.64+0xd8], R59 ;  /* 0x0000d83b3800d986 */ /* 0x0001e2000c101134 */
[----:B------:R-:W-:Y:S02]  /*57440*/  ISETP.LT.OR P5, PT, R30, 0xda, !P4 ;  /* 0x000000da1e00780c */ /* 0x000fe400067a1670 */
[----:B0-----:R-:W-:-:S11]  /*57450*/  F2FP.SATFINITE.E4M3.F32.PACK_AB_MERGE_C R57, RZ, R52, RZ ;  /* 0x00000034ff39723e */ /* 0x001fd600048070ff */
[----:B------:R-:W0:Y:S01]  /*57460*/  @!P5 LDC.64 R54, c[0x0][0x5c0] ;  /* 0x00017000ff36db82 */ /* 0x000e220000000a00 */
[----:B------:R-:W-:Y:S02]  /*57470*/  FMUL R52, R142, UR47 ;  /* 0x0000002f8e347c20 */ /* 0x000fe40008400000 */
[----:B------:R-:W3:Y:S01]  /*57480*/  LDL.LU R142, [R1+0x9cc] ;  /* 0x0009cc00018e7983 */ /* 0x000ee20000300800 */
[----:B------:R-:W-:Y:S02]  /*57490*/  ISETP.NE.AND P2, PT, R134, RZ, PT ;  /* 0x000000ff8600720c */ /* 0x000fe40003f45270 */
[----:B------:R-:W-:Y:S02]  /*574a0*/  ISETP.NE.AND P3, PT, R128, RZ, PT ;  /* 0x000000ff8000720c */ /* 0x000fe40003f65270 */
[----:B------:R-:W-:Y:S01]  /*574b0*/  F2FP.SATFINITE.E4M3.F32.PACK_AB_MERGE_C R59, RZ, R52, RZ ;  /* 0x00000034ff3b723e */ /* 0x000fe200048070ff */
[----:B----4-:R-:W-:Y:S02]  /*574c0*/  FMUL R52, R141, UR47 ;  /* 0x0000002f8d347c20 */ /* 0x010fe40008400000 */
[----:B------:R-:W4:Y:S04]  /*574d0*/  LDL.LU R141, [R1+0x9d0] ;  /* 0x0009d000018d7983 */ /* 0x000f280000300800 */
[----:B------:R-:W4:Y:S01]  /*574e0*/  LDL.LU R144, [R1+0x9d4] ;  /* 0x0009d40001907983 */ /* 0x000f220000300800 */
[----:B0-----:R-:W-:-:S05]  /*574f0*/  @!P5 IADD3 R54, P6, R24, R54, RZ ;  /* 0x000000361836d210 */ /* 0x001fca0007fde0ff */
[----:B------:R-:W-:Y:S01]  /*57500*/  @!P5 IMAD.X R55, R31, 0x1, R55, P6 ;  /* 0x000000011f37d824 */ /* 0x000fe200030e0637 */
[----:B------:R-:W-:-:S04]  /*57510*/  ISETP.NE.AND P6, PT, R123, RZ, PT ;  /* 0x000000ff7b00720c */ /* 0x000fc80003fc5270 */
[----:B------:R-:W-:Y:S04]  /*57520*/  @!P5 STG.E.U8 desc[UR52][R54.64+0xd9], R53 ;  /* 0x0000d9353600d986 */ /* 0x000fe8000c101134 */
[----:B------:R5:W-:Y:S05]  /*57530*/  @!P2 STG.E.U8 desc[UR52][R50.64+0xd8], R61 ;  /* 0x0000d83d3200a986 */ /* 0x000bea000c101134 */
[----:B------:R-:W-:Y:S01]  /*57540*/  @!P6 STG.E.U8 desc[UR52][R48.64+0xd9], R57 ;  /* 0x0000d9393000e986 */ /* 0x000fe2000c101134 */
[----:B-----5:R-:W-:-:S03]  /*57550*/  FMUL R50, R143, UR47 ;  /* 0x0000002f8f327c20 */ /* 0x020fc60008400000 */
[----:B------:R-:W5:Y:S04]  /*57560*/  LDL.LU R143, [R1+0x9d8] ;  /* 0x0009d800018f7983 */ /* 0x000f680000300800 */
[----:B------:R2:W-:Y:S02]  /*57570*/  @!P3 STG.E.U8 desc[UR52][R46.64+0xc0], R59 ;  /* 0x0000c03b2e00b986 */ /* 0x0005e4000c101134 */
[----:B--2---:R-:W-:Y:S02]  /*57580*/  FMUL R46, R140, UR47 ;  /* 0x0000002f8c2e7c20 */ /* 0x004fe40008400000 */
[----:B------:R-:W2:Y:S01]  /*57590*/  LDL.LU R140, [R1+0x9dc] ;  /* 0x0009dc00018c7983 */ /* 0x000ea20000300800 */
[----:B------:R-:W-:Y:S02]  /*575a0*/  ISETP.NE.AND P1, PT, R136, RZ, PT ;  /* 0x000000ff8800720c */ /* 0x000fe40003f25270 */
[----:B------:R-:W-:-:S04]  /*575b0*/  ISETP.NE.AND P4, PT, R125, RZ, PT ;  /* 0x000000ff7d00720c */ /* 0x000fc80003f85270 */
[----:B------:R-:W-:Y:S02]  /*575c0*/  P2R R56, PR, RZ, 0x10 ;  /* 0x00000010ff387803 */ /* 0x000fe40000000000 */
[----:B------:R-:W-:Y:S02]  /*575d0*/  ISETP.NE.AND P4, PT, R132, RZ, PT ;  /* 0x000000ff8400720c */ /* 0x000fe40003f85270 */
[----:B------:R-:W-:Y:S02]  /*575e0*/  ISETP.NE.AND P0, PT, R127, RZ, PT ;  /* 0x000000ff7f00720c */ /* 0x000fe40003f05270 */
[----:B------:R-:W-:Y:S02]  /*575f0*/  F2FP.SATFINITE.E4M3.F32.PACK_AB_MERGE_C R55, RZ, R52, RZ ;  /* 0x00000034ff37723e */ /* 0x000fe400048070ff */
[----:B------:R-:W0:Y:S08]  /*57600*/  @!P1 LDC.64 R52, c[0x0][0x5c0] ;  /* 0x00017000ff349b82 */ /* 0x000e300000000a00 */
[----:B------:R-:W1:Y:S01]  /*57610*/  @!P4 LDC.64 R48, c[0x0][0x5c0] ;  /* 0x00017000ff30cb82 */ /* 0x000e620000000a00 */
[----:B------:R0:W-:Y:S02]  /*57620*/  @!P0 STG.E.U8 desc[UR52][R44.64+0xc1], R55 ;  /* 0x0000c1372c008986 */ /* 0x0001e4000c101134 */
[----:B0-----:R-:W-:-:S05]  /*57630*/  FMUL R44, R145, UR47 ;  /* 0x0000002f912c7c20 */ /* 0x001fca0008400000 */
[----:B------:R-:W-:Y:S02]  /*57640*/  F2FP.SATFINITE.E4M3.F32.PACK_AB_MERGE_C R55, RZ, R44, RZ ;  /* 0x0000002cff37723e */ /* 0x000fe400048070ff */
[----:B------:R-:W-:-:S05]  /*57650*/  @!P1 IADD3 R52, P5, R97, R52, RZ ;  /* 0x0000003461349210 */ /* 0x000fca0007fbe0ff */
[----:B------:R-:W-:Y:S01]  /*57660*/  @!P1 IMAD.X R53, R98, 0x1, R53, P5 ;  /* 0x0000000162359824 */ /* 0x000fe200028e0635 */
[----:B-1----:R-:W-:Y:S01]  /*57670*/  @!P4 IADD3 R48, P5, R95, R48, RZ ;  /* 0x000000305f30c210 */ /* 0x002fe20007fbe0ff */
[----:B---3--:R-:W-:Y:S02]  /*57680*/  FMUL R44, R142, UR47 ;  /* 0x0000002f8e2c7c20 */ /* 0x008fe40008400000 */
[----:B------:R-:W3:Y:S01]  /*57690*/  LDL.LU R142, [R1+0x9e0] ;  /* 0x0009e000018e7983 */ /* 0x000ee20000300800 */
[----:B------:R-:W-:Y:S01]  /*576a0*/  F2FP.SATFINITE.E4M3.F32.PACK_AB_MERGE_C R51, RZ, R50, RZ ;  /* 0x00000032ff33723e */ /* 0x000fe200048070ff */
[----:B------:R-:W-:Y:S01]  /*576b0*/  @!P4 IMAD.X R49, R96, 0x1, R49, P5 ;  /* 0x000000016031c824 */ /* 0x000fe200028e0631 */
[----:B------:R-:W-:-:S03]  /*576c0*/  F2FP.SATFINITE.E4M3.F32.PACK_AB_MERGE_C R47, RZ, R46, RZ ;  /* 0x0000002eff2f723e */ /* 0x000fc600048070ff */
[----:B------:R0:W-:Y:S01]  /*576d0*/  @!P1 STG.E.U8 desc[UR52][R52.64+0xc0], R51 ;  /* 0x0000c03334009986 */ /* 0x0001e2000c101134 */
[----:B------:R-:W-:-:S03]  /*576e0*/  ISETP.NE.AND P5, PT, R114, RZ, PT ;  /* 0x000000ff7200720c */ /* 0x000fc60003fa5270 */
[----:B------:R1:W-:Y:S01]  /*576f0*/  @!P4 STG.E.U8 desc[UR52][R48.64+0xc1], R47 ;  /* 0x0000c12f3000c986 */ /* 0x0003e2000c101134 */
[----:B------:R-:W-:Y:S01]  /*57700*/  ISETP.NE.AND P4, PT, R56, RZ, PT ;  /* 0x000000ff3800720c */ /* 0x000fe20003f85270 */
[----:B----4-:R-:W-:Y:S02]  /*57710*/  FMUL R46, R141, UR47 ;  /* 0x0000002f8d2e7c20 */ /* 0x010fe40008400000 */
[----:B------:R-:W4:Y:S01]  /*57720*/  LDL.LU R141, [R1+0x9e4] ;  /* 0x0009e400018d7983 */ /* 0x000f220000300800 */
[----:B0-----:R-:W-:Y:S02]  /*57730*/  F2FP.SATFINITE.E4M3.F32.PACK_AB_MERGE_C R51, RZ, R44, RZ ;  /* 0x0000002cff33723e */ /* 0x001fe400048070ff */
[----:B-1----:R-:W-:Y:S01]  /*57740*/  F2FP.SATFINITE.E4M3.F32.PACK_AB_MERGE_C R47, RZ, R46, RZ ;  /* 0x0000002eff2f723e */ /* 0x002fe200048070ff */
[----:B------:R-:W-:-:S06]  /*57750*/  FMUL R46, R144, UR47 ;  /* 0x0000002f902e7c20 */ /* 0x000fcc0008400000 */
[----:B------:R-:W-:Y:S04]  /*57760*/  @!P4 STG.E.U8 desc[UR52][R42.64+0xc8], R55 ;  /* 0x0000c8372a00c986 */ /* 0x000fe8000c101134 */
[----:B------:R5:W-:Y:S04]  /*57770*/  @!P5 STG.E.U8 desc[UR52][R40.64+0xc9], R51 ;  /* 0x0000c9332800d986 */ /* 0x000be8000c101134 */
[----:B------:R-:W4:Y:S01]  /*57780*/  LDL.LU R144, [R1+0x9e8] ;  /* 0x0009e80001907983 */ /* 0x000f220000300800 */
[----:B-----5:R-:W-:-:S03]  /*57790*/  FMUL R40, R143, UR47 ;  /* 0x0000002f8f287c20 */ /* 0x020fc60008400000 */
[----:B------:R-:W5:Y:S02]  /*577a0*/  LDL.LU R143, [R1+0x9ec] ;  /* 0x0009ec00018f7983 */ /* 0x000f640000300800 */
[----:B------:R-:W-:Y:S01]  /*577b0*/  F2FP.SATFINITE.E4M3.F32.PACK_AB_MERGE_C R51, RZ, R40, RZ ;  /* 0x00000028ff33723e */ /* 0x000fe200048070ff */
[----:B--2---:R-:W-:Y:S02]  /*577c0*/  FMUL R40, R140, UR47 ;  /* 0x0000002f8c287c20 */ /* 0x004fe40008400000 */
[----:B------:R-:W2:Y:S01]  /*577d0*/  LDL.LU R140, [R1+0x9f0] ;  /* 0x0009f000018c7983 */ /* 0x000ea20000300800 */
[----:B------:R-:W-:-:S13]  /*577e0*/  ISETP.NE.AND P2, PT, R131, RZ, PT ;  /* 0x000000ff8300720c */ /* 0x000fda0003f45270 */
[----:B------:R-:W0:Y:S01]  /*577f0*/  @!P2 LDC.64 R44, c[0x0][0x5c0] ;  /* 0x00017000ff2cab82 */ /* 0x000e220000000a00 */
[----:B------:R-:W-:Y:S02]  /*57800*/  ISETP.NE.AND P6, PT, R130, RZ, PT ;  /* 0x000000ff8200720c */ /* 0x000fe40003fc5270 */
[----:B------:R-:W-:-:S11]  /*57810*/  ISETP.NE.AND P1, PT, R129, RZ, PT ;  /* 0x000000ff8100720c */ /* 0x000fd60003f25270 */
[----:B------:R-:W1:Y:S01]  /*57820*/  @!P6 LDC.64 R48, c[0x0][0x5c0] ;  /* 0x00017000ff30eb82 */ /* 0x000e620000000a00 */
[----:B0-----:R-:W-:-:S05]  /*57830*/  @!P2 IADD3 R44, P5, R93, R44, RZ ;  /* 0x0000002c5d2ca210 */ /* 0x001fca0007fbe0ff */
[----:B------:R-:W-:-:S05]  /*57840*/  @!P2 IMAD.X R45, R94, 0x1, R45, P5 ;  /* 0x000000015e2da824 */ /* 0x000fca00028e062d */
[----:B------:R0:W-:Y:S02]  /*57850*/  @!P2 STG.E.U8 desc[UR52][R44.64+0xc8], R47 ;  /* 0x0000c82f2c00a986 */ /* 0x0001e4000c101134 */
[----:B0-----:R-:W-:Y:S02]  /*57860*/  F2FP.SATFINITE.E4M3.F32.PACK_AB_MERGE_C R45, RZ, R40, RZ ;  /* 0x00000028ff2d723e */ /* 0x001fe400048070ff */
[----:B------:R-:W0:Y:S01]  /*57870*/  @!P1 LDC.64 R40, c[0x0][0x5c0] ;  /* 0x00017000ff289b82 */ /* 0x000e220000000a00 */
[----:B---3--:R-:W-:Y:S02]  /*57880*/  FMUL R44, R142, UR47 ;  /* 0x0000002f8e2c7c20 */ /* 0x008fe40008400000 */
[----:B------:R-:W3:Y:S01]  /*57890*/  LDL.LU R142, [R1+0x9f4] ;  /* 0x0009f400018e7983 */ /* 0x000ee20000300800 */
[----:B-1----:R-:W-:Y:S02]  /*578a0*/  @!P6 IADD3 R42, P5, R91, R48, RZ ;  /* 0x000000305b2ae210 */ /* 0x002fe40007fbe0ff */
[----:B------:R-:W-:Y:S01]  /*578b0*/  ISETP.NE.AND P3, PT, R120, RZ, PT ;  /* 0x000000ff7800720c */ /* 0x000fe20003f65270 */
[----:B------:R-:W3:Y:S01]  /*578c0*/  LDL.LU R145, [R1+0x9f8] ;  /* 0x0009f80001917983 */ /* 0x000ee20000300800 */
[----:B------:R-:W-:Y:S01]  /*578d0*/  ISETP.NE.AND P0, PT, R119, RZ, PT ;  /* 0x000000ff7700720c */ /* 0x000fe20003f05270 */
[----:B------:R-:W-:Y:S01]  /*578e0*/  @!P6 IMAD.X R43, R92, 0x1, R49, P5 ;  /* 0x000000015c2be824 */ /* 0x000fe200028e0631 */
[----:B------:R-:W-:-:S05]  /*578f0*/  F2FP.SATFINITE.E4M3.F32.PACK_AB_MERGE_C R49, RZ, R46, RZ ;  /* 0x0000002eff31723e */ /* 0x000fca00048070ff */
[----:B------:R1:W-:Y:S01]  /*57900*/  @!P6 STG.E.U8 desc[UR52][R42.64+0xc9], R49 ;  /* 0x0000c9312a00e986 */ /* 0x0003e2000c101134 */
[----:B0-----:R-:W-:Y:S02]  /*57910*/  @!P1 IADD3 R40, P5, R89, R40, RZ ;  /* 0x0000002859289210 */ /* 0x001fe40007fbe0ff */
[----:B-1----:R-:W-:-:S03]  /*57920*/  F2FP.SATFINITE.E4M3.F32.PACK_AB_MERGE_C R43, RZ, R44, RZ ;  /* 0x0000002cff2b723e */ /* 0x002fc600048070ff */
[----:B------:R-:W-:Y:S02]  /*57930*/  @!P1 IMAD.X R41, R90, 0x1, R41, P5 ;  /* 0x000000015a299824 */ /* 0x000fe400028e0629 */
[----:B----4-:R-:W-:Y:S01]  /*57940*/  FMUL R42, R141, UR47 ;  /* 0x0000002f8d2a7c20 */ /* 0x010fe20008400000 */
[----:B------:R-:W-:Y:S04]  /*57950*/  @!P3 STG.E.U8 desc[UR52][R38.64+0xd0], R51 ;  /* 0x0000d0332600b986 */ /* 0x000fe8000c101134 */
[----:B------:R-:W4:Y:S04]  /*57960*/  LDL.LU R141, [R1+0x9fc] ;  /* 0x0009fc00018d7983 */ /* 0x000f280000300800 */
[----:B------:R0:W-:Y:S04]  /*57970*/  @!P0 STG.E.U8 desc[UR52][R36.64+0xd1], R45 ;  /* 0x0000d12d24008986 */ /* 0x0001e8000c101134 */
[----:B------:R5:W-:Y:S01]  /*57980*/  @!P1 STG.E.U8 desc[UR52][R40.64+0xd0], R43 ;  /* 0x0000d02b28009986 */ /* 0x000be2000c101134 */
[----:B0-----:R-:W-:-:S03]  /*57990*/  FMUL R36, R144, UR47 ;  /* 0x0000002f90247c20 */ /* 0x001fc60008400000 */
[----:B------:R-:W4:Y:S01]  /*579a0*/  LDL.LU R144, [R1+0xa00] ;  /* 0x000a000001907983 */ /* 0x000f220000300800 */
[----:B-----5:R-:W-:-:S05]  /*579b0*/  FMUL R40, R143, UR47 ;  /* 0x0000002f8f287c20 */ /* 0x020fca0008400000 */
[----:B------:R-:W-:Y:S01]  /*579c0*/  F2FP.SATFINITE.E4M3.F32.PACK_AB_MERGE_C R41, RZ, R40, RZ ;  /* 0x00000028ff29723e */ /* 0x000fe200048070ff */
[----:B--2---:R-:W-:Y:S02]  /*579d0*/  FMUL R40, R140, UR47 ;  /* 0x0000002f8c287c20 */ /* 0x004fe40008400000 */
[----:B------:R-:W2:Y:S01]  /*579e0*/  LDL.LU R140, [R1+0xa04] ;  /* 0x000a0400018c7983 */ /* 0x000ea20000300800 */
[----:B------:R-:W-:Y:S02]  /*579f0*/  ISETP.NE.AND P4, PT, R126, RZ, PT ;  /* 0x000000ff7e00720c */ /* 0x000fe40003f85270 */
[----:B------:R-:W-:Y:S01]  /*57a00*/  ISETP.NE.AND P2, PT, R124, RZ, PT ;  /* 0x000000ff7c00720c */ /* 0x000fe20003f45270 */
[----:B------:R-:W5:Y:S10]  /*57a10*/  LDL.LU R143, [R1+0xa08] ;  /* 0x000a0800018f7983 */ /* 0x000f740000300800 */
[----:B------:R-:W0:Y:S01]  /*57a20*/  @!P4 LDC.64 R46, c[0x0][0x5c0] ;  /* 0x00017000ff2ecb82 */ /* 0x000e220000000a00 */
[----:B------:R-:W-:-:S02]  /*57a30*/  ISETP.NE.AND P3, PT, R122, RZ, PT ;  /* 0x000000ff7a00720c */ /* 0x000fc40003f65270 */
[----:B------:R-:W-:-:S11]  /*57a40*/  F2FP.SATFINITE.E4M3.F32.PACK_AB_MERGE_C R45, RZ, R42, RZ ;  /* 0x0000002aff2d723e */ /* 0x000fd600048070ff */
[----:B------:R-:W1:Y:S01]  /*57a50*/  @!P3 LDC.64 R42, c[0x0][0x5c0] ;  /* 0x00017000ff2abb82 */ /* 0x000e620000000a00 */
[----:B0-----:R-:W-:-:S05]  /*57a60*/  @!P4 IADD3 R38, P5, R87, R46, RZ ;  /* 0x0000002e5726c210 */ /* 0x001fca0007fbe0ff */
[----:B------:R-:W-:Y:S01]  /*57a70*/  @!P4 IMAD.X R39, R88, 0x1, R47, P5 ;  /* 0x000000015827c824 */ /* 0x000fe200028e062f */
[----:B------:R-:W-:Y:S02]  /*57a80*/  F2FP.SATFINITE.E4M3.F32.PACK_AB_MERGE_C R47, RZ, R36, RZ ;  /* 0x00000024ff2f723e */ /* 0x000fe400048070ff */
[----:B------:R-:W0:Y:S02]  /*57a90*/  @!P2 LDC.64 R36, c[0x0][0x5c0] ;  /* 0x00017000ff24ab82 */ /* 0x000e240000000a00 */
[----:B------:R3:W-:Y:S01]  /*57aa0*/  @!P4 STG.E.U8 desc[UR52][R38.64+0xd1], R45 ;  /* 0x0000d12d2600c986 */ /* 0x0007e2000c101134 */
[----:B------:R-:W-:Y:S01]  /*57ab0*/  ISETP.NE.AND P5, PT, R106, RZ, PT ;  /* 0x000000ff6a00720c */ /* 0x000fe20003fa5270 */
[----:B---3--:R-:W-:Y:S02]  /*57ac0*/  FMUL R38, R142, UR47 ;  /* 0x0000002f8e267c20 */ /* 0x008fe40008400000 */
[----:B------:R-:W3:Y:S01]  /*57ad0*/  LDL.LU R142, [R1+0xa0c] ;  /* 0x000a0c00018e7983 */ /* 0x000ee20000300800 */
[----:B------:R-:W-:-:S09]  /*57ae0*/  ISETP.NE.AND P6, PT, R111, RZ, PT ;  /* 0x000000ff6f00720c */ /* 0x000fd20003fc5270 */
[----:B------:R1:W-:Y:S01]  /*57af0*/  @!P5 STG.E.U8 desc[UR52][R34.64+0xd8], R47 ;  /* 0x0000d82f2200d986 */ /* 0x0003e2000c101134 */
[----:B0-----:R-:W-:Y:S02]  /*57b00*/  @!P2 IADD3 R36, P5, R85, R36, RZ ;  /* 0x000000245524a210 */ /* 0x001fe40007fbe0ff */
[----:B------:R-:W-:-:S03]  /*57b10*/  F2FP.SATFINITE.E4M3.F32.PACK_AB_MERGE_C R39, RZ, R40, RZ ;  /* 0x00000028ff27723e */ /* 0x000fc600048070ff */
[----:B------:R-:W-:Y:S01]  /*57b20*/  @!P2 IMAD.X R37, R86, 0x1, R37, P5 ;  /* 0x000000015625a824 */ /* 0x000fe200028e0625 */
[----:B-1----:R-:W-:Y:S01]  /*57b30*/  @!P3 IADD3 R34, P5, R83, R42, RZ ;  /* 0x0000002a5322b210 */ /* 0x002fe20007fbe0ff */
[----:B------:R4:W-:Y:S04]  /*57b40*/  @!P6 STG.E.U8 desc[UR52][R32.64+0xd9], R41 ;  /* 0x0000d9292000e986 */ /* 0x0009e8000c101134 */
[----:B------:R-:W-:Y:S01]  /*57b50*/  @!P3 IMAD.X R35, R84, 0x1, R43, P5 ;  /* 0x000000015423b824 */ /* 0x000fe200028e062b */
[----:B------:R-:W-:Y:S01]  /*57b60*/  F2FP.SATFINITE.E4M3.F32.PACK_AB_MERGE_C R43, RZ, R38, RZ ;  /* 0x00000026ff2b723e */ /* 0x000fe200048070ff */
[----:B------:R0:W-:Y:S01]  /*57b70*/  @!P2 STG.E.U8 desc[UR52][R36.64+0xd8], R39 ;  /* 0x0000d8272400a986 */ /* 0x0001e2000c101134 */
[----:B------:R-:W-:Y:S01]  /*57b80*/  FMUL R38, R145, UR47 ;  /* 0x0000002f91267c20 */ /* 0x000fe20008400000 */
[----:B----4-:R-:W-:-:S02]  /*57b90*/  FMUL R32, R141, UR47 ;  /* 0x0000002f8d207c20 */ /* 0x010fc40008400000 */
[----:B------:R-:W4:Y:S04]  /*57ba0*/  LDL.LU R141, [R1+0xa10] ;  /* 0x000a1000018d7983 */ /* 0x000f280000300800 */
[----:B------:R-:W4:Y:S04]  /*57bb0*/  LDL.LU R145, [R1+0xa14] ;  /* 0x000a140001917983 */ /* 0x000f280000300800 */
[----:B------:R2:W-:Y:S01]  /*57bc0*/  @!P3 STG.E.U8 desc[UR52][R34.64+0xd9], R43 ;  /* 0x0000d92b2200b986 */ /* 0x0005e2000c101134 */
[----:B0-----:R-:W-:-:S03]  /*57bd0*/  FMUL R36, R144, UR47 ;  /* 0x0000002f90247c20 */ /* 0x001fc60008400000 */
[----:B------:R-:W4:Y:S01]  /*57be0*/  LDL.LU R144, [R1+0xa18] ;  /* 0x000a180001907983 */ /* 0x000f220000300800 */
[----:B--2---:R-:W-:-:S03]  /*57bf0*/  FMUL R34, R140, UR47 ;  /* 0x0000002f8c227c20 */ /* 0x004fc60008400000 */
[----:B------:R-:W2:Y:S01]  /*57c00*/  LDL.LU R140, [R1+0xa1c] ;  /* 0x000a1c00018c7983 */ /* 0x000ea20000300800 */
[----:B------:R-:W-:Y:S02]  /*57c10*/  ISETP.NE.AND P1, PT, R121, RZ, PT ;  /* 0x000000ff7900720c */ /* 0x000fe40003f25270 */
[----:B------:R-:W-:Y:S02]  /*57c20*/  ISETP.NE.AND P4, PT, R118, RZ, PT ;  /* 0x000000ff7600720c */ /* 0x000fe40003f85270 */
[----:B------:R-:W-:Y:S02]  /*57c30*/  F2FP.SATFINITE.E4M3.F32.PACK_AB_MERGE_C R37, RZ, R32, RZ ;  /* 0x00000020ff25723e */ /* 0x000fe400048070ff */
[----:B------:R-:W-:-:S07]  /*57c40*/  F2FP.SATFINITE.E4M3.F32.PACK_AB_MERGE_C R41, RZ, R38, RZ ;  /* 0x00000026ff29723e */ /* 0x000fce00048070ff */
[----:B------:R-:W0:Y:S01]  /*57c50*/  @!P1 LDC.64 R32, c[0x0][0x5c0] ;  /* 0x00017000ff209b82 */ /* 0x000e220000000a00 */
[----:B------:R-:W-:Y:S02]  /*57c60*/  ISETP.NE.AND P0, PT, R109, RZ, PT ;  /* 0x000000ff6d00720c */ /* 0x000fe40003f05270 */
[----:B------:R-:W-:-:S05]  /*57c70*/  ISETP.NE.AND P5, PT, R103, RZ, PT ;  /* 0x000000ff6700720c */ /* 0x000fca0003fa5270 */
[----:B------:R-:W1:Y:S06]  /*57c80*/  @!P4 LDC.64 R38, c[0x0][0x5c0] ;  /* 0x00017000ff26cb82 */ /* 0x000e6c0000000a00 */
[----:B------:R1:W-:Y:S04]  /*57c90*/  @!P0 STG.E.U8 desc[UR52][R28.64+0xc0], R41 ;  /* 0x0000c0291c008986 */ /* 0x0003e8000c101134 */
[----:B------:R5:W-:Y:S01]  /*57ca0*/  @!P5 STG.E.U8 desc[UR52][R26.64+0xc1], R37 ;  /* 0x0000c1251a00d986 */ /* 0x000be2000c101134 */
[----:B0-----:R-:W-:-:S05]  /*57cb0*/  @!P1 IADD3 R32, P5, R81, R32, RZ ;  /* 0x0000002051209210 */ /* 0x001fca0007fbe0ff */
[----:B------:R-:W-:Y:S01]  /*57cc0*/  @!P1 IMAD.X R33, R82, 0x1, R33, P5 ;  /* 0x0000000152219824 */ /* 0x000fe200028e0621 */
[----:B-1----:R-:W-:Y:S02]  /*57cd0*/  @!P4 IADD3 R28, P5, R79, R38, RZ ;  /* 0x000000264f1cc210 */ /* 0x002fe40007fbe0ff */
[----:B------:R-:W-:Y:S01]  /*57ce0*/  F2FP.SATFINITE.E4M3.F32.PACK_AB_MERGE_C R35, RZ, R36, RZ ;  /* 0x00000024ff23723e */ /* 0x000fe200048070ff */
[----:B-----5:R-:W-:Y:S01]  /*57cf0*/  FMUL R26, R143, UR47 ;  /* 0x0000002f8f1a7c20 */ /* 0x020fe20008400000 */
[----:B------:R-:W-:Y:S01]  /*57d00*/  ISETP.NE.AND P2, PT, R117, RZ, PT ;  /* 0x000000ff7500720c */ /* 0x000fe20003f45270 */
[----:B------:R-:W-:Y:S01]  /*57d10*/  @!P4 IMAD.X R29, R80, 0x1, R39, P5 ;  /* 0x00000001501dc824 */ /* 0x000fe200028e0627 */
[----:B------:R-:W-:Y:S01]  /*57d20*/  F2FP.SATFINITE.E4M3.F32.PACK_AB_MERGE_C R37, RZ, R34, RZ ;  /* 0x00000022ff25723e */ /* 0x000fe200048070ff */
[----:B------:R0:W-:Y:S01]  /*57d30*/  @!P1 STG.E.U8 desc[UR52][R32.64+0xc0], R35 ;  /* 0x0000c02320009986 */ /* 0x0001e2000c101134 */
[----:B------:R-:W-:-:S03]  /*57d40*/  F2FP.SATFINITE.E4M3.F32.PACK_AB_MERGE_C R39, RZ, R26, RZ ;  /* 0x0000001aff27723e */ /* 0x000fc600048070ff */
[----:B------:R-:W-:Y:S01]  /*57d50*/  @!P4 STG.E.U8 desc[UR52][R28.64+0xc1], R37 ;  /* 0x0000c1251c00c986 */ /* 0x000fe2000c101134 */
[----:B------:R-:W-:-:S03]  /*57d60*/  ISETP.NE.AND P4, PT, R112, RZ, PT ;  /* 0x000000ff7000720c */ /* 0x000fc60003f85270 */
[----:B------:R-:W5:Y:S01]  /*57d70*/  LDL.LU R143, [R1+0xa20] ;  /* 0x000a2000018f7983 */ /* 0x000f620000300800 */
[----:B---3--:R-:W-:Y:S01]  /*57d80*/  FMUL R26, R142, UR47 ;  /* 0x0000002f8e1a7c20 */ /* 0x008fe20008400000 */
[----:B------:R-:W-:Y:S02]  /*57d90*/  ISETP.NE.AND P5, PT, R101, RZ, PT ;  /* 0x000000ff6500720c */ /* 0x000fe40003fa5270 */
[----:B------:R-:W3:Y:S02]  /*57da0*/  LDL.LU R142, [R1+0xa24] ;  /* 0x000a2400018e7983 */ /* 0x000ee40000300800 */
[----:B0-----:R-:W-:Y:S02]  /*57db0*/  F2FP.SATFINITE.E4M3.F32.PACK_AB_MERGE_C R33, RZ, R26, RZ ;  /* 0x0000001aff21723e */ /* 0x001fe400048070ff */
[----:B------:R-:W0:Y:S08]  /*57dc0*/  @!P2 LDC.64 R26, c[0x0][0x5c0] ;  /* 0x00017000ff1aab82 */ /* 0x000e300000000a00 */
[----:B------:R-:W1:Y:S01]  /*57dd0*/  @!P4 LDC.64 R34, c[0x0][0x5c0] ;  /* 0x00017000ff22cb82 */ /* 0x000e620000000a00 */
[----:B------:R-:W-:Y:S01]  /*57de0*/  ISETP.NE.AND P6, PT, R108, RZ, PT ;  /* 0x000000ff6c00720c */ /* 0x000fe20003fc5270 */
[----:B------:R1:W-:Y:S01]  /*57df0*/  @!P5 STG.E.U8 desc[UR52][R22.64+0xc8], R39 ;  /* 0x0000c8271600d986 */ /* 0x0003e2000c101134 */
[----:B0-----:R-:W-:Y:S01]  /*57e00*/  @!P2 IADD3 R26, P5, R77, R26, RZ ;  /* 0x0000001a4d1aa210 */ /* 0x001fe20007fbe0ff */
[----:B----4-:R-:W-:-:S02]  /*57e10*/  FMUL R32, R141, UR47 ;  /* 0x0000002f8d207c20 */ /* 0x010fc40008400000 */
[----:B------:R-:W4:Y:S02]  /*57e20*/  LDL.LU R141, [R1+0xa28] ;  /* 0x000a2800018d7983 */ /* 0x000f240000300800 */
[----:B------:R-:W-:-:S06]  /*57e30*/  @!P2 IMAD.X R27, R78, 0x1, R27, P5 ;  /* 0x000000014e1ba824 */ /* 0x000fcc00028e061b */
[----:B------:R0:W-:Y:S01]  /*57e40*/  @!P6 STG.E.U8 desc[UR52][R20.64+0xc9], R33 ;  /* 0x0000c9211400e986 */ /* 0x0001e2000c101134 */
[----:B-1----:R-:W-:-:S05]  /*57e50*/  @!P4 IADD3 R22, P5, R75, R34, RZ ;  /* 0x000000224b16c210 */ /* 0x002fca0007fbe0ff */
[----:B------:R-:W-:Y:S02]  /*57e60*/  @!P4 IMAD.X R23, R76, 0x1, R35, P5 ;  /* 0x000000014c17c824 */ /* 0x000fe400028e0623 */
[----:B0-----:R-:W-:Y:S02]  /*57e70*/  FMUL R20, R144, UR47 ;  /* 0x0000002f90147c20 */ /* 0x001fe40008400000 */
[----:B------:R-:W4:Y:S03]  /*57e80*/  LDL.LU R144, [R1+0xa2c] ;  /* 0x000a2c0001907983 */ /* 0x000f260000300800 */
[----:B------:R-:W-:Y:S01]  /*57e90*/  F2FP.SATFINITE.E4M3.F32.PACK_AB_MERGE_C R35, RZ, R20, RZ ;  /* 0x00000014ff23723e */ /* 0x000fe200048070ff */
[----:B--2---:R-:W-:Y:S02]  /*57ea0*/  FMUL R20, R140, UR47 ;  /* 0x0000002f8c147c20 */ /* 0x004fe40008400000 */
[----:B------:R-:W2:Y:S01]  /*57eb0*/  LDL.LU R140, [R1+0xa30] ;  /* 0x000a3000018c7983 */ /* 0x000ea20000300800 */
[----:B------:R-:W-:-:S05]  /*57ec0*/  F2FP.SATFINITE.E4M3.F32.PACK_AB_MERGE_C R29, RZ, R32, RZ ;  /* 0x00000020ff1d723e */ /* 0x000fca00048070ff */
[----:B------:R0:W-:Y:S01]  /*57ed0*/  @!P2 STG.E.U8 desc[UR52][R26.64+0xc8], R29 ;  /* 0x0000c81d1a00a986 */ /* 0x0001e2000c101134 */
[----:B------:R-:W-:Y:S02]  /*57ee0*/  ISETP.NE.AND P2, PT, R110, RZ, PT ;  /* 0x000000ff6e00720c */ /* 0x000fe40003f45270 */
[----:B------:R-:W-:Y:S01]  /*57ef0*/  ISETP.NE.AND P1, PT, R113, RZ, PT ;  /* 0x000000ff7100720c */ /* 0x000fe20003f25270 */
[----:B------:R-:W-:Y:S01]  /*57f00*/  FMUL R28, R145, UR47 ;  /* 0x0000002f911c7c20 */ /* 0x000fe20008400000 */
[----:B0-----:R-:W-:-:S09]  /*57f10*/  F2FP.SATFINITE.E4M3.F32.PACK_AB_MERGE_C R27, RZ, R20, RZ ;  /* 0x00000014ff1b723e */ /* 0x001fd200048070ff */
[----:B------:R-:W0:Y:S01]  /*57f20*/  @!P2 LDC.64 R20, c[0x0][0x5c0] ;  /* 0x00017000ff14ab82 */ /* 0x000e220000000a00 */
[----:B------:R-:W-:Y:S02]  /*57f30*/  ISETP.NE.AND P5, PT, R100, RZ, PT ;  /* 0x000000ff6400720c */ /* 0x000fe40003fa5270 */
[----:B------:R-:W-:-:S05]  /*57f40*/  F2FP.SATFINITE.E4M3.F32.PACK_AB_MERGE_C R33, RZ, R28, RZ ;  /* 0x0000001cff21723e */ /* 0x000fca00048070ff */
[----:B------:R-:W1:Y:S01]  /*57f50*/  @!P1 LDC.64 R28, c[0x0][0x5c0] ;  /* 0x00017000ff1c9b82 */ /* 0x000e620000000a00 */
[----:B------:R3:W-:Y:S01]  /*57f60*/  @!P4 STG.E.U8 desc[UR52][R22.64+0xc9], R33 ;  /* 0x0000c9211600c986 */ /* 0x0007e2000c101134 */
[----:B------:R-:W-:-:S04]  /*57f70*/  ISETP.NE.AND P4, PT, R104, RZ, PT ;  /* 0x000000ff6800720c */ /* 0x000fc80003f85270 */
[----:B------:R1:W-:Y:S01]  /*57f80*/  @!P5 STG.E.U8 desc[UR52][R18.64+0xd0], R35 ;  /* 0x0000d0231200d986 */ /* 0x0003e2000c101134 */
[----:B-----5:R-:W-:-:S03]  /*57f90*/  FMUL R26, R143, UR47 ;  /* 0x0000002f8f1a7c20 */ /* 0x020fc60008400000 */
[----:B------:R-:W5:Y:S01]  /*57fa0*/  LDL.LU R143, [R1+0xa34] ;  /* 0x000a3400018f7983 */ /* 0x000f620000300800 */
[----:B---3--:R-:W-:-:S03]  /*57fb0*/  FMUL R22, R142, UR47 ;  /* 0x0000002f8e167c20 */ /* 0x008fc60008400000 */
[----:B------:R-:W3:Y:S01]  /*57fc0*/  LDL.LU R142, [R1+0xa38] ;  /* 0x000a3800018e7983 */ /* 0x000ee20000300800 */
[----:B0-----:R-:W-:Y:S02]  /*57fd0*/  @!P2 IADD3 R20, P5, R73, R20, RZ ;  /* 0x000000144914a210 */ /* 0x001fe40007fbe0ff */
[----:B------:R-:W-:-:S03]  /*57fe0*/  F2FP.SATFINITE.E4M3.F32.PACK_AB_MERGE_C R23, RZ, R26, RZ ;  /* 0x0000001aff17723e */ /* 0x000fc600048070ff */
[----:B------:R-:W-:Y:S01]  /*57ff0*/  @!P2 IMAD.X R21, R74, 0x1, R21, P5 ;  /* 0x000000014a15a824 */ /* 0x000fe200028e0615 */
[----:B------:R0:W-:Y:S04]  /*58000*/  @!P4 STG.E.U8 desc[UR52][R16.64+0xd1], R27 ;  /* 0x0000d11b1000c986 */ /* 0x0001e8000c101134 */
[----:B------:R-:W-:Y:S01]  /*58010*/  @!P2 STG.E.U8 desc[UR52][R20.64+0xd0], R23 ;  /* 0x0000d0171400a986 */ /* 0x000fe2000c101134 */
[----:B-1----:R-:W-:-:S05]  /*58020*/  @!P1 IADD3 R18, P2, R71, R28, RZ ;  /* 0x0000001c47129210 */ /* 0x002fca0007f5e0ff */
[----:B------:R-:W-:Y:S01]  /*58030*/  @!P1 IMAD.X R19, R72, 0x1, R29, P2 ;  /* 0x0000000148139824 */ /* 0x000fe200010e061d */
[----:B0-----:R-:W-:Y:S01]  /*58040*/  F2FP.SATFINITE.E4M3.F32.PACK_AB_MERGE_C R27, RZ, R22, RZ ;  /* 0x00000016ff1b723e */ /* 0x001fe200048070ff */
[----:B----4-:R-:W-:Y:S02]  /*58050*/  FMUL R16, R141, UR47 ;  /* 0x0000002f8d107c20 */ /* 0x010fe40008400000 */
[----:B------:R-:W4:Y:S04]  /*58060*/  LDL.LU R141, [R1+0xa3c] ;  /* 0x000a3c00018d7983 */ /* 0x000f280000300800 */
[----:B------:R2:W-:Y:S01]  /*58070*/  @!P1 STG.E.U8 desc[UR52][R18.64+0xd1], R27 ;  /* 0x0000d11b12009986 */ /* 0x0005e2000c101134 */
[----:B------:R-:W-:-:S13]  /*58080*/  ISETP.NE.AND P0, PT, R115, RZ, PT ;  /* 0x000000ff7300720c */ /* 0x000fda0003f05270 */
[----:B------:R-:W0:Y:S01]  /*58090*/  @!P0 LDC.64 R32, c[0x0][0x5c0] ;  /* 0x00017000ff208b82 */ /* 0x000e220000000a00 */
[----:B--2---:R-:W-:Y:S02]  /*580a0*/  FMUL R18, R140, UR47 ;  /* 0x0000002f8c127c20 */ /* 0x004fe40008400000 */
[----:B------:R-:W2:Y:S01]  /*580b0*/  LDL.LU R140, [R1+0xa40] ;  /* 0x000a4000018c7983 */ /* 0x000ea20000300800 */
[----:B------:R-:W-:Y:S02]  /*580c0*/  ISETP.NE.AND P3, PT, R116, RZ, PT ;  /* 0x000000ff7400720c */ /* 0x000fe40003f65270 */
[----:B------:R-:W-:Y:S02]  /*580d0*/  F2FP.SATFINITE.E4M3.F32.PACK_AB_MERGE_C R29, RZ, R16, RZ ;  /* 0x00000010ff1d723e */ /* 0x000fe400048070ff */
[----:B0-----:R-:W-:Y:S02]  /*580e0*/  @!P0 IADD3 R16, P1, R69, R32, RZ ;  /* 0x0000002045108210 */ /* 0x001fe40007f3e0ff */
[----:B------:R-:W-:-:S03]  /*580f0*/  ISETP.NE.AND P4, PT, R99, RZ, PT ;  /* 0x000000ff6300720c */ /* 0x000fc60003f85270 */
[----:B------:R-:W-:Y:S01]  /*58100*/  @!P0 IMAD.X R17, R70, 0x1, R33, P1 ;  /* 0x0000000146118824 */ /* 0x000fe200008e0621 */
[----:B------:R-:W-:-:S03]  /*58110*/  ISETP.LT.OR P1, PT, R30, 0xc1, !P4 ;  /* 0x000000c11e00780c */ /* 0x000fc60006721670 */
[----:B------:R-:W0:Y:S01]  /*58120*/  @!P3 LDC.64 R32, c[0x0][0x5c0] ;  /* 0x00017000ff20bb82 */ /* 0x000e220000000a00 */
[----:B------:R-:W-:Y:S02]  /*58130*/  ISETP.NE.AND P6, PT, R107, RZ, PT ;  /* 0x000000ff6b00720c */ /* 0x000fe40003fc5270 */
[----:B------:R-:W-:Y:S01]  /*58140*/  ISETP.NE.AND P5, PT, R105, RZ, PT ;  /* 0x000000ff6900720c */ /* 0x000fe20003fa5270 */
[----:B------:R-:W-:Y:S01]  /*58150*/  FMUL R20, R144, UR47 ;  /* 0x0000002f90147c20 */ /* 0x000fe20008400000 */
[----:B------:R-:W-:-:S05]  /*58160*/  ISETP.LT.OR P2, PT, R30, 0xc2, !P4 ;  /* 0x000000c21e00780c */ /* 0x000fca0006741670 */
[----:B------:R-:W1:Y:S01]  /*58170*/  @!P1 LDC.64 R34, c[0x0][0x5c0] ;  /* 0x00017000ff229b82 */ /* 0x000e620000000a00 */
[----:B------:R-:W-:Y:S02]  /*58180*/  F2FP.SATFINITE.E4M3.F32.PACK_AB_MERGE_C R21, RZ, R20, RZ ;  /* 0x00000014ff15723e */ /* 0x000fe400048070ff */
[----:B------:R-:W-:Y:S01]  /*58190*/  F2FP.SATFINITE.E4M3.F32.PACK_AB_MERGE_C R23, RZ, R18, RZ ;  /* 0x00000012ff17723e */ /* 0x000fe200048070ff */
[----:B------:R0:W-:Y:S04]  /*581a0*/  @!P6 STG.E.U8 desc[UR52][R14.64+0xd8], R29 ;  /* 0x0000d81d0e00e986 */ /* 0x0001e8000c101134 */
[----:B------:R0:W-:Y:S04]  /*581b0*/  @!P5 STG.E.U8 desc[UR52][R12.64+0xd9], R21 ;  /* 0x0000d9150c00d986 */ /* 0x0001e8000c101134 */
[----:B------:R3:W-:Y:S01]  /*581c0*/  @!P0 STG.E.U8 desc[UR52][R16.64+0xd8], R23 ;  /* 0x0000d81710008986 */ /* 0x0007e2000c101134 */
[----:B0-----:R-:W-:Y:S01]  /*581d0*/  @!P3 IADD3 R14, P0, R9, R32, RZ ;  /* 0x00000020090eb210 */ /* 0x001fe20007f1e0ff */
[----:B------:R-:W0:Y:S01]  /*581e0*/  @!P2 LDC.64 R28, c[0x0][0x5c0] ;  /* 0x00017000ff1cab82 */ /* 0x000e220000000a00 */
[----:B------:R-:W-:-:S02]  /*581f0*/  @!P1 IMAD.MOV.U32 R12, RZ, RZ, R24 ;  /* 0x000000ffff0c9224 */ /* 0x000fc400078e0018 */
[----:B------:R-:W-:Y:S02]  /*58200*/  @!P1 IMAD.MOV.U32 R13, RZ, RZ, R31 ;  /* 0x000000ffff0d9224 */ /* 0x000fe400078e001f */
[----:B------:R-:W-:-:S04]  /*58210*/  @!P1 IMAD.WIDE.U32 R18, R10, 0x180, R12 ;  /* 0x000001800a129825 */ /* 0x000fc800078e000c */
[----:B------:R-:W-:Y:S02]  /*58220*/  @!P3 IMAD.X R15, R68, 0x1, R33, P0 ;  /* 0x00000001440fb824 */ /* 0x000fe400000e0621 */
[----:B-----5:R-:W-:Y:S01]  /*58230*/  FMUL R9, R143, UR47 ;  /* 0x0000002f8f097c20 */ /* 0x020fe20008400000 */
[----:B------:R-:W-:Y:S01]  /*58240*/  @!P1 IMAD R20, R11, 0x180, RZ ;  /* 0x000001800b149824 */ /* 0x000fe200078e02ff */
[----:B-1----:R-:W-:-:S03]  /*58250*/  @!P1 IADD3 R18, P0, R18, R34, RZ ;  /* 0x0000002212129210 */ /* 0x002fc60007f1e0ff */
[----:B------:R-:W-:Y:S02]  /*58260*/  F2FP.SATFINITE.E4M3.F32.PACK_AB_MERGE_C R27, RZ, R9, RZ ;  /* 0x00000009ff1b723e */ /* 0x000fe400048070ff */
[----:B------:R-:W-:Y:S02]  /*58270*/  @!P1 IADD3.X R19, R35, R19, R20, P0, !PT ;  /* 0x0000001323139210 */ /* 0x000fe400007fe414 */
[C---:B------:R-:W-:Y:S01]  /*58280*/  ISETP.LT.OR P0, PT, R30.reuse, 0xca, !P4 ;  /* 0x000000ca1e00780c */ /* 0x040fe20006701670 */
[----:B------:R1:W-:Y:S01]  /*58290*/  @!P3 STG.E.U8 desc[UR52][R14.64+0xd9], R27 ;  /* 0x0000d91b0e00b986 */ /* 0x0003e2000c101134 */
[----:B------:R-:W-:Y:S01]  /*582a0*/  ISETP.LT.OR P3, PT, R30, 0xc9, !P4 ;  /* 0x000000c91e00780c */ /* 0x000fe20006761670 */
[----:B---3--:R-:W-:Y:S01]  /*582b0*/  FMUL R9, R142, UR47 ;  /* 0x0000002f8e097c20 */ /* 0x008fe20008400000 */
[----:B------:R-:W-:Y:S02]  /*582c0*/  @!P2 IMAD.MOV.U32 R12, RZ, RZ, R24 ;  /* 0x000000ffff0ca224 */ /* 0x000fe400078e0018 */
[----:B------:R-:W-:-:S02]  /*582d0*/  @!P2 IMAD.MOV.U32 R13, RZ, RZ, R31 ;  /* 0x000000ffff0da224 */ /* 0x000fc400078e001f */
[----:B------:R-:W-:Y:S01]  /*582e0*/  F2FP.SATFINITE.E4M3.F32.PACK_AB_MERGE_C R17, RZ, R9, RZ ;  /* 0x00000009ff11723e */ /* 0x000fe200048070ff */
[----:B------:R-:W-:Y:S01]  /*582f0*/  @!P2 IMAD.WIDE.U32 R12, R10, 0x180, R12 ;  /* 0x000001800a0ca825 */ /* 0x000fe200078e000c */
[----:B------:R-:W-:-:S03]  /*58300*/  LOP3.LUT P6, RZ, R0, 0x40000, RZ, 0xc0, !PT ;  /* 0x0004000000ff7812 */ /* 0x000fc600078cc0ff */
[----:B------:R-:W-:Y:S01]  /*58310*/  @!P1 STG.E.U8 desc[UR52][R18.64+0xc0], R17 ;  /* 0x0000c01112009986 */ /* 0x000fe2000c101134 */
[----:B-1----:R-:W-:Y:S01]  /*58320*/  @!P2 IMAD R14, R11, 0x180, RZ ;  /* 0x000001800b0ea824 */ /* 0x002fe200078e02ff */
[----:B------:R-:W1:Y:S01]  /*58330*/  @!P3 LDC.64 R22, c[0x0][0x5c0] ;  /* 0x00017000ff16bb82 */ /* 0x000e620000000a00 */
[----:B0-----:R-:W-:-:S07]  /*58340*/  @!P2 IADD3 R12, P1, R12, R28, RZ ;  /* 0x0000001c0c0ca210 */ /* 0x001fce0007f3e0ff */
[----:B------:R-:W0:Y:S01]  /*58350*/  @!P0 LDC.64 R32, c[0x0][0x5c0] ;  /* 0x00017000ff208b82 */ /* 0x000e220000000a00 */
[----:B------:R-:W-:Y:S02]  /*58360*/  @!P2 IADD3.X R13, R29, R13, R14, P1, !PT ;  /* 0x0000000d1d0da210 */ /* 0x000fe40000ffe40e */
[----:B------:R-:W-:Y:S01]  /*58370*/  ISETP.LT.OR P1, PT, R30, 0xc1, !P6 ;  /* 0x000000c11e00780c */ /* 0x000fe20007721670 */
[----:B----4-:R-:W-:-:S05]  /*58380*/  FMUL R9, R141, UR47 ;  /* 0x0000002f8d097c20 */ /* 0x010fca0008400000 */
[----:B------:R-:W-:Y:S01]  /*58390*/  F2FP.SATFINITE.E4M3.F32.PACK_AB_MERGE_C R21, RZ, R9, RZ ;  /* 0x00000009ff15723e */ /* 0x000fe200048070ff */
[----:B------:R-:W-:Y:S04]  /*583a0*/  BSSY B1, `(.L_x_132) ;  /* 0x0000013000017945 */ /* 0x000fe80003800000 */
[----:B------:R3:W-:Y:S02]  /*583b0*/  @!P2 STG.E.U8 desc[UR52][R12.64+0xc1], R21 ;  /* 0x0000c1150c00a986 */ /* 0x0007e4000c101134 */
[----:B---3--:R-:W-:Y:S02]  /*583c0*/  @!P3 IMAD.MOV.U32 R12, RZ, RZ, R24 ;  /* 0x000000ffff0cb224 */ /* 0x008fe400078e0018 */
[----:B------:R-:W-:Y:S02]  /*583d0*/  @!P3 IMAD.MOV.U32 R13, RZ, RZ, R31 ;  /* 0x000000ffff0db224 */ /* 0x000fe400078e001f */
[----:B------:R-:W-:-:S04]  /*583e0*/  @!P3 IMAD.WIDE.U32 R14, R10, 0x180, R12 ;  /* 0x000001800a0eb825 */ /* 0x000fc800078e000c */
[----:B--2---:R-:W-:-:S05]  /*583f0*/  FMUL R9, R140, UR47 ;  /* 0x0000002f8c097c20 */ /* 0x004fca0008400000 */
[----:B------:R-:W-:Y:S01]  /*58400*/  F2FP.SATFINITE.E4M3.F32.PACK_AB_MERGE_C R9, RZ, R9, RZ ;  /* 0x00000009ff09723e */ /* 0x000fe200048070ff */
[----:B01----:R-:W-:Y:S06]  /*58410*/  @P1 BRA `(.L_x_133) ;  /* 0x00000000002c1947 */ /* 0x003fec0003800000 */
        /* <DEDUP_REMOVED lines=11> */
.L_x_133:
[----:B------:R-:W-:Y:S05]  /*584d0*/  BSYNC B1 ;  /* 0x0000000000017941 */ /* 0x000fea0003800000 */
.L_x_132:
[----:B0-----:R-:W2:Y:S01]  /*584e0*/  LDL.LU R9, [R1+0xa44] ;  /* 0x000a440001097983 */ /* 0x001ea20000300800 */
[----:B------:R-:W-:Y:S01]  /*584f0*/  ISETP.LT.OR P1, PT, R30, 0xc2, !P6 ;  /* 0x000000c21e00780c */ /* 0x000fe20007721670 */
[----:B------:R-:W-:Y:S01]  /*58500*/  @!P3 IMAD R12, R11, 0x180, RZ ;  /* 0x000001800b0cb824 */ /* 0x000fe200078e02ff */
[----:B------:R-:W-:Y:S01]  /*58510*/  @!P3 IADD3 R14, P2, R14, R22, RZ ;  /* 0x000000160e0eb210 */ /* 0x000fe20007f5e0ff */
[----:B------:R-:W-:Y:S03]  /*58520*/  BSSY B1, `(.L_x_134) ;  /* 0x0000010000017945 */ /* 0x000fe60003800000 */
[----:B------:R-:W-:Y:S01]  /*58530*/  @!P3 IADD3.X R15, R23, R15, R12, P2, !PT ;  /* 0x0000000f170fb210 */ /* 0x000fe200017fe40c */
[----:B--2---:R-:W-:-:S05]  /*58540*/  FMUL R9, R9, UR47 ;  /* 0x0000002f09097c20 */ /* 0x004fca0008400000 */
[----:B------:R-:W-:Y:S01]  /*58550*/  F2FP.SATFINITE.E4M3.F32.PACK_AB_MERGE_C R9, RZ, R9, RZ ;  /* 0x00000009ff09723e */ /* 0x000fe200048070ff */
[----:B------:R-:W-:Y:S06]  /*58560*/  @P1 BRA `(.L_x_135) ;  /* 0x00000000002c1947 */ /* 0x000fec0003800000 */
        /* <DEDUP_REMOVED lines=11> */
.L_x_135:
[----:B------:R-:W-:Y:S05]  /*58620*/  BSYNC B1 ;  /* 0x0000000000017941 */ /* 0x000fea0003800000 */
.L_x_134:
[----:B0-----:R-:W2:Y:S04]  /*58630*/  LDL.LU R9, [R1+0xa48] ;  /* 0x000a480001097983 */ /* 0x001ea80000300800 */
[----:B------:R-:W3:Y:S04]  /*58640*/  LDL.LU R19, [R1+0xa4c] ;  /* 0x000a4c0001137983 */ /* 0x000ee80000300800 */
[----:B------:R-:W4:Y:S01]  /*58650*/  LDL.LU R18, [R1+0xa50] ;  /* 0x000a500001127983 */ /* 0x000f220000300800 */
[----:B------:R-:W-:Y:S01]  /*58660*/  @!P0 IMAD.MOV.U32 R12, RZ, RZ, R24 ;  /* 0x000000ffff0c8224 */ /* 0x000fe200078e0018 */
[C---:B------:R-:W-:Y:S01]  /*58670*/  ISETP.LT.OR P2, PT, R30.reuse, 0xd1, !P4 ;  /* 0x000000d11e00780c */ /* 0x040fe20006741670 */
[----:B------:R-:W-:Y:S01]  /*58680*/  @!P0 IMAD.MOV.U32 R13, RZ, RZ, R31 ;  /* 0x000000ffff0d8224 */ /* 0x000fe200078e001f */
[----:B------:R-:W-:Y:S01]  /*58690*/  ISETP.LT.OR P1, PT, R30, 0xd2, !P4 ;  /* 0x000000d21e00780c */ /* 0x000fe20006721670 */
[----:B------:R-:W-:Y:S01]  /*586a0*/  @!P0 IMAD R16, R11, 0x180, RZ ;  /* 0x000001800b108824 */ /* 0x000fe200078e02ff */
[----:B------:R-:W-:Y:S01]  /*586b0*/  BSSY B1, `(.L_x_136) ;  /* 0x000001b000017945 */ /* 0x000fe20003800000 */
[----:B------:R-:W-:-:S08]  /*586c0*/  @!P0 IMAD.WIDE.U32 R12, R10, 0x180, R12 ;  /* 0x000001800a0c8825 */ /* 0x000fd000078e000c */
[----:B------:R-:W0:Y:S08]  /*586d0*/  @!P2 LDC.64 R20, c[0x0][0x5c0] ;  /* 0x00017000ff14ab82 */ /* 0x000e300000000a00 */
[----:B------:R-:W1:Y:S01]  /*586e0*/  @!P1 LDC.64 R22, c[0x0][0x5c0] ;  /* 0x00017000ff169b82 */ /* 0x000e620000000a00 */
[----:B--2---:R-:W-:-:S05]  /*586f0*/  FMUL R9, R9, UR47 ;  /* 0x0000002f09097c20 */ /* 0x004fca0008400000 */
[----:B------:R-:W-:Y:S01]  /*58700*/  F2FP.SATFINITE.E4M3.F32.PACK_AB_MERGE_C R17, RZ, R9, RZ ;  /* 0x00000009ff11723e */ /* 0x000fe200048070ff */
[----:B---3--:R-:W-:-:S04]  /*58710*/  FMUL R9, R19, UR47 ;  /* 0x0000002f13097c20 */ /* 0x008fc80008400000 */
[----:B------:R2:W-:Y:S01]  /*58720*/  @!P3 STG.E.U8 desc[UR52][R14.64+0xc8], R17 ;  /* 0x0000c8110e00b986 */ /* 0x0005e2000c101134 */
[----:B------:R-:W-:Y:S02]  /*58730*/  @!P0 IADD3 R12, P3, R12, R32, RZ ;  /* 0x000000200c0c8210 */ /* 0x000fe40007f7e0ff */
[----:B------:R-:W-:Y:S01]  /*58740*/  F2FP.SATFINITE.E4M3.F32.PACK_AB_MERGE_C R19, RZ, R9, RZ ;  /* 0x00000009ff13723e */ /* 0x000fe200048070ff */
[----:B----4-:R-:W-:Y:S01]  /*58750*/  FMUL R9, R18, UR47 ;  /* 0x0000002f12097c20 */ /* 0x010fe20008400000 */
[----:B------:R-:W-:Y:S02]  /*58760*/  @!P0 IADD3.X R13, R33, R13, R16, P3, !PT ;  /* 0x0000000d210d8210 */ /* 0x000fe40001ffe410 */
[----:B------:R-:W-:Y:S02]  /*58770*/  ISETP.LT.OR P3, PT, R30, 0xc9, !P6 ;  /* 0x000000c91e00780c */ /* 0x000fe40007761670 */
[----:B------:R-:W-:Y:S01]  /*58780*/  F2FP.SATFINITE.E4M3.F32.PACK_AB_MERGE_C R9, RZ, R9, RZ ;  /* 0x00000009ff09723e */ /* 0x000fe200048070ff */
[----:B------:R2:W-:Y:S10]  /*58790*/  @!P0 STG.E.U8 desc[UR52][R12.64+0xc9], R19 ;  /* 0x0000c9130c008986 */ /* 0x0005f4000c101134 */
[----:B01----:R-:W-:Y:S05]  /*587a0*/  @P3 BRA `(.L_x_137) ;  /* 0x00000000002c3947 */ /* 0x003fea0003800000 */
[----:B--2---:R-:W-:Y:S01]  /*587b0*/  IMAD.MOV.U32 R12, RZ, RZ, R24 ;  /* 0x000000ffff0c7224 */ /* 0x004fe200078e0018 */
        /* <DEDUP_REMOVED lines=10> */
.L_x_137:
[----:B------:R-:W-:Y:S05]  /*58860*/  BSYNC B1 ;  /* 0x0000000000017941 */ /* 0x000fea0003800000 */
.L_x_136:
[----:B0-----:R-:W3:Y:S01]  /*58870*/  LDL.LU R9, [R1+0xa54] ;  /* 0x000a540001097983 */ /* 0x001ee20000300800 */
[----:B------:R-:W-:Y:S01]  /*58880*/  ISETP.LT.OR P0, PT, R30, 0xca, !P6 ;  /* 0x000000ca1e00780c */ /* 0x000fe20007701670 */
[----:B------:R-:W-:Y:S01]  /*58890*/  BSSY B1, `(.L_x_138) ;  /* 0x000000f000017945 */ /* 0x000fe20003800000 */
[----:B---3--:R-:W-:-:S05]  /*588a0*/  FMUL R9, R9, UR47 ;  /* 0x0000002f09097c20 */ /* 0x008fca0008400000 */
[----:B------:R-:W-:-:S06]  /*588b0*/  F2FP.SATFINITE.E4M3.F32.PACK_AB_MERGE_C R9, RZ, R9, RZ ;  /* 0x00000009ff09723e */ /* 0x000fcc00048070ff */
[----:B------:R-:W-:Y:S05]  /*588c0*/  @P0 BRA `(.L_x_139) ;  /* 0x00000000002c0947 */ /* 0x000fea0003800000 */
        /* <DEDUP_REMOVED lines=11> */
.L_x_139:
[----:B------:R-:W-:Y:S05]  /*58980*/  BSYNC B1 ;  /* 0x0000000000017941 */ /* 0x000fea0003800000 */
.L_x_138:
[----:B0-----:R-:W3:Y:S04]  /*58990*/  LDL.LU R9, [R1+0xa58] ;  /* 0x000a580001097983 */ /* 0x001ee80000300800 */
[----:B--2---:R-:W2:Y:S04]  /*589a0*/  LDL.LU R19, [R1+0xa5c] ;  /* 0x000a5c0001137983 */ /* 0x004ea80000300800 */
[----:B------:R-:W4:Y:S01]  /*589b0*/  LDL.LU R18, [R1+0xa60] ;  /* 0x000a600001127983 */ /* 0x000f220000300800 */
[--C-:B------:R-:W-:Y:S01]  /*589c0*/  @!P2 IMAD.MOV.U32 R12, RZ, RZ, R24.reuse ;  /* 0x000000ffff0ca224 */ /* 0x100fe200078e0018 */
[C---:B------:R-:W-:Y:S01]  /*589d0*/  ISETP.LT.OR P0, PT, R30.reuse, 0xd9, !P4 ;  /* 0x000000d91e00780c */ /* 0x040fe20006701670 */
[----:B------:R-:W-:Y:S01]  /*589e0*/  @!P2 IMAD.MOV.U32 R13, RZ, RZ, R31 ;  /* 0x000000ffff0da224 */ /* 0x000fe200078e001f */
[----:B------:R-:W-:Y:S01]  /*589f0*/  ISETP.LT.OR P4, PT, R30, 0xda, !P4 ;  /* 0x000000da1e00780c */ /* 0x000fe20006781670 */
[----:B------:R-:W-:Y:S01]  /*58a00*/  @!P1 IMAD.MOV.U32 R14, RZ, RZ, R24 ;  /* 0x000000ffff0e9224 */ /* 0x000fe200078e0018 */
[----:B------:R-:W-:Y:S01]  /*58a10*/  BSSY B1, `(.L_x_140) ;  /* 0x0000021000017945 */ /* 0x000fe20003800000 */
[----:B------:R-:W-:-:S04]  /*58a20*/  @!P2 IMAD.WIDE.U32 R12, R10, 0x180, R12 ;  /* 0x000001800a0ca825 */ /* 0x000fc800078e000c */
[----:B------:R-:W-:Y:S01]  /*58a30*/  @!P1 IMAD.MOV.U32 R15, RZ, RZ, R31 ;  /* 0x000000ffff0f9224 */ /* 0x000fe200078e001f */
[----:B------:R-:W-:Y:S01]  /*58a40*/  @!P2 IADD3 R12, P3, R12, R20, RZ ;  /* 0x000000140c0ca210 */ /* 0x000fe20007f7e0ff */
[----:B------:R-:W-:Y:S02]  /*58a50*/  @!P2 IMAD R16, R11, 0x180, RZ ;  /* 0x000001800b10a824 */ /* 0x000fe400078e02ff */
[----:B------:R-:W-:Y:S01]  /*58a60*/  @!P1 IMAD.WIDE.U32 R14, R10, 0x180, R14 ;  /* 0x000001800a0e9825 */ /* 0x000fe200078e000e */
[----:B------:R-:W0:Y:S02]  /*58a70*/  @!P0 LDC.64 R26, c[0x0][0x5c0] ;  /* 0x00017000ff1a8b82 */ /* 0x000e240000000a00 */
[----:B------:R-:W-:Y:S01]  /*58a80*/  @!P2 IADD3.X R13, R21, R13, R16, P3, !PT ;  /* 0x0000000d150da210 */ /* 0x000fe20001ffe410 */
[----:B------:R-:W-:Y:S01]  /*58a90*/  @!P1 IMAD R16, R11, 0x180, RZ ;  /* 0x000001800b109824 */ /* 0x000fe200078e02ff */
[----:B------:R-:W-:-:S04]  /*58aa0*/  @!P1 IADD3 R14, P3, R14, R22, RZ ;  /* 0x000000160e0e9210 */ /* 0x000fc80007f7e0ff */
[----:B------:R-:W-:Y:S01]  /*58ab0*/  @!P1 IADD3.X R15, R23, R15, R16, P3, !PT ;  /* 0x0000000f170f9210 */ /* 0x000fe20001ffe410 */
[----:B------:R-:W1:Y:S01]  /*58ac0*/  @!P4 LDC.64 R28, c[0x0][0x5c0] ;  /* 0x00017000ff1ccb82 */ /* 0x000e620000000a00 */
[----:B---3--:R-:W-:-:S05]  /*58ad0*/  FMUL R9, R9, UR47 ;  /* 0x0000002f09097c20 */ /* 0x008fca0008400000 */
[----:B------:R-:W-:Y:S01]  /*58ae0*/  F2FP.SATFINITE.E4M3.F32.PACK_AB_MERGE_C R17, RZ, R9, RZ ;  /* 0x00000009ff11723e */ /* 0x000fe200048070ff */
[----:B--2---:R-:W-:-:S04]  /*58af0*/  FMUL R9, R19, UR47 ;  /* 0x0000002f13097c20 */ /* 0x004fc80008400000 */
[----:B------:R2:W-:Y:S01]  /*58b00*/  @!P2 STG.E.U8 desc[UR52][R12.64+0xd0], R17 ;  /* 0x0000d0110c00a986 */ /* 0x0005e2000c101134 */
[----:B------:R-:W-:Y:S01]  /*58b10*/  F2FP.SATFINITE.E4M3.F32.PACK_AB_MERGE_C R19, RZ, R9, RZ ;  /* 0x00000009ff13723e */ /* 0x000fe200048070ff */
[----:B----4-:R-:W-:Y:S01]  /*58b20*/  FMUL R9, R18, UR47 ;  /* 0x0000002f12097c20 */ /* 0x010fe20008400000 */
[----:B------:R-:W-:-:S03]  /*58b30*/  ISETP.LT.OR P2, PT, R30, 0xd1, !P6 ;  /* 0x000000d11e00780c */ /* 0x000fc60007741670 */
[----:B------:R2:W-:Y:S01]  /*58b40*/  @!P1 STG.E.U8 desc[UR52][R14.64+0xd1], R19 ;  /* 0x0000d1130e009986 */ /* 0x0005e2000c101134 */
[----:B------:R-:W-:-:S09]  /*58b50*/  F2FP.SATFINITE.E4M3.F32.PACK_AB_MERGE_C R9, RZ, R9, RZ ;  /* 0x00000009ff09723e */ /* 0x000fd200048070ff */
        /* <DEDUP_REMOVED lines=12> */
.L_x_141:
[----:B------:R-:W-:Y:S05]  /*58c20*/  BSYNC B1 ;  /* 0x0000000000017941 */ /* 0x000fea0003800000 */
.L_x_140:
[----:B0-2---:R-:W2:Y:S04]  /*58c30*/  LDL.LU R12, [R1+0xa68] ;  /* 0x000a6800010c7983 */ /* 0x005ea80000300800 */
[----:B------:R-:W3:Y:S04]  /*58c40*/  LDL.LU R20, [R1+0xa6c] ;  /* 0x000a6c0001147983 */ /* 0x000ee80000300800 */
[----:B------:R-:W4:Y:S01]  /*58c50*/  LDL.LU R9, [R1+0xa64] ;  /* 0x000a640001097983 */ /* 0x000f220000300800 */
[--C-:B------:R-:W-:Y:S01]  /*58c60*/  @!P0 IMAD.MOV.U32 R13, RZ, RZ, R31.reuse ;  /* 0x000000ffff0d8224 */ /* 0x100fe200078e001f */
[----:B------:R-:W-:Y:S01]  /*58c70*/  ISETP.LT.OR P1, PT, R30, 0xd2, !P6 ;  /* 0x000000d21e00780c */ /* 0x000fe20007721670 */
[----:B------:R-:W-:Y:S01]  /*58c80*/  @!P4 IMAD.MOV.U32 R14, RZ, RZ, R24 ;  /* 0x000000ffff0ec224 */ /* 0x000fe200078e0018 */
[----:B------:R-:W-:Y:S01]  /*58c90*/  BSSY B1, `(.L_x_142) ;  /* 0x000001d000017945 */ /* 0x000fe20003800000 */
[----:B------:R-:W-:-:S02]  /*58ca0*/  @!P4 IMAD.MOV.U32 R15, RZ, RZ, R31 ;  /* 0x000000ffff0fc224 */ /* 0x000fc400078e001f */
[----:B------:R-:W-:Y:S02]  /*58cb0*/  @!P4 IMAD R19, R11, 0x180, RZ ;  /* 0x000001800b13c824 */ /* 0x000fe400078e02ff */
[----:B------:R-:W-:-:S04]  /*58cc0*/  @!P4 IMAD.WIDE.U32 R16, R10, 0x180, R14 ;  /* 0x000001800a10c825 */ /* 0x000fc800078e000e */
[----:B------:R-:W-:Y:S01]  /*58cd0*/  @!P0 IMAD R15, R11, 0x180, RZ ;  /* 0x000001800b0f8824 */ /* 0x000fe200078e02ff */
[----:B------:R-:W-:-:S04]  /*58ce0*/  @!P4 IADD3 R16, P3, R16, R28, RZ ;  /* 0x0000001c1010c210 */ /* 0x000fc80007f7e0ff */
[----:B------:R-:W-:Y:S01]  /*58cf0*/  @!P4 IADD3.X R17, R29, R17, R19, P3, !PT ;  /* 0x000000111d11c210 */ /* 0x000fe20001ffe413 */
[----:B--2---:R-:W-:Y:S01]  /*58d00*/  FMUL R18, R12, UR47 ;  /* 0x0000002f0c127c20 */ /* 0x004fe20008400000 */
[----:B------:R-:W-:-:S04]  /*58d10*/  @!P0 IMAD.MOV.U32 R12, RZ, RZ, R24 ;  /* 0x000000ffff0c8224 */ /* 0x000fc800078e0018 */
[----:B------:R-:W-:Y:S01]  /*58d20*/  @!P0 IMAD.WIDE.U32 R12, R10, 0x180, R12 ;  /* 0x000001800a0c8825 */ /* 0x000fe200078e000c */
[----:B------:R-:W-:-:S03]  /*58d30*/  F2FP.SATFINITE.E4M3.F32.PACK_AB_MERGE_C R19, RZ, R18, RZ ;  /* 0x00000012ff13723e */ /* 0x000fc600048070ff */
[----:B----4-:R-:W-:Y:S01]  /*58d40*/  FMUL R9, R9, UR47 ;  /* 0x0000002f09097c20 */ /* 0x010fe20008400000 */
[----:B------:R-:W-:Y:S01]  /*58d50*/  @!P0 IADD3 R14, P2, R12, R26, RZ ;  /* 0x0000001a0c0e8210 */ /* 0x000fe20007f5e0ff */
[----:B---3--:R-:W-:-:S03]  /*58d60*/  FMUL R12, R20, UR47 ;  /* 0x0000002f140c7c20 */ /* 0x008fc60008400000 */
[----:B------:R-:W-:Y:S02]  /*58d70*/  F2FP.SATFINITE.E4M3.F32.PACK_AB_MERGE_C R9, RZ, R9, RZ ;  /* 0x00000009ff09723e */ /* 0x000fe400048070ff */
[----:B------:R-:W-:Y:S02]  /*58d80*/  @!P0 IADD3.X R15, R27, R13, R15, P2, !PT ;  /* 0x0000000d1b0f8210 */ /* 0x000fe400017fe40f */
        /* <DEDUP_REMOVED lines=13> */
.L_x_143:
[----:B------:R-:W-:Y:S05]  /*58e60*/  BSYNC B1 ;  /* 0x0000000000017941 */ /* 0x000fea0003800000 */
.L_x_142:
[----:B0-----:R-:W2:Y:S04]  /*58e70*/  LDL.LU R9, [R1+0xa70] ;  /* 0x000a700001097983 */ /* 0x001ea80000300800 */
[----:B------:R-:W3:Y:S01]  /*58e80*/  LDL.LU R12, [R1+0xa74] ;  /* 0x000a7400010c7983 */ /* 0x000ee20000300800 */
[C---:B------:R-:W-:Y:S01]  /*58e90*/  ISETP.LT.OR P1, PT, R30.reuse, 0xd9, !P6 ;  /* 0x000000d91e00780c */ /* 0x040fe20007721670 */
[----:B------:R-:W-:Y:S02]  /*58ea0*/  BSSY B1, `(.L_x_144) ;  /* 0x0000012000017945 */ /* 0x000fe40003800000 */
[----:B------:R0:W-:Y:S01]  /*58eb0*/  @!P0 STG.E.U8 desc[UR52][R14.64+0xd8], R19 ;  /* 0x0000d8130e008986 */ /* 0x0001e2000c101134 */
[----:B------:R-:W-:-:S03]  /*58ec0*/  ISETP.LT.OR P0, PT, R30, 0xda, !P6 ;  /* 0x000000da1e00780c */ /* 0x000fc60007701670 */
[----:B------:R0:W-:Y:S01]  /*58ed0*/  @!P4 STG.E.U8 desc[UR52][R16.64+0xd9], R21 ;  /* 0x0000d9151000c986 */ /* 0x0001e2000c101134 */
[----:B--2---:R-:W-:Y:S01]  /*58ee0*/  FMUL R9, R9, UR47 ;  /* 0x0000002f09097c20 */ /* 0x004fe20008400000 */
[----:B---3--:R-:W-:-:S04]  /*58ef0*/  FMUL R18, R12, UR47 ;  /* 0x0000002f0c127c20 */ /* 0x008fc80008400000 */
[----:B------:R-:W-:Y:S01]  /*58f00*/  F2FP.SATFINITE.E4M3.F32.PACK_AB_MERGE_C R9, RZ, R9, RZ ;  /* 0x00000009ff09723e */ /* 0x000fe200048070ff */
[----:B0-----:R-:W-:Y:S06]  /*58f10*/  @P1 BRA `(.L_x_145) ;  /* 0x0000000000281947 */ /* 0x001fec0003800000 */
[----:B------:R-:W-:Y:S01]  /*58f20*/  IMAD.MOV.U32 R30, RZ, RZ, R24 ;  /* 0x000000ffff1e7224 */ /* 0x000fe200078e0018 */
[----:B------:R-:W-:Y:S01]  /*58f30*/  ULDC.64 UR12, c[0x0][0x5c0] ;  /* 0x00017000000c7ab9 */ /* 0x000fe20000000a00 */
        /* <DEDUP_REMOVED lines=8> */
.L_x_145:
[----:B------:R-:W-:Y:S05]  /*58fc0*/  BSYNC B1 ;  /* 0x0000000000017941 */ /* 0x000fea0003800000 */
.L_x_144:
[----:B0-----:R-:W-:Y:S01]  /*58fd0*/  F2FP.SATFINITE.E4M3.F32.PACK_AB_MERGE_C R9, RZ, R18, RZ ;  /* 0x00000012ff09723e */ /* 0x001fe200048070ff */
[----:B------:R-:W-:Y:S06]  /*58fe0*/  @P0 BRA `(.L_x_35) ;  /* 0x0000000000280947 */ /* 0x000fec0003800000 */
        /* <DEDUP_REMOVED lines=10> */
.L_x_35:
[----:B------:R-:W-:Y:S05]  /*59090*/  BSYNC B0 ;  /* 0x0000000000007941 */ /* 0x000fea0003800000 */
.L_x_31:
[----:B------:R-:W4:Y:S04]  /*590a0*/  LDL.LU R11, [R1+0xa80] ;  /* 0x000a8000010b7983 */ /* 0x000f280000300800 */
[----:B0-----:R-:W4:Y:S01]  /*590b0*/  LDL.LU R10, [R1+0xa84] ;  /* 0x000a8400010a7983 */ /* 0x001f220000300800 */
[----:B------:R-:W-:Y:S01]  /*590c0*/  ULDC UR12, c[0x0][0xc] ;  /* 0x00000300000c7ab9 */ /* 0x000fe20000000800 */
[----:B------:R-:W-:Y:S01]  /*590d0*/  ULDC UR13, c[0x0][0x10] ;  /* 0x00000400000d7ab9 */ /* 0x000fe20000000800 */
[----:B--2--5:R-:W4:Y:S01]  /*590e0*/  LDC R9, c[0x0][0x14] ;  /* 0x00000500ff097b82 */ /* 0x024f220000000800 */
[----:B------:R-:W-:Y:S01]  /*590f0*/  UIMAD.WIDE.U32 UR12, UR12, UR13, URZ ;  /* 0x0000000d0c0c72a5 */ /* 0x000fe2000f8e003f */
[----:B------:R0:W5:Y:S01]  /*59100*/  LDL R34, [R1+0x138] ;  /* 0x0001380001227983 */ /* 0x0001620000100800 */
[----:B------:R-:W-:-:S04]  /*59110*/  UMOV UR48, 0xffffffff ;  /* 0xffffffff00307882 */ /* 0x000fc80000000000 */
[----:B----4-:R-:W-:-:S04]  /*59120*/  IMAD.WIDE.U32 R10, R9, UR12, R10 ;  /* 0x0000000c090a7c25 */ /* 0x010fc8000f8e000a */
[----:B------:R-:W-:Y:S01]  /*59130*/  IMAD R9, R9, UR13, RZ ;  /* 0x0000000d09097c24 */ /* 0x000fe2000f8e02ff */
[----:B------:R-:W-:Y:S01]  /*59140*/  ULDC.64 UR12, c[0x0][0x650] ;  /* 0x00019400000c7ab9 */ /* 0x000fe20000000a00 */
[----:B------:R-:W-:Y:S01]  /*59150*/  IMAD.MOV.U32 R27, RZ, RZ, R10 ;  /* 0x000000ffff1b7224 */ /* 0x000fe200078e000a */
[----:B------:R-:W-:Y:S01]  /*59160*/  ISETP.GE.U32.AND P0, PT, R10, UR12, PT ;  /* 0x0000000c0a007c0c */ /* 0x000fe2000bf06070 */
[--C-:B-1----:R-:W-:Y:S01]  /*59170*/  IMAD.IADD R28, R11, 0x1, R9.reuse ;  /* 0x000000010b1c7824 */ /* 0x102fe200078e0209 */
[----:B------:R-:W-:Y:S01]  /*59180*/  PRMT R9, RZ, 0x7610, R9 ;  /* 0x00007610ff097816 */ /* 0x000fe20000000009 */
[----:B------:R-:W-:-:S03]  /*59190*/  IMAD.MOV.U32 R10, RZ, RZ, -0x1 ;  /* 0xffffffffff0a7424 */ /* 0x000fc600078e00ff */
[----:B------:R0:W-:Y:S01]  /*591a0*/  STL [R1+0xa80], R28 ;  /* 0x000a801c01007387 */ /* 0x0001e20000100800 */
[----:B------:R-:W-:-:S03]  /*591b0*/  ISETP.GE.U32.AND.EX P0, PT, R28, UR13, PT, P0 ;  /* 0x0000000d1c007c0c */ /* 0x000fc6000bf06100 */
[----:B------:R0:W-:Y:S04]  /*591c0*/  STL [R1+0xa84], R27 ;  /* 0x000a841b01007387 */ /* 0x0001e80000100800 */
[----:B------:R0:W-:Y:S06]  /*591d0*/  STL [R1+0xa7c], R10 ;  /* 0x000a7c0a01007387 */ /* 0x0001ec0000100800 */
[----:B------:R-:W-:Y:S05]  /*591e0*/  @P0 BRA `(.L_x_146) ;  /* 0x00000004007c0947 */ /* 0x000fea0003800000 */
[----:B------:R-:W1:Y:S01]  /*591f0*/  S2R R22, SR_CTAID.X ;  /* 0x0000000000167919 */ /* 0x000e620000002500 */
[----:B------:R-:W2:Y:S01]  /*59200*/  LDC.64 R16, c[0x0][0x628] ;  /* 0x00018a00ff107b82 */ /* 0x000ea20000000a00 */
[----:B------:R-:W-:Y:S01]  /*59210*/  ULDC UR9, c[0x0][0x150] ;  /* 0x0000540000097ab9 */ /* 0x000fe20000000800 */
[----:B------:R-:W-:Y:S01]  /*59220*/  IMAD.MOV.U32 R14, RZ, RZ, R27 ;  /* 0x000000ffff0e7224 */ /* 0x000fe200078e001b */
[----:B------:R-:W4:Y:S01]  /*59230*/  S2R R24, SR_CTAID.Y ;  /* 0x0000000000187919 */ /* 0x000f220000002600 */
[----:B------:R-:W-:-:S04]  /*59240*/  IMAD.MOV.U32 R15, RZ, RZ, R28 ;  /* 0x000000ffff0f7224 */ /* 0x000fc800078e001c */
[----:B------:R-:W0:Y:S08]  /*59250*/  LDC R25, c[0x0][0x144] ;  /* 0x00005100ff197b82 */ /* 0x000e300000000800 */
[----:B------:R-:W0:Y:S08]  /*59260*/  LDC R18, c[0x0][0x630] ;  /* 0x00018c00ff127b82 */ /* 0x000e300000000800 */
[----:B------:R-:W0:Y:S01]  /*59270*/  LDC.64 R20, c[0x0][0x620] ;  /* 0x00018800ff147b82 */ /* 0x000e220000000a00 */
[----:B--2---:R-:W-:-:S04]  /*59280*/  ISETP.NE.U32.AND P0, PT, R16, RZ, PT ;  /* 0x000000ff1000720c */ /* 0x004fc80003f05070 */
[----:B------:R-:W-:Y:S02]  /*59290*/  ISETP.NE.AND.EX P0, PT, R17, RZ, PT, P0 ;  /* 0x000000ff1100720c */ /* 0x000fe40003f05300 */
[----:B-1----:R-:W-:-:S05]  /*592a0*/  I2FP.F32.U32 R9, R22 ;  /* 0x0000001600097245 */ /* 0x002fca0000201000 */
[----:B------:R-:W-:-:S04]  /*592b0*/  FMUL R9, R9, UR9 ;  /* 0x0000000909097c20 */ /* 0x000fc80008400000 */
[----:B------:R1:W2:Y:S02]  /*592c0*/  F2I.U32.TRUNC.NTZ R23, R9 ;  /* 0x0000000900177305 */ /* 0x0002a4000020f000 */
[----:B----4-:R-:W-:Y:S05]  /*592d0*/  @!P0 BRA `(.L_x_147) ;  /* 0x0000000000288947 */ /* 0x010fea0003800000 */
[----:B-1----:R-:W1:Y:S02]  /*592e0*/  LDC R9, c[0x0][0x634] ;  /* 0x00018d00ff097b82 */ /* 0x002e640000000800 */
[----:B-1----:R-:W-:-:S05]  /*592f0*/  IADD3 R9, P0, R27, R9, RZ ;  /* 0x000000091b097210 */ /* 0x002fca0007f1e0ff */
[----:B------:R-:W-:-:S04]  /*59300*/  IMAD.X R19, RZ, RZ, R28, P0 ;  /* 0x000000ffff137224 */ /* 0x000fc800000e061c */
[----:B0-----:R-:W-:-:S04]  /*59310*/  IMAD.WIDE.U32 R10, R19, R16, RZ ;  /* 0x00000010130a7225 */ /* 0x001fc800078e00ff */
[----:B------:R-:W-:-:S04]  /*59320*/  IMAD.WIDE.U32 R12, P0, R9, R17, R10 ;  /* 0x00000011090c7225 */ /* 0x000fc8000780000a */
[----:B------:R-:W-:-:S04]  /*59330*/  IMAD.WIDE.U32 R10, R9, R16, RZ ;  /* 0x00000010090a7225 */ /* 0x000fc800078e00ff */
[----:B------:R-:W-:Y:S01]  /*59340*/  IMAD.X R15, RZ, RZ, RZ, P0 ;  /* 0x000000ffff0f7224 */ /* 0x000fe200000e06ff */
[----:B------:R-:W-:Y:S01]  /*59350*/  IADD3 RZ, P0, R11, R12, RZ ;  /* 0x0000000c0bff7210 */ /* 0x000fe20007f1e0ff */
[----:B------:R-:W-:-:S04]  /*59360*/  IMAD.MOV.U32 R14, RZ, RZ, R13 ;  /* 0x000000ffff0e7224 */ /* 0x000fc800078e000d */
[----:B------:R-:W-:-:S08]  /*59370*/  IMAD.WIDE.U32.X R14, R19, R17, R14, P0 ;  /* 0x00000011130e7225 */ /* 0x000fd000000e040e */
.L_x_147:
[-CC-:B0-----:R-:W-:Y:S01]  /*59380*/  SHF.R.U64 R31, R14, R18.reuse, R15.reuse ;  /* 0x000000120e1f7219 */ /* 0x181fe2000000120f */
[----:B------:R-:W0:Y:S01]  /*59390*/  LDC.64 R32, c[0x0][0x640] ;  /* 0x00019000ff207b82 */ /* 0x000e220000000a00 */
[----:B-1----:R-:W-:Y:S01]  /*593a0*/  SHF.R.U32.HI R9, RZ, R18, R15 ;  /* 0x00000012ff097219 */ /* 0x002fe2000001160f */
[----:B------:R-:W-:Y:S01]  /*593b0*/  IMAD.MOV.U32 R10, RZ, RZ, R27 ;  /* 0x000000ffff0a7224 */ /* 0x000fe200078e001b */
[----:B------:R-:W-:Y:S01]  /*593c0*/  IADD3 R13, P0, RZ, -R31, RZ ;  /* 0x8000001fff0d7210 */ /* 0x000fe20007f1e0ff */
[----:B------:R-:W-:Y:S01]  /*593d0*/  IMAD.MOV.U32 R11, RZ, RZ, R28 ;  /* 0x000000ffff0b7224 */ /* 0x000fe200078e001c */
[----:B------:R-:W-:Y:S01]  /*593e0*/  ULDC UR9, c[0x0][0x154] ;  /* 0x0000550000097ab9 */ /* 0x000fe20000000800 */
[----:B--2---:R-:W-:Y:S02]  /*593f0*/  IMAD.MOV R23, RZ, RZ, -R23 ;  /* 0x000000ffff177224 */ /* 0x004fe400078e0a17 */
[----:B------:R-:W1:Y:S01]  /*59400*/  LDC R14, c[0x0][0x618] ;  /* 0x00018600ff0e7b82 */ /* 0x000e620000000800 */
[----:B------:R-:W-:-:S02]  /*59410*/  IMAD.X R9, RZ, RZ, ~R9, P0 ;  /* 0x000000ffff097224 */ /* 0x000fc400000e0e09 */
[----:B------:R-:W-:-:S04]  /*59420*/  IMAD.WIDE.U32 R10, R13, R20, R10 ;  /* 0x000000140d0a7225 */ /* 0x000fc800078e000a */
[----:B------:R-:W-:Y:S01]  /*59430*/  IMAD R12, R9, R20, RZ ;  /* 0x00000014090c7224 */ /* 0x000fe200078e02ff */
[----:B------:R-:W2:Y:S01]  /*59440*/  LDC R26, c[0x0][0x608] ;  /* 0x00018200ff1a7b82 */ /* 0x000ea20000000800 */
[----:B------:R-:W-:Y:S02]  /*59450*/  IMAD R28, R25, R23, R22 ;  /* 0x00000017191c7224 */ /* 0x000fe400078e0216 */
[----:B------:R-:W-:Y:S02]  /*59460*/  IMAD R9, R13, R21, R12 ;  /* 0x000000150d097224 */ /* 0x000fe400078e020c */
[----:B------:R-:W-:Y:S02]  /*59470*/  IMAD.MOV.U32 R13, RZ, RZ, 0x1 ;  /* 0x00000001ff0d7424 */ /* 0x000fe400078e00ff */
[----:B------:R-:W-:Y:S01]  /*59480*/  IMAD.IADD R9, R11, 0x1, R9 ;  /* 0x000000010b097824 */ /* 0x000fe200078e0209 */
[----:B------:R-:W4:Y:S01]  /*59490*/  LDC R30, c[0x0][0x658] ;  /* 0x00019600ff1e7b82 */ /* 0x000f220000000800 */
[----:B------:R-:W-:-:S02]  /*594a0*/  I2FP.F32.U32 R11, R24 ;  /* 0x00000018000b7245 */ /* 0x000fc40000201000 */
[----:B0-----:R-:W-:-:S03]  /*594b0*/  ISETP.NE.U32.AND P0, PT, R32, RZ, PT ;  /* 0x000000ff2000720c */ /* 0x001fc60003f05070 */
[----:B------:R-:W-:Y:S01]  /*594c0*/  FMUL R12, R11, UR9 ;  /* 0x000000090b0c7c20 */ /* 0x000fe20008400000 */
[----:B------:R-:W-:Y:S01]  /*594d0*/  ISETP.NE.AND.EX P0, PT, R33, RZ, PT, P0 ;  /* 0x000000ff2100720c */ /* 0x000fe20003f05300 */
[----:B------:R-:W0:Y:S01]  /*594e0*/  LDC R21, c[0x0][0x148] ;  /* 0x00005200ff157b82 */ /* 0x000e220000000800 */
[-CC-:B-1----:R-:W-:Y:S01]  /*594f0*/  SHF.R.U64 R18, R10, R14.reuse, R9.reuse ;  /* 0x0000000e0a127219 */ /* 0x182fe20000001209 */
[----:B------:R1:W0:Y:S01]  /*59500*/  F2I.U32.TRUNC.NTZ R20, R12 ;  /* 0x0000000c00147305 */ /* 0x000222000020f000 */
[----:B------:R-:W-:Y:S01]  /*59510*/  SHF.R.U32.HI R9, RZ, R14, R9 ;  /* 0x0000000eff097219 */ /* 0x000fe20000011609 */
[----:B------:R-:W-:-:S04]  /*59520*/  IMAD.MOV.U32 R11, RZ, RZ, -0x1 ;  /* 0xffffffffff0b7424 */ /* 0x000fc800078e00ff */
[----:B------:R-:W0:Y:S01]  /*59530*/  LDC R22, c[0x0][0x600] ;  /* 0x00018000ff167b82 */ /* 0x000e220000000800 */
[-CC-:B--2---:R-:W-:Y:S02]  /*59540*/  SHF.R.U64 R16, R18, R26.reuse, R9.reuse ;  /* 0x0000001a12107219 */ /* 0x184fe40000001209 */
[----:B------:R-:W-:-:S05]  /*59550*/  SHF.R.U32.HI R9, RZ, R26, R9 ;  /* 0x0000001aff097219 */ /* 0x000fca0000011609 */
[----:B------:R-:W2:Y:S01]  /*59560*/  LDC R25, c[0x0][0x648] ;  /* 0x00019200ff197b82 */ /* 0x000ea20000000800 */
[-C--:B----4-:R-:W-:Y:S02]  /*59570*/  SHF.L.U32 R10, R11, R30.reuse, RZ ;  /* 0x0000001e0b0a7219 */ /* 0x090fe400000006ff */
[-CC-:B------:R-:W-:Y:S02]  /*59580*/  SHF.R.U64 R19, R16, R30.reuse, R9.reuse ;  /* 0x0000001e10137219 */ /* 0x180fe40000001209 */
[----:B------:R-:W-:Y:S02]  /*59590*/  SHF.R.U32.HI R11, RZ, R30, R9 ;  /* 0x0000001eff0b7219 */ /* 0x000fe40000011609 */
[----:B------:R-:W-:Y:S01]  /*595a0*/  LOP3.LUT R23, RZ, R10, RZ, 0x33, !PT ;  /* 0x0000000aff177212 */ /* 0x000fe200078e33ff */
[----:B------:R-:W4:Y:S01]  /*595b0*/  LDC R27, c[0x0][0x638] ;  /* 0x00018e00ff1b7b82 */ /* 0x000f220000000800 */
[----:B------:R-:W-:Y:S01]  /*595c0*/  SHF.L.U32 R30, R13, R30, RZ ;  /* 0x0000001e0d1e7219 */ /* 0x000fe200000006ff */
[----:B------:R-:W-:-:S06]  /*595d0*/  IMAD.MOV.U32 R10, RZ, RZ, R19 ;  /* 0x000000ffff0a7224 */ /* 0x000fcc00078e0013 */
[----:B------:R-:W0:Y:S01]  /*595e0*/  LDC R29, c[0x0][0x610] ;  /* 0x00018400ff1d7b82 */ /* 0x000e220000000800 */
[----:B-1----:R-:W-:Y:S05]  /*595f0*/  @!P0 BRA `(.L_x_148) ;  /* 0x0000000000288947 */ /* 0x002fea0003800000 */
[----:B------:R-:W1:Y:S02]  /*59600*/  LDC R10, c[0x0][0x64c] ;  /* 0x00019300ff0a7b82 */ /* 0x000e640000000800 */
[----:B-1----:R-:W-:-:S05]  /*59610*/  IADD3 R9, P0, R19, R10, RZ ;  /* 0x0000000a13097210 */ /* 0x002fca0007f1e0ff */
        /* <DEDUP_REMOVED lines=8> */
.L_x_148:
[----:B------:R-:W1:Y:S01]  /*596a0*/  LDC R12, c[0x0][0x65c] ;  /* 0x00019700ff0c7b82 */ /* 0x000e620000000800 */
[----:B--2---:R-:W-:Y:S01]  /*596b0*/  SHF.R.U64 R9, R10, R25, R11 ;  /* 0x000000190a097219 */ /* 0x004fe2000000120b */
[----:B0-----:R-:W-:Y:S01]  /*596c0*/  VIADD R11, R22, 0xffffffff ;  /* 0xffffffff160b7836 */ /* 0x001fe20000000000 */
[----:B------:R-:W-:Y:S01]  /*596d0*/  LOP3.LUT R16, R16, R23, RZ, 0xc0, !PT ;  /* 0x0000001710107212 */ /* 0x000fe200078ec0ff */
[----:B------:R-:W-:Y:S01]  /*596e0*/  IMAD.MOV R20, RZ, RZ, -R20 ;  /* 0x000000ffff147224 */ /* 0x000fe200078e0a14 */
[----:B------:R-:W-:Y:S01]  /*596f0*/  R2UR UR48, R31 ;  /* 0x000000001f3072ca */ /* 0x000fe200000e0000 */
[----:B------:R-:W-:Y:S01]  /*59700*/  IMAD.MOV R10, RZ, RZ, -R9 ;  /* 0x000000ffff0a7224 */ /* 0x000fe200078e0a09 */
[----:B------:R-:W-:Y:S01]  /*59710*/  LOP3.LUT R11, R18, R11, RZ, 0xc0, !PT ;  /* 0x0000000b120b7212 */ /* 0x000fe200078ec0ff */
[----:B------:R-:W-:Y:S02]  /*59720*/  IMAD R9, R30, R9, R16 ;  /* 0x000000091e097224 */ /* 0x000fe400078e0210 */
[----:B----4-:R-:W-:-:S04]  /*59730*/  IMAD R10, R10, R27, R19 ;  /* 0x0000001b0a0a7224 */ /* 0x010fc800078e0213 */
[----:B------:R-:W-:Y:S02]  /*59740*/  IMAD R10, R10, R22, R11 ;  /* 0x000000160a0a7224 */ /* 0x000fe400078e020b */
[----:B------:R-:W-:Y:S01]  /*59750*/  IMAD.MOV.U32 R11, RZ, RZ, 0x1 ;  /* 0x00000001ff0b7424 */ /* 0x000fe200078e00ff */
[----:B-1----:R-:W-:-:S13]  /*59760*/  ISETP.NE.AND P0, PT, R12, 0x1, PT ;  /* 0x000000010c00780c */ /* 0x002fda0003f05270 */
[----:B------:R-:W-:-:S04]  /*59770*/  @P0 IMAD R28, R21, R20, R24 ;  /* 0x00000014151c0224 */ /* 0x000fc800078e0218 */
[----:B------:R-:W-:-:S05]  /*59780*/  IMAD R9, R9, R29, R28 ;  /* 0x0000001d09097224 */ /* 0x000fca00078e021c */
[----:B------:R-:W-:Y:S02]  /*59790*/  SEL R12, R10, R9, !P0 ;  /* 0x000000090a0c7207 */ /* 0x000fe40004000000 */
[----:B-----5:R-:W-:Y:S02]  /*597a0*/  SEL R34, R9, R10, !P0 ;  /* 0x0000000a09227207 */ /* 0x020fe40004000000 */
[----:B------:R-:W-:Y:S01]  /*597b0*/  PRMT R9, R11, 0x7610, R9 ;  /* 0x000076100b097816 */ /* 0x000fe20000000009 */
[----:B------:R1:W-:Y:S04]  /*597c0*/  STL [R1+0xa7c], R12 ;  /* 0x000a7c0c01007387 */ /* 0x0003e80000100800 */
[----:B------:R1:W-:Y:S02]  /*597d0*/  STL [R1+0x138], R34 ;  /* 0x0001382201007387 */ /* 0x0003e40000100800 */
.L_x_146:
[----:B------:R-:W-:Y:S01]  /*597e0*/  UIADD3 UR42, UR45, UR42, URZ ;  /* 0x0000002a2d2a7290 */ /* 0x000fe2000fffe03f */
[----:B------:R-:W-:Y:S01]  /*597f0*/  LOP3.LUT P0, RZ, R9, 0xff, RZ, 0xc0, !PT ;  /* 0x000000ff09ff7812 */ /* 0x000fe2000780c0ff */
[----:B-----5:R-:W-:Y:S02]  /*59800*/  IMAD.MOV.U32 R9, RZ, RZ, R34 ;  /* 0x000000ffff097224 */ /* 0x020fe400078e0022 */
[----:B------:R-:W-:Y:S02]  /*59810*/  USHF.R.U32.HI UR9, URZ, 0x2, UR42 ;  /* 0x000000023f097899 */ /* 0x000fe4000801162a */
[----:B------:R-:W-:Y:S01]  /*59820*/  UISETP.GT.U32.AND UP1, UPT, UR42, 0x3, UPT ;  /* 0x000000032a00788c */ /* 0x000fe2000bf24070 */
[----:B------:R2:W-:Y:S01]  /*59830*/  STL [R1+0xa78], R9 ;  /* 0x000a780901007387 */ /* 0x0005e20000100800 */
[----:B------:R-:W-:Y:S02]  /*59840*/  ULOP3.LUT UR9, UR9, 0x1, URZ, 0xc0, !UPT ;  /* 0x0000000109097892 */ /* 0x000fe4000f8ec03f */
[----:B------:R-:W-:-:S02]  /*59850*/  UISETP.LT.U32.AND UP1, UPT, UR45, 0x4, UP1 ;  /* 0x000000042d00788c */ /* 0x000fc40008f21070 */
[----:B------:R-:W-:Y:S02]  /*59860*/  UISETP.NE.U32.AND UP0, UPT, UR9, 0x1, UPT ;  /* 0x000000010900788c */ /* 0x000fe4000bf05070 */
[----:B------:R-:W-:Y:S02]  /*59870*/  USEL UR12, URZ, 0x1, !UP1 ;  /* 0x000000013f0c7887 */ /* 0x000fe4000c800000 */
[----:B------:R-:W-:Y:S02]  /*59880*/  UISETP.GT.U32.AND UP0, UPT, UR45, 0x3, !UP0 ;  /* 0x000000032d00788c */ /* 0x000fe4000c704070 */
[----:B------:R-:W-:Y:S02]  /*59890*/  ULOP3.LUT UR42, UR42, 0x3, URZ, 0xc0, !UPT ;  /* 0x000000032a2a7892 */ /* 0x000fe4000f8ec03f */
[----:B------:R-:W-:-:S04]  /*598a0*/  USEL UR9, URZ, 0x1, !UP0 ;  /* 0x000000013f097887 */ /* 0x000fc8000c000000 */
[----:B------:R-:W-:Y:S01]  /*598b0*/  ULOP3.LUT UR43, UR9, UR43, UR12, 0x96, !UPT ;  /* 0x0000002b092b7292 */ /* 0x000fe2000f8e960c */
[----:B--2---:R-:W-:Y:S11]  /*598c0*/  @P0 BRA `(.L_x_149) ;  /* 0xfffffa7400fc0947 */ /* 0x004ff6000383ffff */
[----:B------:R-:W-:Y:S05]  /*598d0*/  EXIT ;  /* 0x000000000000794d */ /* 0x000fea0003800000 */
.L_x_3:
[----:B------:R-:W2:Y:S01]  /*598e0*/  LDL R17, [R1+0xa84] ;  /* 0x000a840001117983 */ /* 0x000ea20000100800 */
[----:B------:R-:W-:-:S03]  /*598f0*/  ULDC.64 UR6, c[0x0][0x650] ;  /* 0x0001940000067ab9 */ /* 0x000fc60000000a00 */
[----:B------:R-:W3:Y:S01]  /*59900*/  LDL R18, [R1+0xa80] ;  /* 0x000a800001127983 */ /* 0x000ee20000100800 */
[----:B------:R-:W-:Y:S01]  /*59910*/  PRMT R6, RZ, 0x7610, R6 ;  /* 0x00007610ff067816 */ /* 0x000fe20000000006 */
[----:B------:R-:W-:Y:S02]  /*59920*/  IMAD.MOV.U32 R3, RZ, RZ, -0x1 ;  /* 0xffffffffff037424 */ /* 0x000fe400078e00ff */
[----:B------:R-:W-:Y:S02]  /*59930*/  IMAD.MOV.U32 R2, RZ, RZ, -0x1 ;  /* 0xffffffffff027424 */ /* 0x000fe400078e00ff */
[----:B------:R-:W-:Y:S01]  /*59940*/  IMAD.MOV.U32 R10, RZ, RZ, -0x1 ;  /* 0xffffffffff0a7424 */ /* 0x000fe200078e00ff */
[----:B--2---:R-:W-:-:S04]  /*59950*/  ISETP.GE.U32.AND P0, PT, R17, UR6, PT ;  /* 0x0000000611007c0c */ /* 0x004fc8000bf06070 */
[----:B---3--:R-:W-:-:S13]  /*59960*/  ISETP.GE.U32.AND.EX P0, PT, R18, UR7, PT, P0 ;  /* 0x0000000712007c0c */ /* 0x008fda000bf06100 */
[----:B------:R-:W-:Y:S05]  /*59970*/  @P0 BRA `(.L_x_150) ;  /* 0x0000000400640947 */ /* 0x000fea0003800000 */
        /* <DEDUP_REMOVED lines=18> */
.L_x_151:
[--C-:B------:R-:W-:Y:S01]  /*59aa0*/  SHF.R.U64 R10, R8, R12, R9.reuse ;  /* 0x0000000c080a7219 */ /* 0x100fe20000001209 */
[----:B------:R-:W-:Y:S01]  /*59ab0*/  IMAD.MOV.U32 R3, RZ, RZ, R18 ;  /* 0x000000ffff037224 */ /* 0x000fe200078e0012 */
[----:B------:R-:W-:Y:S01]  /*59ac0*/  I2FP.F32.U32 R6, R4 ;  /* 0x0000000400067245 */ /* 0x000fe20000201000 */
[----:B------:R-:W0:Y:S01]  /*59ad0*/  LDC R16, c[0x0][0x618] ;  /* 0x00018600ff107b82 */ /* 0x000e220000000800 */
[----:B------:R-:W-:Y:S01]  /*59ae0*/  SHF.R.U32.HI R2, RZ, R12, R9 ;  /* 0x0000000cff027219 */ /* 0x000fe20000011609 */
[----:B------:R-:W-:Y:S01]  /*59af0*/  ULDC UR6, c[0x0][0x150] ;  /* 0x0000540000067ab9 */ /* 0x000fe20000000800 */
[----:B------:R-:W-:Y:S01]  /*59b00*/  IADD3 R5, P0, RZ, -R10, RZ ;  /* 0x8000000aff057210 */ /* 0x000fe20007f1e0ff */
[----:B------:R-:W-:Y:S01]  /*59b10*/  FMUL R9, R6, UR6 ;  /* 0x0000000606097c20 */ /* 0x000fe20008400000 */
[----:B------:R-:W-:-:S03]  /*59b20*/  ULDC UR6, c[0x0][0x154] ;  /* 0x0000550000067ab9 */ /* 0x000fc60000000800 */
[----:B------:R-:W1:Y:S01]  /*59b30*/  LDC.64 R18, c[0x0][0x640] ;  /* 0x00019000ff127b82 */ /* 0x000e620000000a00 */
[----:B------:R-:W-:Y:S01]  /*59b40*/  IMAD.X R7, RZ, RZ, ~R2, P0 ;  /* 0x000000ffff077224 */ /* 0x000fe200000e0e02 */
[----:B------:R-:W2:Y:S01]  /*59b50*/  F2I.U32.TRUNC.NTZ R9, R9 ;  /* 0x0000000900097305 */ /* 0x000ea2000020f000 */
[----:B------:R-:W-:Y:S02]  /*59b60*/  IMAD.MOV.U32 R2, RZ, RZ, R17 ;  /* 0x000000ffff027224 */ /* 0x000fe400078e0011 */
[-C--:B------:R-:W-:Y:S02]  /*59b70*/  IMAD R6, R7, R14.reuse, RZ ;  /* 0x0000000e07067224 */ /* 0x080fe400078e02ff */
[C---:B------:R-:W-:Y:S01]  /*59b80*/  IMAD.WIDE.U32 R2, R5.reuse, R14, R2 ;  /* 0x0000000e05027225 */ /* 0x040fe200078e0002 */
[----:B------:R-:W3:Y:S03]  /*59b90*/  LDC R11, c[0x0][0x144] ;  /* 0x00005100ff0b7b82 */ /* 0x000ee60000000800 */
[----:B------:R-:W-:-:S02]  /*59ba0*/  IMAD R5, R5, R15, R6 ;  /* 0x0000000f05057224 */ /* 0x000fc400078e0206 */
[----:B------:R-:W-:Y:S02]  /*59bb0*/  IMAD.MOV.U32 R6, RZ, RZ, -0x1 ;  /* 0xffffffffff067424 */ /* 0x000fe400078e00ff */
[----:B------:R-:W-:Y:S01]  /*59bc0*/  IMAD.IADD R3, R3, 0x1, R5 ;  /* 0x0000000103037824 */ /* 0x000fe200078e0205 */
[----:B------:R-:W4:Y:S01]  /*59bd0*/  LDC R12, c[0x0][0x608] ;  /* 0x00018200ff0c7b82 */ /* 0x000f220000000800 */
[----:B------:R-:W-:-:S03]  /*59be0*/  I2FP.F32.U32 R5, R0 ;  /* 0x0000000000057245 */ /* 0x000fc60000201000 */
[-C--:B0-----:R-:W-:Y:S01]  /*59bf0*/  SHF.R.U64 R8, R2, R16.reuse, R3 ;  /* 0x0000001002087219 */ /* 0x081fe20000001203 */
[----:B--2---:R-:W-:Y:S01]  /*59c00*/  IMAD.MOV R2, RZ, RZ, -R9 ;  /* 0x000000ffff027224 */ /* 0x004fe200078e0a09 */
[----:B------:R-:W-:Y:S01]  /*59c10*/  SHF.R.U32.HI R3, RZ, R16, R3 ;  /* 0x00000010ff037219 */ /* 0x000fe20000011603 */
[----:B------:R-:W-:Y:S01]  /*59c20*/  FMUL R5, R5, UR6 ;  /* 0x0000000605057c20 */ /* 0x000fe20008400000 */
[----:B------:R-:W0:Y:S01]  /*59c30*/  LDC R7, c[0x0][0x658] ;  /* 0x00019600ff077b82 */ /* 0x000e220000000800 */
[----:B-1----:R-:W-:-:S04]  /*59c40*/  ISETP.NE.U32.AND P0, PT, R18, RZ, PT ;  /* 0x000000ff1200720c */ /* 0x002fc80003f05070 */
[----:B------:R-:W-:-:S03]  /*59c50*/  ISETP.NE.AND.EX P0, PT, R19, RZ, PT, P0 ;  /* 0x000000ff1300720c */ /* 0x000fc60003f05300 */
[----:B------:R-:W1:Y:S01]  /*59c60*/  LDC R15, c[0x0][0x148] ;  /* 0x00005200ff0f7b82 */ /* 0x000e620000000800 */
[----:B---3--:R-:W-:Y:S02]  /*59c70*/  IMAD R16, R11, R2, R4 ;  /* 0x000000020b107224 */ /* 0x008fe400078e0204 */
[----:B------:R-:W-:-:S05]  /*59c80*/  IMAD.MOV.U32 R4, RZ, RZ, 0x1 ;  /* 0x00000001ff047424 */ /* 0x000fca00078e00ff */
[----:B------:R-:W2:Y:S01]  /*59c90*/  LDC R14, c[0x0][0x600] ;  /* 0x00018000ff0e7b82 */ /* 0x000ea20000000800 */
[-CC-:B----4-:R-:W-:Y:S02]  /*59ca0*/  SHF.R.U64 R11, R8, R12.reuse, R3.reuse ;  /* 0x0000000c080b7219 */ /* 0x190fe40000001203 */
[----:B------:R-:W-:Y:S02]  /*59cb0*/  SHF.R.U32.HI R2, RZ, R12, R3 ;  /* 0x0000000cff027219 */ /* 0x000fe40000011603 */
[----:B------:R3:W4:Y:S03]  /*59cc0*/  F2I.U32.TRUNC.NTZ R12, R5 ;  /* 0x00000005000c7305 */ /* 0x000726000020f000 */
[----:B------:R-:W1:Y:S01]  /*59cd0*/  LDC R17, c[0x0][0x648] ;  /* 0x00019200ff117b82 */ /* 0x000e620000000800 */
[-C--:B0-----:R-:W-:Y:S02]  /*59ce0*/  SHF.R.U64 R13, R11, R7.reuse, R2 ;  /* 0x000000070b0d7219 */ /* 0x081fe40000001202 */
[----:B------:R-:W-:-:S02]  /*59cf0*/  SHF.L.U32 R6, R6, R7, RZ ;  /* 0x0000000706067219 */ /* 0x000fc400000006ff */
[-C--:B------:R-:W-:Y:S01]  /*59d00*/  SHF.R.U32.HI R3, RZ, R7.reuse, R2 ;  /* 0x00000007ff037219 */ /* 0x080fe20000011602 */
[----:B------:R-:W-:Y:S01]  /*59d10*/  IMAD.MOV.U32 R2, RZ, RZ, R13 ;  /* 0x000000ffff027224 */ /* 0x000fe200078e000d */
[----:B------:R-:W-:Y:S01]  /*59d20*/  SHF.L.U32 R21, R4, R7, RZ ;  /* 0x0000000704157219 */ /* 0x000fe200000006ff */
[----:B------:R-:W0:Y:S01]  /*59d30*/  LDC R20, c[0x0][0x638] ;  /* 0x00018e00ff147b82 */ /* 0x000e220000000800 */
[----:B------:R-:W-:-:S07]  /*59d40*/  LOP3.LUT R22, RZ, R6, RZ, 0x33, !PT ;  /* 0x00000006ff167212 */ /* 0x000fce00078e33ff */
        /* <DEDUP_REMOVED lines=12> */
.L_x_152:
[----:B------:R-:W3:Y:S01]  /*59e10*/  LDC R4, c[0x0][0x65c] ;  /* 0x00019700ff047b82 */ /* 0x000ee20000000800 */
[----:B-1----:R-:W-:Y:S01]  /*59e20*/  SHF.R.U64 R3, R2, R17, R3 ;  /* 0x0000001102037219 */ /* 0x002fe20000001203 */
[----:B--2---:R-:W-:Y:S01]  /*59e30*/  VIADD R5, R14, 0xffffffff ;  /* 0xffffffff0e057836 */ /* 0x004fe20000000000 */
[----:B------:R-:W-:Y:S01]  /*59e40*/  LOP3.LUT R2, R11, R22, RZ, 0xc0, !PT ;  /* 0x000000160b027212 */ /* 0x000fe200078ec0ff */
[----:B------:R-:W-:Y:S02]  /*59e50*/  IMAD.MOV R12, RZ, RZ, -R12 ;  /* 0x000000ffff0c7224 */ /* 0x000fe400078e0a0c */
[----:B------:R-:W-:Y:S01]  /*59e60*/  IMAD.MOV.U32 R6, RZ, RZ, 0x1 ;  /* 0x00000001ff067424 */ /* 0x000fe200078e00ff */
[----:B------:R-:W-:Y:S02]  /*59e70*/  LOP3.LUT R5, R8, R5, RZ, 0xc0, !PT ;  /* 0x0000000508057212 */ /* 0x000fe400078ec0ff */
[----:B---3--:R-:W-:Y:S01]  /*59e80*/  ISETP.NE.AND P0, PT, R4, 0x1, PT ;  /* 0x000000010400780c */ /* 0x008fe20003f05270 */
[----:B------:R-:W-:-:S02]  /*59e90*/  IMAD.MOV R4, RZ, RZ, -R3 ;  /* 0x000000ffff047224 */ /* 0x000fc400078e0a03 */
[----:B------:R-:W-:-:S10]  /*59ea0*/  IMAD R3, R21, R3, R2 ;  /* 0x0000000315037224 */ /* 0x000fd400078e0202 */
[----:B------:R-:W-:Y:S02]  /*59eb0*/  @P0 IMAD R16, R15, R12, R0 ;  /* 0x0000000c0f100224 */ /* 0x000fe400078e0200 */
[----:B0-----:R-:W-:Y:S02]  /*59ec0*/  IMAD R0, R4, R20, R13 ;  /* 0x0000001404007224 */ /* 0x001fe400078e020d */
[----:B------:R-:W-:Y:S02]  /*59ed0*/  IMAD R3, R3, R23, R16 ;  /* 0x0000001703037224 */ /* 0x000fe400078e0210 */
[----:B------:R-:W-:-:S05]  /*59ee0*/  IMAD R0, R0, R14, R5 ;  /* 0x0000000e00007224 */ /* 0x000fca00078e0205 */
[----:B------:R-:W-:Y:S02]  /*59ef0*/  SEL R2, R0, R3, !P0 ;  /* 0x0000000300027207 */ /* 0x000fe40004000000 */
[----:B------:R-:W-:-:S07]  /*59f00*/  SEL R3, R3, R0, !P0 ;  /* 0x0000000003037207 */ /* 0x000fce0004000000 */
.L_x_150:
[----:B------:R-:W-:-:S08]  /*59f10*/  NOP ;  /* 0x0000000000007918 */ /* 0x000fd00000000000 */
[----:B------:R-:W0:-:S00]  /*59f20*/  USETMAXREG.DEALLOC.CTAPOOL 0x18 ;  /* 0x00000018000079c8 */ /* 0x000e0000080e0500 */
[----:B------:R-:W-:-:S13]  /*59f30*/  ISETP.NE.AND P0, PT, RZ, UR5, PT ;  /* 0x00000005ff007c0c */ /* 0x000fda000bf05270 */
[----:B------:R-:W-:Y:S05]  /*59f40*/  @P0 EXIT ;  /* 0x000000000000094d */ /* 0x000fea0003800000 */
[----:B0-----:R-:W-:Y:S01]  /*59f50*/  LOP3.LUT P0, RZ, R6, 0xff, RZ, 0xc0, !PT ;  /* 0x000000ff06ff7812 */ /* 0x001fe2000780c0ff */
[----:B------:R-:W-:Y:S02]  /*59f60*/  IMAD.MOV.U32 R0, RZ, RZ, 0x1 ;  /* 0x00000001ff007424 */ /* 0x000fe400078e00ff */
[----:B------:R-:W-:-:S10]  /*59f70*/  IMAD.MOV.U32 R6, RZ, RZ, RZ ;  /* 0x000000ffff067224 */ /* 0x000fd400078e00ff */
[----:B------:R-:W-:Y:S05]  /*59f80*/  @!P0 BRA `(.L_x_153) ;  /* 0x0000000c00588947 */ /* 0x000fea0003800000 */
[----:B------:R-:W0:Y:S01]  /*59f90*/  LDC R0, c[0x0][0x28c] ;  /* 0x0000a300ff007b82 */ /* 0x000e220000000800 */
[----:B------:R-:W1:Y:S01]  /*59fa0*/  S2R R4, SR_TID.X ;  /* 0x0000000000047919 */ /* 0x000e620000002100 */
[----:B------:R-:W-:Y:S01]  /*59fb0*/  ULDC UR8, c[0x0][0x658] ;  /* 0x0001960000087ab9 */ /* 0x000fe20000000800 */
[----:B------:R-:W-:Y:S01]  /*59fc0*/  UMOV UR7, 0xffffffff ;  /* 0xffffffff00077882 */ /* 0x000fe20000000000 */
[----:B------:R-:W-:Y:S01]  /*59fd0*/  ULDC UR6, c[0x0][0xc] ;  /* 0x0000030000067ab9 */ /* 0x000fe20000000800 */
[----:B------:R-:W-:Y:S01]  /*59fe0*/  USHF.L.U32 UR9, UR7, UR8, URZ ;  /* 0x0000000807097299 */ /* 0x000fe2000800063f */
[----:B------:R-:W-:Y:S01]  /*59ff0*/  BSSY B0, `(.L_x_153) ;  /* 0x00000cf000007945 */ /* 0x000fe20003800000 */
[----:B------:R-:W-:Y:S01]  /*5a000*/  UMOV UR10, 0x1 ;  /* 0x00000001000a7882 */ /* 0x000fe20000000000 */
[----:B------:R-:W-:Y:S01]  /*5a010*/  ULDC UR7, c[0x0][0x10] ;  /* 0x0000040000077ab9 */ /* 0x000fe20000000800 */
[----:B------:R-:W-:Y:S01]  /*5a020*/  USHF.L.U32 UR19, UR10, UR8, URZ ;  /* 0x000000080a137299 */ /* 0x000fe2000800063f */
[----:B------:R-:W-:Y:S01]  /*5a030*/  IMAD.MOV.U32 R9, RZ, RZ, 0x1 ;  /* 0x00000001ff097424 */ /* 0x000fe200078e00ff */
[----:B------:R-:W-:Y:S01]  /*5a040*/  UIMAD.WIDE.U32 UR6, UR6, UR7, URZ ;  /* 0x00000007060672a5 */ /* 0x000fe2000f8e003f */
[----:B------:R-:W-:Y:S01]  /*5a050*/  IMAD.MOV.U32 R6, RZ, RZ, RZ ;  /* 0x000000ffff067224 */ /* 0x000fe200078e00ff */
[----:B------:R-:W-:Y:S01]  /*5a060*/  ULDC UR8, c[0x0][0x14] ;  /* 0x0000050000087ab9 */ /* 0x000fe20000000800 */
[----:B------:R-:W-:Y:S01]  /*5a070*/  ULDC UR5, c[0x0][0x600] ;  /* 0x0001800000057ab9 */ /* 0x000fe20000000800 */
[----:B------:R-:W-:-:S02]  /*5a080*/  UIMAD.WIDE.U32 UR22, UR6, UR8, URZ ;  /* 0x00000008061672a5 */ /* 0x000fc4000f8e003f */
[----:B------:R-:W-:Y:S02]  /*5a090*/  UIMAD UR13, UR7, UR8, URZ ;  /* 0x00000008070d72a4 */ /* 0x000fe4000f8e023f */
[----:B------:R-:W-:Y:S02]  /*5a0a0*/  ULOP3.LUT UR21, UR4, 0x2, URZ, 0xfc, !UPT ;  /* 0x0000000204157892 */ /* 0x000fe4000f8efc3f */
[----:B------:R-:W-:Y:S02]  /*5a0b0*/  UIADD3 UR5, UR5, -0x1, URZ ;  /* 0xffffffff05057890 */ /* 0x000fe4000fffe03f */
[----:B------:R-:W-:Y:S01]  /*5a0c0*/  ULOP3.LUT UR18, URZ, UR9, URZ, 0x33, !UPT ;  /* 0x000000093f127292 */ /* 0x000fe2000f8e333f */
[----:B0-----:R-:W-:Y:S01]  /*5a0d0*/  VIADD R0, R0, 0x3f ;  /* 0x0000003f00007836 */ /* 0x001fe20000000000 */
[----:B------:R-:W-:Y:S01]  /*5a0e0*/  UIADD3 UR13, UR23, UR13, URZ ;  /* 0x0000000d170d7290 */ /* 0x000fe2000fffe03f */
[----:B------:R-:W-:-:S03]  /*5a0f0*/  ULDC.64 UR24, c[0x0][0x198] ;  /* 0x0000660000187ab9 */ /* 0x000fc60000000a00 */
[----:B------:R-:W-:-:S04]  /*5a100*/  SHF.R.S32.HI R5, RZ, 0x1f, R0 ;  /* 0x0000001fff057819 */ /* 0x000fc80000011400 */
[----:B------:R-:W-:Y:S01]  /*5a110*/  LEA.HI R5, R5, R0, RZ, 0x6 ;  /* 0x0000000005057211 */ /* 0x000fe200078f30ff */
[----:B------:R-:W-:Y:S01]  /*5a120*/  IMAD.MOV.U32 R0, RZ, RZ, 0x1 ;  /* 0x00000001ff007424 */ /* 0x000fe200078e00ff */
[C---:B-1----:R-:W-:Y:S02]  /*5a130*/  LOP3.LUT P3, RZ, R4.reuse, 0x7f, RZ, 0xc0, !PT ;  /* 0x0000007f04ff7812 */ /* 0x042fe4000786c0ff */
[----:B------:R-:W-:Y:S02]  /*5a140*/  SHF.R.S32.HI R7, RZ, 0x6, R5 ;  /* 0x00000006ff077819 */ /* 0x000fe40000011405 */
[----:B------:R-:W-:-:S03]  /*5a150*/  LOP3.LUT P0, RZ, R4, 0x1f, RZ, 0xc0, !PT ;  /* 0x0000001f04ff7812 */ /* 0x000fc6000780c0ff */
[----:B------:R-:W-:Y:S01]  /*5a160*/  VIADD R14, R7, 0x1 ;  /* 0x00000001070e7836 */ /* 0x000fe20000000000 */
[----:B------:R-:W-:-:S13]  /*5a170*/  PLOP3.LUT P0, PT, P0, P3, PT, 0x8a, 0x0 ;  /* 0x000000000000781c */ /* 0x000fda0000707172 */
.L_x_165:
[----:B------:R-:W-:-:S03]  /*5a180*/  UMOV UR6, 0xffffffff ;  /* 0xffffffff00067882 */ /* 0x000fc60000000000 */
[----:B------:R-:W-:Y:S05]  /*5a190*/  BRA.DIV UR6, `(.L_x_154) ;  /* 0x0000000e06d07947 */ /* 0x000fea000b800000 */
[----:B------:R-:W-:-:S13]  /*5a1a0*/  ELECT P1, URZ, PT ;  /* 0x00000000003f782f */ /* 0x000fda0003820000 */
.L_x_176:
[----:B------:R-:W0:Y:S01]  /*5a1b0*/  LDC R4, c[0x0][0x28c] ;  /* 0x0000a300ff047b82 */ /* 0x000e220000000800 */
[----:B------:R-:W-:Y:S01]  /*5a1c0*/  BSSY B1, `(.L_x_155) ;  /* 0x0000038000017945 */ /* 0x000fe20003800000 */
[----:B0-----:R-:W-:-:S13]  /*5a1d0*/  ISETP.LT.OR P1, PT, R4, 0x1, !P1 ;  /* 0x000000010400780c */ /* 0x001fda0004f21670 */
[----:B------:R-:W-:Y:S05]  /*5a1e0*/  @P1 BRA `(.L_x_156) ;  /* 0x0000000000d41947 */ /* 0x000fea0003800000 */
[----:B------:R-:W-:Y:S02]  /*5a1f0*/  IMAD R2, R2, 0xe0, RZ ;  /* 0x000000e002027824 */ /* 0x000fe400078e02ff */
[----:B------:R-:W-:Y:S02]  /*5a200*/  IMAD.SHL.U32 R3, R3, 0x200, RZ ;  /* 0x0000020003037824 */ /* 0x000fe400078e00ff */
[----:B------:R-:W-:Y:S02]  /*5a210*/  IMAD.MOV.U32 R13, RZ, RZ, RZ ;  /* 0x000000ffff0d7224 */ /* 0x000fe400078e00ff */
[----:B------:R-:W-:Y:S02]  /*5a220*/  IMAD.MOV.U32 R4, RZ, RZ, R14 ;  /* 0x000000ffff047224 */ /* 0x000fe400078e000e */
[----:B------:R-:W-:Y:S02]  /*5a230*/  IMAD.MOV.U32 R5, RZ, RZ, R0 ;  /* 0x000000ffff057224 */ /* 0x000fe400078e0000 */
[----:B------:R-:W-:-:S07]  /*5a240*/  IMAD.MOV.U32 R8, RZ, RZ, R6 ;  /* 0x000000ffff087224 */ /* 0x000fce00078e0006 */
.L_x_160:
[----:B------:R-:W0:Y:S01]  /*5a250*/  S2R R12, SR_CgaCtaId ;  /* 0x00000000000c7919 */ /* 0x000e220000008800 */
[----:B------:R-:W-:-:S04]  /*5a260*/  MOV R11, 0x400 ;  /* 0x00000400000b7802 */ /* 0x000fc80000000f00 */
[----:B0-----:R-:W-:Y:S02]  /*5a270*/  LEA R15, R12, R11, 0x18 ;  /* 0x0000000b0c0f7211 */ /* 0x001fe400078ec0ff */
[----:B------:R-:W-:Y:S01]  /*5a280*/  SHF.L.U32 R11, R5, 0x1f, RZ ;  /* 0x0000001f050b7819 */ /* 0x000fe200000006ff */
[----:B------:R-:W0:Y:S02]  /*5a290*/  @!P3 LDC R12, c[0x0][0x500] ;  /* 0x00014000ff0cbb82 */ /* 0x000e240000000800 */
[----:B------:R-:W-:-:S04]  /*5a2a0*/  IMAD R16, R8, 0x8, R15 ;  /* 0x0000000808107824 */ /* 0x000fc800078e020f */
[----:B------:R-:W1:Y:S02]  /*5a2b0*/  SYNCS.PHASECHK.TRANS64.TRYWAIT P1, [R16+URZ+0x20], R11 ;  /* 0x0000200b100075a7 */ /* 0x000e64000802017f */
[----:B-1----:R-:W-:Y:S05]  /*5a2c0*/  @!P1 BRA `(.L_x_157) ;  /* 0x0000000c00a49947 */ /* 0x002fea0003800000 */
.L_x_177:
[----:B------:R-:W-:Y:S01]  /*5a2d0*/  UPRMT UR6, UR21, 0x9910, URZ ;  /* 0x0000991015067896 */ /* 0x000fe2000800003f */
[----:B0-----:R0:W-:Y:S03]  /*5a2e0*/  @!P3 SYNCS.ARRIVE.TRANS64 RZ, [R16+URZ], R12 ;  /* 0x0000000c10ffb9a7 */ /* 0x0011e6000800003f */
[----:B------:R-:W-:-:S06]  /*5a2f0*/  UISETP.NE.AND UP0, UPT, UR6, 0x2, UPT ;  /* 0x000000020600788c */ /* 0x000fcc000bf05270 */
[----:B------:R-:W-:-:S13]  /*5a300*/  PLOP3.LUT P1, PT, PT, PT, UP0, 0x80, 0x0 ;  /* 0x000000000000781c */ /* 0x000fda0003f2f008 */
[----:B0-----:R-:W-:Y:S05]  /*5a310*/  @P1 BRA `(.L_x_158) ;  /* 0x0000000000041947 */ /* 0x001fea0003800000 */
[----:B------:R-:W-:Y:S01]  /*5a320*/  BPT.TRAP 0x1 ;  /* 0x000000040000795c */ /* 0x000fe20000300000 */
.L_x_158:
[----:B------:R-:W-:Y:S05]  /*5a330*/  @P0 BRA `(.L_x_159) ;  /* 0x0000000000040947 */ /* 0x000fea0003800000 */
[----:B------:R-:W-:Y:S01]  /*5a340*/  BPT.TRAP 0x1 ;  /* 0x000000040000795c */ /* 0x000fe20000300000 */
.L_x_159:
[--C-:B-1----:R-:W-:Y:S01]  /*5a350*/  IMAD R11, R8, 0x8000, R15.reuse ;  /* 0x00008000080b7824 */ /* 0x102fe200078e020f */
[----:B------:R-:W-:Y:S01]  /*5a360*/  R2UR UR9, R16 ;  /* 0x00000000100972ca */ /* 0x000fe200000e0000 */
[----:B------:R-:W-:Y:S01]  /*5a370*/  IMAD R15, R8, 0x3800, R15 ;  /* 0x00003800080f7824 */ /* 0x000fe200078e020f */
[----:B------:R-:W-:Y:S01]  /*5a380*/  UIADD3 UR6, UP0, UR24, 0xf0, URZ ;  /* 0x000000f018067890 */ /* 0x000fe2000ff1e03f */
[----:B------:R-:W-:Y:S01]  /*5a390*/  VIADD R4, R4, 0xffffffff ;  /* 0xffffffff04047836 */ /* 0x000fe20000000000 */
[----:B------:R-:W-:Y:S01]  /*5a3a0*/  R2UR UR7, R11 ;  /* 0x000000000b0772ca */ /* 0x000fe200000e0000 */
[----:B------:R-:W-:Y:S01]  /*5a3b0*/  UIADD3 UR26, UP1, UR24, 0x1f0, URZ ;  /* 0x000001f0181a7890 */ /* 0x000fe2000ff3e03f */
[----:B------:R-:W-:Y:S01]  /*5a3c0*/  R2UR UR8, R15 ;  /* 0x000000000f0872ca */ /* 0x000fe200000e0000 */
[----:B------:R-:W-:Y:S01]  /*5a3d0*/  VIADD R8, R8, 0x1 ;  /* 0x0000000108087836 */ /* 0x000fe20000000000 */
[----:B------:R-:W-:Y:S01]  /*5a3e0*/  R2UR UR11, R3 ;  /* 0x00000000030b72ca */ /* 0x000fe200000e0000 */
[----:B------:R-:W-:Y:S01]  /*5a3f0*/  UIADD3.X UR27, URZ, UR25, URZ, UP1, !UPT ;  /* 0x000000193f1b7290 */ /* 0x000fe20008ffe43f */
[C---:B------:R-:W-:Y:S01]  /*5a400*/  R2UR UR10, R13.reuse ;  /* 0x000000000d0a72ca */ /* 0x040fe200000e0000 */
[----:B------:R-:W-:Y:S01]  /*5a410*/  UMOV UR14, 0x0 ;  /* 0x00000000000e7882 */ /* 0x000fe20000000000 */
[----:B------:R-:W-:Y:S01]  /*5a420*/  R2UR UR12, R10 ;  /* 0x000000000a0c72ca */ /* 0x000fe200000e0000 */
[----:B------:R-:W-:Y:S01]  /*5a430*/  UMOV UR15, 0x10000000 ;  /* 0x10000000000f7882 */ /* 0x000fe20000000000 */
[----:B------:R-:W-:Y:S01]  /*5a440*/  R2UR UR20, R2 ;  /* 0x00000000021472ca */ /* 0x000fe200000e0000 */
[----:B------:R-:W-:Y:S01]  /*5a450*/  VIADD R13, R13, 0x40 ;  /* 0x000000400d0d7836 */ /* 0x000fe20000000000 */
[----:B------:R-:W-:Y:S01]  /*5a460*/  ISETP.GT.AND P2, PT, R4, 0x1, PT ;  /* 0x000000010400780c */ /* 0x000fe20003f44270 */
[----:B------:R-:W-:Y:S01]  /*5a470*/  UIADD3 UR16, UR7, 0x100, URZ ;  /* 0x0000010007107890 */ /* 0x000fe2000fffe03f */
[----:B------:R-:W-:Y:S01]  /*5a480*/  ISETP.NE.AND P1, PT, R8, 0x4, PT ;  /* 0x000000040800780c */ /* 0x000fe20003f25270 */
[----:B------:R-:W-:-:S02]  /*5a490*/  UIADD3.X UR7, URZ, UR25, URZ, UP0, !UPT ;  /* 0x000000193f077290 */ /* 0x000fc400087fe43f */
[----:B------:R-:W-:Y:S01]  /*5a4a0*/  UIADD3 UR17, UR8, 0x20100, URZ ;  /* 0x0002010008117890 */ /* 0x000fe2000fffe03f */
[----:B------:R-:W-:Y:S02]  /*5a4b0*/  SEL R12, RZ, 0x1, P1 ;  /* 0x00000001ff0c7807 */ /* 0x000fe40000800000 */
[----:B------:R-:W-:Y:S01]  /*5a4c0*/  UMOV UR8, UR16 ;  /* 0x0000001000087c82 */ /* 0x000fe20008000000 */
[----:B------:R-:W-:Y:S02]  /*5a4d0*/  SEL R8, R8, RZ, P1 ;  /* 0x000000ff08087207 */ /* 0x000fe40000800000 */
[----:B------:R-:W-:Y:S01]  /*5a4e0*/  LOP3.LUT R5, R5, R12, RZ, 0x3c, !PT ;  /* 0x0000000c05057212 */ /* 0x000fe200078e3cff */
[----:B------:R0:W-:Y:S02]  /*5a4f0*/  UTMALDG.3D [UR8], [UR6], desc[UR14] ;  /* 0x00000e08060075b4 */ /* 0x0001e40008011000 */
[----:B0-----:R-:W-:Y:S01]  /*5a500*/  UMOV UR8, UR17 ;  /* 0x0000001100087c82 */ /* 0x001fe20008000000 */
[----:B------:R-:W-:-:S02]  /*5a510*/  UMOV UR11, UR20 ;  /* 0x00000014000b7c82 */ /* 0x000fc40008000000 */
[----:B------:R0:W-:Y:S02]  /*5a520*/  UTMALDG.3D [UR8], [UR26], desc[UR14] ;  /* 0x00000e081a0075b4 */ /* 0x0001e40008011000 */
[----:B0-----:R-:W-:Y:S05]  /*5a530*/  @P2 BRA `(.L_x_160) ;  /* 0xfffffffc00442947 */ /* 0x001fea000383ffff */
.L_x_156:
[----:B------:R-:W-:Y:S05]  /*5a540*/  BSYNC B1 ;  /* 0x0000000000017941 */ /* 0x000fea0003800000 */
.L_x_155:
[----:B------:R-:W2:Y:S01]  /*5a550*/  LDL.LU R16, [R1+0xa80] ;  /* 0x000a800001107983 */ /* 0x000ea20000300800 */
[----:B------:R-:W-:Y:S01]  /*5a560*/  LOP3.LUT P4, RZ, R9, 0xff, RZ, 0xc0, !PT ;  /* 0x000000ff09ff7812 */ /* 0x000fe2000788c0ff */
[----:B------:R-:W-:Y:S01]  /*5a570*/  IMAD.IADD R6, R7, 0x1, R6 ;  /* 0x0000000107067824 */ /* 0x000fe200078e0206 */
[----:B------:R-:W-:Y:S01]  /*5a580*/  ULDC.64 UR6, c[0x0][0x650] ;  /* 0x0001940000067ab9 */ /* 0x000fe20000000a00 */
[----:B------:R-:W3:Y:S01]  /*5a590*/  LDL.LU R15, [R1+0xa84] ;  /* 0x000a8400010f7983 */ /* 0x000ee20000300800 */
[----:B------:R-:W-:Y:S01]  /*5a5a0*/  BSSY B1, `(.L_x_161) ;  /* 0x0000071000017945 */ /* 0x000fe20003800000 */
[----:B------:R-:W-:Y:S01]  /*5a5b0*/  IMAD.MOV.U32 R10, RZ, RZ, -0x1 ;  /* 0xffffffffff0a7424 */ /* 0x000fe200078e00ff */
[----:B------:R-:W-:Y:S02]  /*5a5c0*/  SHF.R.U32.HI R2, RZ, 0x2, R6 ;  /* 0x00000002ff027819 */ /* 0x000fe40000011606 */
[----:B------:R-:W-:Y:S02]  /*5a5d0*/  ISETP.GT.U32.AND P1, PT, R6, 0x3, PT ;  /* 0x000000030600780c */ /* 0x000fe40003f24070 */
[----:B------:R-:W-:-:S02]  /*5a5e0*/  LOP3.LUT R2, R2, 0x1, RZ, 0xc0, !PT ;  /* 0x0000000102027812 */ /* 0x000fc400078ec0ff */
[C---:B------:R-:W-:Y:S01]  /*5a5f0*/  ISETP.LT.U32.AND P1, PT, R7.reuse, 0x4, P1 ;  /* 0x000000040700780c */ /* 0x040fe20000f21070 */
[----:B------:R-:W0:Y:S01]  /*5a600*/  @P4 S2R R3, SR_CgaCtaId ;  /* 0x0000000000034919 */ /* 0x000e220000008800 */
[----:B------:R-:W-:Y:S02]  /*5a610*/  ISETP.NE.U32.AND P2, PT, R2, 0x1, PT ;  /* 0x000000010200780c */ /* 0x000fe40003f45070 */
[----:B------:R-:W-:Y:S02]  /*5a620*/  @P4 MOV R2, 0x400 ;  /* 0x0000040000024802 */ /* 0x000fe40000000f00 */
[----:B------:R-:W-:Y:S02]  /*5a630*/  ISETP.GT.U32.AND P2, PT, R7, 0x3, !P2 ;  /* 0x000000030700780c */ /* 0x000fe40005744070 */
[----:B------:R-:W-:Y:S02]  /*5a640*/  LOP3.LUT R6, R6, 0x3, RZ, 0xc0, !PT ;  /* 0x0000000306067812 */ /* 0x000fe400078ec0ff */
[----:B------:R-:W-:-:S02]  /*5a650*/  PRMT R4, RZ, 0x7610, R4 ;  /* 0x00007610ff047816 */ /* 0x000fc40000000004 */
[----:B------:R-:W-:Y:S02]  /*5a660*/  PRMT R9, RZ, 0x7610, R9 ;  /* 0x00007610ff097816 */ /* 0x000fe40000000009 */
[----:B0-----:R-:W-:Y:S02]  /*5a670*/  @P4 LEA R2, R3, R2, 0x18 ;  /* 0x0000000203024211 */ /* 0x001fe400078ec0ff */
[----:B------:R-:W-:Y:S02]  /*5a680*/  SEL R3, RZ, 0x1, !P1 ;  /* 0x00000001ff037807 */ /* 0x000fe40004800000 */
[----:B------:R0:W-:Y:S02]  /*5a690*/  @P4 SYNCS.ARRIVE.TRANS64.A1T0 RZ, [R2+URZ+0x58], RZ ;  /* 0x000058ff02ff49a7 */ /* 0x0001e4000810003f */
[----:B0-----:R-:W-:-:S04]  /*5a6a0*/  SEL R2, RZ, 0x1, !P2 ;  /* 0x00000001ff027807 */ /* 0x001fc80005000000 */
[----:B------:R-:W-:Y:S01]  /*5a6b0*/  LOP3.LUT R0, R2, R0, R3, 0x96, !PT ;  /* 0x0000000002007212 */ /* 0x000fe200078e9603 */
[----:B------:R-:W-:Y:S02]  /*5a6c0*/  IMAD.MOV.U32 R3, RZ, RZ, -0x1 ;  /* 0xffffffffff037424 */ /* 0x000fe400078e00ff */
[----:B------:R-:W-:Y:S01]  /*5a6d0*/  IMAD.MOV.U32 R2, RZ, RZ, -0x1 ;  /* 0xffffffffff027424 */ /* 0x000fe200078e00ff */
[----:B---3--:R-:W-:-:S04]  /*5a6e0*/  IADD3 R15, P1, R15, UR22, RZ ;  /* 0x000000160f0f7c10 */ /* 0x008fc8000ff3e0ff */
[----:B--2---:R-:W-:Y:S01]  /*5a6f0*/  IADD3.X R16, R16, UR13, RZ, P1, !PT ;  /* 0x0000000d10107c10 */ /* 0x004fe20008ffe4ff */
[----:B------:R0:W-:Y:S01]  /*5a700*/  STL [R1+0xa84], R15 ;  /* 0x000a840f01007387 */ /* 0x0001e20000100800 */
[----:B------:R-:W-:-:S03]  /*5a710*/  ISETP.GE.U32.AND P1, PT, R15, UR6, PT ;  /* 0x000000060f007c0c */ /* 0x000fc6000bf26070 */
[----:B------:R0:W-:Y:S01]  /*5a720*/  STL [R1+0xa80], R16 ;  /* 0x000a801001007387 */ /* 0x0001e20000100800 */
[----:B------:R-:W-:-:S13]  /*5a730*/  ISETP.GE.U32.AND.EX P1, PT, R16, UR7, PT, P1 ;  /* 0x0000000710007c0c */ /* 0x000fda000bf26110 */
[----:B0-----:R-:W-:Y:S05]  /*5a740*/  @P1 BRA `(.L_x_162) ;  /* 0x0000000400581947 */ /* 0x001fea0003800000 */
[----:B------:R-:W0:Y:S01]  /*5a750*/  S2R R8, SR_CTAID.X ;  /* 0x0000000000087919 */ /* 0x000e220000002500 */
[----:B------:R-:W1:Y:S01]  /*5a760*/  LDC R11, c[0x0][0x65c] ;  /* 0x00019700ff0b7b82 */ /* 0x000e620000000800 */
[----:B------:R-:W-:Y:S01]  /*5a770*/  ULDC UR6, c[0x0][0x150] ;  /* 0x0000540000067ab9 */ /* 0x000fe20000000800 */
[----:B------:R-:W-:Y:S01]  /*5a780*/  ULDC UR9, c[0x0][0x630] ;  /* 0x00018c0000097ab9 */ /* 0x000fe20000000800 */
[----:B------:R-:W2:Y:S05]  /*5a790*/  S2R R5, SR_CTAID.Y ;  /* 0x0000000000057919 */ /* 0x000eaa0000002600 */
[----:B------:R-:W3:Y:S08]  /*5a7a0*/  LDC R3, c[0x0][0x144] ;  /* 0x00005100ff037b82 */ /* 0x000ef00000000800 */
[----:B------:R-:W4:Y:S01]  /*5a7b0*/  LDC R12, c[0x0][0x148] ;  /* 0x00005200ff0c7b82 */ /* 0x000f220000000800 */
[----:B-1----:R-:W-:-:S02]  /*5a7c0*/  ISETP.NE.AND P5, PT, R11, 0x1, PT ;  /* 0x000000010b00780c */ /* 0x002fc40003fa5270 */
[----:B0-----:R-:W-:Y:S02]  /*5a7d0*/  I2FP.F32.U32 R2, R8 ;  /* 0x0000000800027245 */ /* 0x001fe40000201000 */
[----:B--2---:R-:W-:-:S03]  /*5a7e0*/  I2FP.F32.U32 R4, R5 ;  /* 0x0000000500047245 */ /* 0x004fc60000201000 */
[----:B------:R-:W-:Y:S01]  /*5a7f0*/  FMUL R2, R2, UR6 ;  /* 0x0000000602027c20 */ /* 0x000fe20008400000 */
[----:B------:R-:W-:Y:S02]  /*5a800*/  ULDC UR6, c[0x0][0x154] ;  /* 0x0000550000067ab9 */ /* 0x000fe40000000800 */
[----:B------:R-:W-:Y:S01]  /*5a810*/  FMUL R10, R4, UR6 ;  /* 0x00000006040a7c20 */ /* 0x000fe20008400000 */
[----:B------:R-:W-:Y:S02]  /*5a820*/  ULDC.64 UR6, c[0x0][0x628] ;  /* 0x00018a0000067ab9 */ /* 0x000fe40000000a00 */
[----:B------:R-:W0:Y:S01]  /*5a830*/  F2I.U32.TRUNC.NTZ R2, R2 ;  /* 0x0000000200027305 */ /* 0x000e22000020f000 */
[----:B------:R-:W-:-:S04]  /*5a840*/  ISETP.NE.U32.AND P1, PT, RZ, UR6, PT ;  /* 0x00000006ff007c0c */ /* 0x000fc8000bf25070 */
[----:B------:R-:W-:-:S03]  /*5a850*/  ISETP.NE.AND.EX P1, PT, RZ, UR7, PT, P1 ;  /* 0x00000007ff007c0c */ /* 0x000fc6000bf25310 */
[----:B------:R-:W1:Y:S01]  /*5a860*/  F2I.U32.TRUNC.NTZ R10, R10 ;  /* 0x0000000a000a7305 */ /* 0x000e62000020f000 */
[----:B0-----:R-:W-:Y:S02]  /*5a870*/  IMAD.MOV R4, RZ, RZ, -R2 ;  /* 0x000000ffff047224 */ /* 0x001fe400078e0a02 */
[----:B------:R-:W-:Y:S02]  /*5a880*/  IMAD.MOV.U32 R2, RZ, RZ, R15 ;  /* 0x000000ffff027224 */ /* 0x000fe400078e000f */
[----:B---3--:R-:W-:Y:S02]  /*5a890*/  IMAD R8, R3, R4, R8 ;  /* 0x0000000403087224 */ /* 0x008fe400078e0208 */
[----:B-1----:R-:W-:-:S04]  /*5a8a0*/  IMAD.MOV R3, RZ, RZ, -R10 ;  /* 0x000000ffff037224 */ /* 0x002fc800078e0a0a */
[----:B----4-:R-:W-:Y:S02]  /*5a8b0*/  @P5 IMAD R8, R12, R3, R5 ;  /* 0x000000030c085224 */ /* 0x010fe400078e0205 */
[----:B------:R-:W-:Y:S01]  /*5a8c0*/  IMAD.MOV.U32 R3, RZ, RZ, R16 ;  /* 0x000000ffff037224 */ /* 0x000fe200078e0010 */
[----:B------:R-:W-:Y:S06]  /*5a8d0*/  @!P1 BRA `(.L_x_163) ;  /* 0x0000000000289947 */ /* 0x000fec0003800000 */
[----:B------:R-:W-:Y:S02]  /*5a8e0*/  ULDC UR8, c[0x0][0x634] ;  /* 0x00018d0000087ab9 */ /* 0x000fe40000000800 */
[----:B------:R-:W-:-:S05]  /*5a8f0*/  IADD3 R3, P1, R15, UR8, RZ ;  /* 0x000000080f037c10 */ /* 0x000fca000ff3e0ff */
[----:B------:R-:W-:-:S04]  /*5a900*/  IMAD.X R11, RZ, RZ, R16, P1 ;  /* 0x000000ffff0b7224 */ /* 0x000fc800008e0610 */
[----:B------:R-:W-:-:S04]  /*5a910*/  IMAD.WIDE.U32 R4, R11, UR6, RZ ;  /* 0x000000060b047c25 */ /* 0x000fc8000f8e00ff */
[----:B------:R-:W-:-:S04]  /*5a920*/  IMAD.WIDE.U32 R4, P1, R3, UR7, R4 ;  /* 0x0000000703047c25 */ /* 0x000fc8000f820004 */
[----:B------:R-:W-:-:S04]  /*5a930*/  IMAD.WIDE.U32 R2, R3, UR6, RZ ;  /* 0x0000000603027c25 */ /* 0x000fc8000f8e00ff */
[----:B------:R-:W-:Y:S01]  /*5a940*/  IMAD.MOV.U32 R2, RZ, RZ, R5 ;  /* 0x000000ffff027224 */ /* 0x000fe200078e0005 */
[----:B------:R-:W-:Y:S01]  /*5a950*/  IADD3 RZ, P2, R3, R4, RZ ;  /* 0x0000000403ff7210 */ /* 0x000fe20007f5e0ff */
[----:B------:R-:W-:-:S04]  /*5a960*/  IMAD.X R3, RZ, RZ, RZ, P1 ;  /* 0x000000ffff037224 */ /* 0x000fc800008e06ff */
[----:B------:R-:W-:-:S08]  /*5a970*/  IMAD.WIDE.U32.X R2, R11, UR7, R2, P2 ;  /* 0x000000070b027c25 */ /* 0x000fd000090e0402 */
.L_x_163:
[--C-:B------:R-:W-:Y:S01]  /*5a980*/  SHF.R.U64 R10, R2, UR9, R3.reuse ;  /* 0x00000009020a7c19 */ /* 0x100fe20008001203 */
[----:B------:R-:W-:Y:S01]  /*5a990*/  ULDC.64 UR6, c[0x0][0x620] ;  /* 0x0001880000067ab9 */ /* 0x000fe20000000a00 */
[----:B------:R-:W-:Y:S01]  /*5a9a0*/  SHF.R.U32.HI R2, RZ, UR9, R3 ;  /* 0x00000009ff027c19 */ /* 0x000fe20008011603 */
[----:B------:R-:W-:Y:S01]  /*5a9b0*/  IMAD.MOV.U32 R3, RZ, RZ, R16 ;  /* 0x000000ffff037224 */ /* 0x000fe200078e0010 */
[----:B------:R-:W-:Y:S01]  /*5a9c0*/  IADD3 R11, P1, RZ, -R10, RZ ;  /* 0x8000000aff0b7210 */ /* 0x000fe20007f3e0ff */
[----:B------:R-:W-:-:S04]  /*5a9d0*/  ULDC.64 UR8, c[0x0][0x640] ;  /* 0x0001900000087ab9 */ /* 0x000fc80000000a00 */
[----:B------:R-:W-:Y:S01]  /*5a9e0*/  IMAD.X R2, RZ, RZ, ~R2, P1 ;  /* 0x000000ffff027224 */ /* 0x000fe200008e0e02 */
[----:B------:R-:W-:-:S03]  /*5a9f0*/  ISETP.NE.U32.AND P1, PT, RZ, UR8, PT ;  /* 0x00000008ff007c0c */ /* 0x000fc6000bf25070 */
[----:B------:R-:W-:Y:S01]  /*5aa00*/  IMAD R2, R2, UR6, RZ ;  /* 0x0000000602027c24 */ /* 0x000fe2000f8e02ff */
[----:B------:R-:W-:-:S03]  /*5aa10*/  ISETP.NE.AND.EX P1, PT, RZ, UR9, PT, P1 ;  /* 0x00000009ff007c0c */ /* 0x000fc6000bf25310 */
[----:B------:R-:W-:Y:S02]  /*5aa20*/  IMAD R5, R11, UR7, R2 ;  /* 0x000000070b057c24 */ /* 0x000fe4000f8e0202 */
[----:B------:R-:W-:-:S04]  /*5aa30*/  IMAD.MOV.U32 R2, RZ, RZ, R15 ;  /* 0x000000ffff027224 */ /* 0x000fc800078e000f */
[----:B------:R-:W-:Y:S01]  /*5aa40*/  IMAD.WIDE.U32 R2, R11, UR6, R2 ;  /* 0x000000060b027c25 */ /* 0x000fe2000f8e0002 */
[----:B------:R-:W-:-:S03]  /*5aa50*/  ULDC UR6, c[0x0][0x618] ;  /* 0x0001860000067ab9 */ /* 0x000fc60000000800 */
[----:B------:R-:W-:-:S05]  /*5aa60*/  IMAD.IADD R3, R3, 0x1, R5 ;  /* 0x0000000103037824 */ /* 0x000fca00078e0205 */
[--C-:B------:R-:W-:Y:S02]  /*5aa70*/  SHF.R.U64 R11, R2, UR6, R3.reuse ;  /* 0x00000006020b7c19 */ /* 0x100fe40008001203 */
[----:B------:R-:W-:Y:S01]  /*5aa80*/  SHF.R.U32.HI R2, RZ, UR6, R3 ;  /* 0x00000006ff027c19 */ /* 0x000fe20008011603 */
[----:B------:R-:W-:-:S03]  /*5aa90*/  ULDC UR6, c[0x0][0x608] ;  /* 0x0001820000067ab9 */ /* 0x000fc60000000800 */
[--C-:B------:R-:W-:Y:S02]  /*5aaa0*/  SHF.R.U64 R12, R11, UR6, R2.reuse ;  /* 0x000000060b0c7c19 */ /* 0x100fe40008001202 */
[----:B------:R-:W-:Y:S01]  /*5aab0*/  SHF.R.U32.HI R3, RZ, UR6, R2 ;  /* 0x00000006ff037c19 */ /* 0x000fe20008011602 */
[----:B------:R-:W-:-:S03]  /*5aac0*/  ULDC UR6, c[0x0][0x658] ;  /* 0x0001960000067ab9 */ /* 0x000fc60000000800 */
[--C-:B------:R-:W-:Y:S02]  /*5aad0*/  SHF.R.U64 R13, R12, UR6, R3.reuse ;  /* 0x000000060c0d7c19 */ /* 0x100fe40008001203 */
[----:B------:R-:W-:-:S03]  /*5aae0*/  SHF.R.U32.HI R15, RZ, UR6, R3 ;  /* 0x00000006ff0f7c19 */ /* 0x000fc60008011603 */
[----:B------:R-:W-:Y:S02]  /*5aaf0*/  IMAD.MOV.U32 R2, RZ, RZ, R13 ;  /* 0x000000ffff027224 */ /* 0x000fe400078e000d */
        /* <DEDUP_REMOVED lines=12> */
.L_x_164:
[----:B------:R-:W-:Y:S01]  /*5abc0*/  ULDC UR6, c[0x0][0x648] ;  /* 0x0001920000067ab9 */ /* 0x000fe20000000800 */
[----:B------:R-:W-:Y:S01]  /*5abd0*/  LOP3.LUT R12, R12, UR18, RZ, 0xc0, !PT ;  /* 0x000000120c0c7c12 */ /* 0x000fe2000f8ec0ff */
[----:B------:R-:W-:Y:S01]  /*5abe0*/  IMAD.MOV.U32 R4, RZ, RZ, 0x1 ;  /* 0x00000001ff047424 */ /* 0x000fe200078e00ff */
[----:B------:R-:W-:Y:S01]  /*5abf0*/  SHF.R.U64 R3, R2, UR6, R3 ;  /* 0x0000000602037c19 */ /* 0x000fe20008001203 */
[----:B------:R-:W-:-:S04]  /*5ac00*/  ULDC UR6, c[0x0][0x638] ;  /* 0x00018e0000067ab9 */ /* 0x000fc80000000800 */
[----:B------:R-:W-:Y:S02]  /*5ac10*/  IMAD.MOV R2, RZ, RZ, -R3 ;  /* 0x000000ffff027224 */ /* 0x000fe400078e0a03 */
[----:B------:R-:W-:Y:S02]  /*5ac20*/  IMAD R5, R3, UR19, R12 ;  /* 0x0000001303057c24 */ /* 0x000fe4000f8e020c */
[----:B------:R-:W-:Y:S01]  /*5ac30*/  IMAD R13, R2, UR6, R13 ;  /* 0x00000006020d7c24 */ /* 0x000fe2000f8e020d */
[----:B------:R-:W-:Y:S01]  /*5ac40*/  ULDC UR6, c[0x0][0x610] ;  /* 0x0001840000067ab9 */ /* 0x000fe20000000800 */
[----:B------:R-:W-:Y:S01]  /*5ac50*/  LOP3.LUT R2, R11, UR5, RZ, 0xc0, !PT ;  /* 0x000000050b027c12 */ /* 0x000fe2000f8ec0ff */
[----:B------:R-:W-:Y:S01]  /*5ac60*/  IMAD R8, R5, UR6, R8 ;  /* 0x0000000605087c24 */ /* 0x000fe2000f8e0208 */
[----:B------:R-:W-:-:S03]  /*5ac70*/  ULDC UR6, c[0x0][0x600] ;  /* 0x0001800000067ab9 */ /* 0x000fc60000000800 */
[----:B------:R-:W-:-:S05]  /*5ac80*/  IMAD R13, R13, UR6, R2 ;  /* 0x000000060d0d7c24 */ /* 0x000fca000f8e0202 */
[----:B------:R-:W-:Y:S02]  /*5ac90*/  SEL R2, R13, R8, !P5 ;  /* 0x000000080d027207 */ /* 0x000fe40006800000 */
[----:B------:R-:W-:-:S07]  /*5aca0*/  SEL R3, R8, R13, !P5 ;  /* 0x0000000d08037207 */ /* 0x000fce0006800000 */
.L_x_162:
[----:B------:R-:W-:Y:S05]  /*5acb0*/  BSYNC B1 ;  /* 0x0000000000017941 */ /* 0x000fea0003800000 */
.L_x_161:
[----:B------:R-:W-:-:S13]  /*5acc0*/  LOP3.LUT P1, RZ, R4, 0xff, RZ, 0xc0, !PT ;  /* 0x000000ff04ff7812 */ /* 0x000fda000782c0ff */
[----:B------:R-:W-:Y:S05]  /*5acd0*/  @P1 BRA `(.L_x_165) ;  /* 0xfffffff400281947 */ /* 0x000fea000383ffff */
[----:B------:R-:W-:Y:S05]  /*5ace0*/  BSYNC B0 ;  /* 0x0000000000007941 */ /* 0x000fea0003800000 */
.L_x_153:
[----:B------:R-:W-:-:S03]  /*5acf0*/  UMOV UR6, 0xffffffff ;  /* 0xffffffff00067882 */ /* 0x000fc60000000000 */
[----:B------:R-:W-:Y:S05]  /*5ad00*/  BRA.DIV UR6, `(.L_x_166) ;  /* 0x0000000606287947 */ /* 0x000fea000b800000 */
[----:B------:R-:W-:-:S13]  /*5ad10*/  ELECT P0, URZ, PT ;  /* 0x00000000003f782f */ /* 0x000fda0003800000 */
.L_x_180:
[----:B------:R-:W-:Y:S04]  /*5ad20*/  BSSY B0, `(.L_x_167) ;  /* 0x000002c000007945 */ /* 0x000fe80003800000 */
[----:B------:R-:W-:Y:S05]  /*5ad30*/  @!P0 BRA `(.L_x_168) ;  /* 0x0000000000a88947 */ /* 0x000fea0003800000 */
[----:B------:R-:W-:-:S04]  /*5ad40*/  ULOP3.LUT UR6, UR4, 0x2, URZ, 0xfc, !UPT ;  /* 0x0000000204067892 */ /* 0x000fc8000f8efc3f */
[----:B------:R-:W-:-:S06]  /*5ad50*/  UISETP.NE.AND UP0, UPT, UR6, 0x3, UPT ;  /* 0x000000030600788c */ /* 0x000fcc000bf05270 */
[----:B------:R-:W-:-:S13]  /*5ad60*/  PLOP3.LUT P0, PT, PT, PT, UP0, 0x80, 0x0 ;  /* 0x000000000000781c */ /* 0x000fda0003f0f008 */
[----:B------:R-:W-:Y:S05]  /*5ad70*/  @!P0 BRA `(.L_x_169) ;  /* 0x0000000000048947 */ /* 0x000fea0003800000 */
[----:B------:R-:W-:Y:S01]  /*5ad80*/  BPT.TRAP 0x1 ;  /* 0x000000040000795c */ /* 0x000fe20000300000 */
.L_x_169:
[----:B------:R-:W0:Y:S01]  /*5ad90*/  S2R R3, SR_CgaCtaId ;  /* 0x0000000000037919 */ /* 0x000e220000008800 */
[----:B------:R-:W-:-:S04]  /*5ada0*/  MOV R2, 0x400 ;  /* 0x0000040000027802 */ /* 0x000fc80000000f00 */
[----:B0-----:R-:W-:Y:S02]  /*5adb0*/  LEA R3, R3, R2, 0x18 ;  /* 0x0000000203037211 */ /* 0x001fe400078ec0ff */
[----:B------:R-:W-:-:S03]  /*5adc0*/  SHF.L.U32 R2, R0, 0x1f, RZ ;  /* 0x0000001f00027819 */ /* 0x000fc600000006ff */
[----:B------:R-:W-:-:S04]  /*5add0*/  VIADD R3, R3, 0x20 ;  /* 0x0000002003037836 */ /* 0x000fc80000000000 */
[----:B------:R-:W-:-:S04]  /*5ade0*/  IMAD R5, R6, 0x8, R3 ;  /* 0x0000000806057824 */ /* 0x000fc800078e0203 */
[----:B------:R-:W0:Y:S02]  /*5adf0*/  SYNCS.PHASECHK.TRANS64.TRYWAIT P0, [R5+URZ], R2 ;  /* 0x00000002050075a7 */ /* 0x000e24000800017f */
[----:B0-----:R-:W-:Y:S05]  /*5ae00*/  @!P0 BRA `(.L_x_170) ;  /* 0x00000004000c8947 */ /* 0x001fea0003800000 */
.L_x_181:
[----:B------:R-:W-:-:S05]  /*5ae10*/  VIADD R6, R6, 0x1 ;  /* 0x0000000106067836 */ /* 0x000fca0000000000 */
[----:B------:R-:W-:-:S04]  /*5ae20*/  ISETP.NE.AND P0, PT, R6, 0x4, PT ;  /* 0x000000040600780c */ /* 0x000fc80003f05270 */
[----:B0-----:R-:W-:Y:S02]  /*5ae30*/  SEL R5, RZ, 0x1, P0 ;  /* 0x00000001ff057807 */ /* 0x001fe40000000000 */
[----:B------:R-:W-:Y:S02]  /*5ae40*/  SEL R6, R6, RZ, P0 ;  /* 0x000000ff06067207 */ /* 0x000fe40000000000 */
[----:B------:R-:W-:-:S03]  /*5ae50*/  LOP3.LUT R5, R0, R5, RZ, 0x3c, !PT ;  /* 0x0000000500057212 */ /* 0x000fc600078e3cff */
[----:B------:R-:W-:Y:S01]  /*5ae60*/  IMAD R7, R6, 0x8, R3 ;  /* 0x0000000806077824 */ /* 0x000fe200078e0203 */
[----:B------:R-:W-:-:S04]  /*5ae70*/  SHF.L.U32 R0, R5, 0x1f, RZ ;  /* 0x0000001f05007819 */ /* 0x000fc800000006ff */
[----:B------:R-:W0:Y:S02]  /*5ae80*/  SYNCS.PHASECHK.TRANS64.TRYWAIT P0, [R7+URZ], R0 ;  /* 0x00000000070075a7 */ /* 0x000e24000800017f */
[----:B0-----:R-:W-:Y:S05]  /*5ae90*/  @!P0 BRA `(.L_x_171) ;  /* 0x0000000000fc8947 */ /* 0x001fea0003800000 */
.L_x_182:
[----:B0-----:R-:W-:-:S05]  /*5aea0*/  VIADD R0, R6, 0x1 ;  /* 0x0000000106007836 */ /* 0x001fca0000000000 */
[----:B------:R-:W-:-:S04]  /*5aeb0*/  ISETP.NE.AND P0, PT, R0, 0x4, PT ;  /* 0x000000040000780c */ /* 0x000fc80003f05270 */
[----:B------:R-:W-:Y:S02]  /*5aec0*/  SEL R2, RZ, 0x1, P0 ;  /* 0x00000001ff027807 */ /* 0x000fe40000000000 */
[----:B------:R-:W-:Y:S02]  /*5aed0*/  SEL R4, R0, RZ, P0 ;  /* 0x000000ff00047207 */ /* 0x000fe40000000000 */
[----:B------:R-:W-:-:S03]  /*5aee0*/  LOP3.LUT R5, R5, R2, RZ, 0x3c, !PT ;  /* 0x0000000205057212 */ /* 0x000fc600078e3cff */
[----:B------:R-:W-:Y:S01]  /*5aef0*/  IMAD R7, R4, 0x8, R3 ;  /* 0x0000000804077824 */ /* 0x000fe200078e0203 */
[----:B------:R-:W-:-:S04]  /*5af00*/  SHF.L.U32 R0, R5, 0x1f, RZ ;  /* 0x0000001f05007819 */ /* 0x000fc800000006ff */
[----:B------:R-:W0:Y:S02]  /*5af10*/  SYNCS.PHASECHK.TRANS64.TRYWAIT P0, [R7+URZ], R0 ;  /* 0x00000000070075a7 */ /* 0x000e24000800017f */
[----:B0-----:R-:W-:Y:S05]  /*5af20*/  @!P0 BRA `(.L_x_172) ;  /* 0x0000000000ec8947 */ /* 0x001fea0003800000 */
.L_x_183:
[----:B0-----:R-:W-:-:S05]  /*5af30*/  VIADD R0, R4, 0x1 ;  /* 0x0000000104007836 */ /* 0x001fca0000000000 */
[----:B------:R-:W-:-:S04]  /*5af40*/  ISETP.NE.AND P0, PT, R0, 0x4, PT ;  /* 0x000000040000780c */ /* 0x000fc80003f05270 */
[----:B------:R-:W-:Y:S02]  /*5af50*/  SEL R2, RZ, 0x1, P0 ;  /* 0x00000001ff027807 */ /* 0x000fe40000000000 */
[----:B------:R-:W-:Y:S02]  /*5af60*/  SEL R0, R0, RZ, P0 ;  /* 0x000000ff00007207 */ /* 0x000fe40000000000 */
[----:B------:R-:W-:-:S03]  /*5af70*/  LOP3.LUT R2, R5, R2, RZ, 0x3c, !PT ;  /* 0x0000000205027212 */ /* 0x000fc600078e3cff */
[----:B------:R-:W-:Y:S01]  /*5af80*/  IMAD R3, R0, 0x8, R3 ;  /* 0x0000000800037824 */ /* 0x000fe200078e0203 */
[----:B------:R-:W-:-:S07]  /*5af90*/  SHF.L.U32 R0, R2, 0x1f, RZ ;  /* 0x0000001f02007819 */ /* 0x000fce00000006ff */
.L_x_173:
[----:B0-----:R0:W1:Y:S02]  /*5afa0*/  SYNCS.PHASECHK.TRANS64.TRYWAIT P0, [R3+URZ], R0 ;  /* 0x00000000030075a7 */ /* 0x001064000800017f */
[----:B-1----:R-:W-:Y:S05]  /*5afb0*/  @!P0 NANOSLEEP.SYNCS 0x989680 ;  /* 0x009896800000895d */ /* 0x002fea0003900000 */
[----:B------:R-:W1:Y:S02]  /*5afc0*/  @!P0 SYNCS.PHASECHK.TRANS64 P0, [R3+URZ], R0 ;  /* 0x00000000030085a7 */ /* 0x000e64000800007f */
[----:B-1----:R-:W-:Y:S05]  /*5afd0*/  @!P0 BRA `(.L_x_173) ;  /* 0xfffffffc00f08947 */ /* 0x002fea000383ffff */
.L_x_168:
[----:B------:R-:W-:Y:S05]  /*5afe0*/  BSYNC B0 ;  /* 0x0000000000007941 */ /* 0x000fea0003800000 */
.L_x_167:
[----:B------:R-:W-:Y:S05]  /*5aff0*/  EXIT ;  /* 0x000000000000794d */ /* 0x000fea0003800000 */
.L_x_17:
[----:B--2---:R-:W-:-:S04]  /*5b000*/  IMAD.U32 R10, RZ, RZ, UR12 ;  /* 0x0000000cff0a7e24 */ /* 0x004fc8000f8e00ff */
[----:B------:R2:W0:Y:S03]  /*5b010*/  SYNCS.PHASECHK.TRANS64.TRYWAIT P0, [R10+URZ], R9 ;  /* 0x000000090a0075a7 */ /* 0x000426000800017f */
[----:B0-----:R-:W-:Y:S05]  /*5b020*/  @!P0 NANOSLEEP.SYNCS 0x989680 ;  /* 0x009896800000895d */ /* 0x001fea0003900000 */
[----:B------:R-:W0:Y:S02]  /*5b030*/  @!P0 SYNCS.PHASECHK.TRANS64 P0, [R10+URZ], R9 ;  /* 0x000000090a0085a7 */ /* 0x000e24000800007f */
[----:B0-----:R-:W-:Y:S05]  /*5b040*/  @!P0 BRA `(.L_x_17) ;  /* 0xfffffffc00ec8947 */ /* 0x001fea000383ffff */
[----:B------:R-:W-:Y:S05]  /*5b050*/  BRA `(.L_x_16) ;  /* 0xfffffa9000ec7947 */ /* 0x000fea000383ffff */
.L_x_23:
[----:B-----5:R2:W-:Y:S02]  /*5b060*/  STL [R1+0xa8c], R0 ;  /* 0x000a8c0001007387 */ /* 0x0205e40000100800 */
[----:B--2---:R-:W-:-:S04]  /*5b070*/  IMAD.U32 R0, RZ, RZ, UR14 ;  /* 0x0000000eff007e24 */ /* 0x004fc8000f8e00ff */
[----:B------:R2:W4:Y:S03]  /*5b080*/  SYNCS.PHASECHK.TRANS64.TRYWAIT P0, [R0+URZ], R11 ;  /* 0x0000000b000075a7 */ /* 0x000526000800017f */
[----:B----4-:R-:W-:Y:S05]  /*5b090*/  @!P0 NANOSLEEP.SYNCS 0x989680 ;  /* 0x009896800000895d */ /* 0x010fea0003900000 */
[----:B------:R2:W4:Y:S02]  /*5b0a0*/  @!P0 SYNCS.PHASECHK.TRANS64 P0, [R0+URZ], R11 ;  /* 0x0000000b000085a7 */ /* 0x000524000800007f */
[----:B--2---:R2:W5:Y:S02]  /*5b0b0*/  LDL.LU R0, [R1+0xa8c] ;  /* 0x000a8c0001007983 */ /* 0x0045640000300800 */
[----:B--2-4-:R-:W-:Y:S05]  /*5b0c0*/  @!P0 BRA `(.L_x_23) ;  /* 0xfffffffc00e48947 */ /* 0x014fea000383ffff */
[----:B------:R-:W-:Y:S05]  /*5b0d0*/  BRA `(.L_x_22) ;  /* 0xfffffb4400a07947 */ /* 0x000fea000383ffff */
.L_x_154:
[----:B------:R-:W-:Y:S01]  /*5b0e0*/  BSSY B1, `(.L_x_174) ;  /* 0x0000006000017945 */ /* 0x000fe20003800000 */
[----:B------:R-:W-:-:S07]  /*5b0f0*/  IMAD.MOV.U32 R4, RZ, RZ, -0x1 ;  /* 0xffffffffff047424 */ /* 0x000fce00078e00ff */
[----:B------:R-:W-:Y:S05]  /*5b100*/  WARPSYNC.COLLECTIVE R4, `(.L_x_175) ;  /* 0x00000000040c7348 */ /* 0x000fea0003c00000 */
[----:B------:R-:W-:Y:S02]  /*5b110*/  ELECT P1, UR62, PT ;  /* 0x00000000003e782f */ /* 0x000fe40003820000 */
[----:B------:R-:W-:Y:S01]  /*5b120*/  MOV R4, UR62 ;  /* 0x0000003e00047c02 */ /* 0x000fe20008000f00 */
[----:B------:R-:W-:Y:S10]  /*5b130*/  ENDCOLLECTIVE ;  /* 0x000000000000791b */ /* 0x000ff40003800000 */
.L_x_175:
[----:B------:R-:W-:Y:S05]  /*5b140*/  BSYNC B1 ;  /* 0x0000000000017941 */ /* 0x000fea0003800000 */
.L_x_174:
[----:B------:R-:W-:Y:S05]  /*5b150*/  BRA `(.L_x_176) ;  /* 0xfffffff000147947 */ /* 0x000fea000383ffff */
.L_x_157:
[----:B-1----:R1:W2:Y:S02]  /*5b160*/  SYNCS.PHASECHK.TRANS64.TRYWAIT P1, [R16+URZ+0x20], R11 ;  /* 0x0000200b100075a7 */ /* 0x0022a4000802017f */
[----:B--2---:R-:W-:Y:S05]  /*5b170*/  @!P1 NANOSLEEP.SYNCS 0x989680 ;  /* 0x009896800000995d */ /* 0x004fea0003900000 */
[----:B------:R-:W2:Y:S02]  /*5b180*/  @!P1 SYNCS.PHASECHK.TRANS64 P1, [R16+URZ+0x20], R11 ;  /* 0x0000200b100095a7 */ /* 0x000ea4000802007f */
[----:B--2---:R-:W-:Y:S05]  /*5b190*/  @!P1 BRA `(.L_x_157) ;  /* 0xfffffffc00f09947 */ /* 0x004fea000383ffff */
[----:B------:R-:W-:Y:S05]  /*5b1a0*/  BRA `(.L_x_177) ;  /* 0xfffffff000487947 */ /* 0x000fea000383ffff */
.L_x_166:
[----:B------:R-:W-:Y:S01]  /*5b1b0*/  BSSY B0, `(.L_x_178) ;  /* 0x0000006000007945 */ /* 0x000fe20003800000 */
[----:B------:R-:W-:-:S07]  /*5b1c0*/  IMAD.MOV.U32 R4, RZ, RZ, -0x1 ;  /* 0xffffffffff047424 */ /* 0x000fce00078e00ff */
[----:B------:R-:W-:Y:S05]  /*5b1d0*/  WARPSYNC.COLLECTIVE R4, `(.L_x_179) ;  /* 0x00000000040c7348 */ /* 0x000fea0003c00000 */
[----:B------:R-:W-:Y:S02]  /*5b1e0*/  ELECT P1, UR62, PT ;  /* 0x00000000003e782f */ /* 0x000fe40003820000 */
[----:B------:R-:W-:Y:S01]  /*5b1f0*/  MOV R4, UR62 ;  /* 0x0000003e00047c02 */ /* 0x000fe20008000f00 */
[----:B------:R-:W-:Y:S10]  /*5b200*/  ENDCOLLECTIVE ;  /* 0x000000000000791b */ /* 0x000ff40003800000 */
.L_x_179:
[----:B------:R-:W-:Y:S05]  /*5b210*/  BSYNC B0 ;  /* 0x0000000000007941 */ /* 0x000fea0003800000 */
.L_x_178:
[----:B------:R-:W-:Y:S01]  /*5b220*/  PLOP3.LUT P0, PT, P1, PT, PT, 0x80, 0x0 ;  /* 0x000000000000781c */ /* 0x000fe20000f0f070 */
[----:B------:R-:W-:-:S12]  /*5b230*/  BRA `(.L_x_180) ;  /* 0xfffffff800b87947 */ /* 0x000fd8000383ffff */
.L_x_170:
[----:B0-----:R0:W1:Y:S02]  /*5b240*/  SYNCS.PHASECHK.TRANS64.TRYWAIT P0, [R5+URZ], R2 ;  /* 0x00000002050075a7 */ /* 0x001064000800017f */
[----:B-1----:R-:W-:Y:S05]  /*5b250*/  @!P0 NANOSLEEP.SYNCS 0x989680 ;  /* 0x009896800000895d */ /* 0x002fea0003900000 */
[----:B------:R-:W1:Y:S02]  /*5b260*/  @!P0 SYNCS.PHASECHK.TRANS64 P0, [R5+URZ], R2 ;  /* 0x00000002050085a7 */ /* 0x000e64000800007f */
[----:B-1----:R-:W-:Y:S05]  /*5b270*/  @!P0 BRA `(.L_x_170) ;  /* 0xfffffffc00f08947 */ /* 0x002fea000383ffff */
[----:B------:R-:W-:Y:S05]  /*5b280*/  BRA `(.L_x_181) ;  /* 0xfffffff800e07947 */ /* 0x000fea000383ffff */
.L_x_171:
[----:B0-----:R0:W1:Y:S02]  /*5b290*/  SYNCS.PHASECHK.TRANS64.TRYWAIT P0, [R7+URZ], R0 ;  /* 0x00000000070075a7 */ /* 0x001064000800017f */
[----:B-1----:R-:W-:Y:S05]  /*5b2a0*/  @!P0 NANOSLEEP.SYNCS 0x989680 ;  /* 0x009896800000895d */ /* 0x002fea0003900000 */
[----:B------:R-:W1:Y:S02]  /*5b2b0*/  @!P0 SYNCS.PHASECHK.TRANS64 P0, [R7+URZ], R0 ;  /* 0x00000000070085a7 */ /* 0x000e64000800007f */
[----:B-1----:R-:W-:Y:S05]  /*5b2c0*/  @!P0 BRA `(.L_x_171) ;  /* 0xfffffffc00f08947 */ /* 0x002fea000383ffff */
[----:B------:R-:W-:Y:S05]  /*5b2d0*/  BRA `(.L_x_182) ;  /* 0xfffffff800f07947 */ /* 0x000fea000383ffff */
.L_x_172:
[----:B0-----:R0:W1:Y:S02]  /*5b2e0*/  SYNCS.PHASECHK.TRANS64.TRYWAIT P0, [R7+URZ], R0 ;  /* 0x00000000070075a7 */ /* 0x001064000800017f */
[----:B-1----:R-:W-:Y:S05]  /*5b2f0*/  @!P0 NANOSLEEP.SYNCS 0x989680 ;  /* 0x009896800000895d */ /* 0x002fea0003900000 */
[----:B------:R-:W1:Y:S02]  /*5b300*/  @!P0 SYNCS.PHASECHK.TRANS64 P0, [R7+URZ], R0 ;  /* 0x00000000070085a7 */ /* 0x000e64000800007f */
[----:B-1----:R-:W-:Y:S05]  /*5b310*/  @!P0 BRA `(.L_x_172) ;  /* 0xfffffffc00f08947 */ /* 0x002fea000383ffff */
[----:B------:R-:W-:Y:S05]  /*5b320*/  BRA `(.L_x_183) ;  /* 0xfffffffc00007947 */ /* 0x000fea000383ffff */
.L_x_184:
[----:B------:R-:W-:-:S00]  /*5b330*/  BRA `(.L_x_184) ;  /* 0xfffffffc00fc7947 */ /* 0x000fc0000383ffff */
[----:B------:R-:W-:-:S00]  /*5b340*/  NOP ;  /* 0x0000000000007918 */ /* 0x000fc00000000000 */
        /* <DEDUP_REMOVED lines=11> */
.L_x_185:


//--------------------- .nv.shared._ZN7cutlass13device_kernelINS_4gemm6kernel13GemmUniversalIN4cute5tupleIJiiiiEEENS1_10collective13CollectiveMmaINS1_37MainloopSm90TmaGmmaWarpSpecializedFP8ILi4ENS5_IJNS4_1CILi1EEESB_SB_EEENS1_35KernelTmaWarpSpecializedCooperativeEEENS5_IJNSA_ILi512EEENSA_ILi224EEENSA_ILi64EEEEEENS_12float_e4m3_tENS5_IJlSB_lEEESJ_SK_NS4_8TiledMMAINS4_8MMA_AtomIJNS4_4SM904GMMA30MMA_64x32x32_F32E4M3E4M3_SS_TNILNSO_7ScaleInE1ELSQ_1EEEEEENS4_6LayoutINS5_IJNSA_ILi2EEESB_SB_EEENS5_IJSB_NSA_ILi0EEESW_EEEEENS5_IJNS4_10UnderscoreESZ_SZ_EEEEENS4_13SM90_TMA_LOADENS4_14ComposedLayoutINS4_7SwizzleILi2ELi4ELi3EEENS4_18smem_ptr_flag_bitsILi8EEENST_INS5_IJNSA_ILi8EEESH_EEENS5_IJSH_SB_EEEEEEEvNS4_8identityES12_S1C_vS1D_EENS_8epilogue10collective6detail29Sm90TmaWarpSpecializedAdapterINS1G_15DefaultEpilogueISJ_SK_SK_NS1F_6thread17LinearCombinationISJ_Li1EffLNS1K_9ScaleType4KindE0ELNS_15FloatRoundStyleE2ESJ_EENS1_15EpilogueDefaultEEEEEvvEEEEvNT_6ParamsE --------------------------
	.section	.nv.shared._ZN7cutlass13device_kernelINS_4gemm6kernel13GemmUniversalIN4cute5tupleIJiiiiEEENS1_10collective13CollectiveMmaINS1_37MainloopSm90TmaGmmaWarpSpecializedFP8ILi4ENS5_IJNS4_1CILi1EEESB_SB_EEENS1_35KernelTmaWarpSpecializedCooperativeEEENS5_IJNSA_ILi512EEENSA_ILi224EEENSA_ILi64EEEEEENS_12float_e4m3_tENS5_IJlSB_lEEESJ_SK_NS4_8TiledMMAINS4_8MMA_AtomIJNS4_4SM904GMMA30MMA_64x32x32_F32E4M3E4M3_SS_TNILNSO_7ScaleInE1ELSQ_1EEEEEENS4_6LayoutINS5_IJNSA_ILi2EEESB_SB_EEENS5_IJSB_NSA_ILi0EEESW_EEEEENS5_IJNS4_10UnderscoreESZ_SZ_EEEEENS4_13SM90_TMA_LOADENS4_14ComposedLayoutINS4_7SwizzleILi2ELi4ELi3EEENS4_18smem_ptr_flag_bitsILi8EEENST_INS5_IJNSA_ILi8EEESH_EEENS5_IJSH_SB_EEEEEEEvNS4_8identityES12_S1C_vS1D_EENS_8epilogue10collective6detail29Sm90TmaWarpSpecializedAdapterINS1G_15DefaultEpilogueISJ_SK_SK_NS1F_6thread17LinearCombinationISJ_Li1EffLNS1K_9ScaleType4KindE0ELNS_15FloatRoundStyleE2ESJ_EENS1_15EpilogueDefaultEEEEEvvEEEEvNT_6ParamsE,"aw",@nobits
	.sectionflags	@""
	.align	16
	.zero		1024


//--------------------- .nv.shared.reserved.0     --------------------------
	.section	.nv.shared.reserved.0,"aw",@nobits
	.weak		__nv_reservedSMEM_offset_0_alias
	.size		__nv_reservedSMEM_offset_0_alias, 0, 0
	.other		__nv_reservedSMEM_offset_0_alias,@"STO_CUDA_RESERVED_SHARED STV_DEFAULT"
__nv_reservedSMEM_offset_0_alias:
	.zero		0


//--------------------- .nv.global                --------------------------
	.section	.nv.global,"aw",@nobits
.nv.global:
	.type		_ZN40_INTERNAL_bd17d396_4_k_cu_bebc4638_160724cute1_E,@object
	.size		_ZN40_INTERNAL_bd17d396_4_k_cu_bebc4638_160724cute1_E,(_ZN40_INTERNAL_bd17d396_4_k_cu_bebc4638_160724cuda3std3__45__cpo6cbeginE - _ZN40_INTERNAL_bd17d396_4_k_cu_bebc4638_160724cute1_E)
_ZN40_INTERNAL_bd17d396_4_k_cu_bebc4638_160724cute1_E:
	.zero		1
	.type		_ZN40_INTERNAL_bd17d396_4_k_cu_bebc4638_160724cuda3std3__45__cpo6cbeginE,@object
	.size		_ZN40_INTERNAL_bd17d396_4_k_cu_bebc4638_160724cuda3std3__45__cpo6cbeginE,(_ZN40_INTERNAL_bd17d396_4_k_cu_bebc4638_160724cuda3std3__48in_placeE - _ZN40_INTERNAL_bd17d396_4_k_cu_bebc4638_160724cuda3std3__45__cpo6cbeginE)
_ZN40_INTERNAL_bd17d396_4_k_cu_bebc4638_160724cuda3std3__45__cpo6cbeginE:
	.zero		1
	.type		_ZN40_INTERNAL_bd17d396_4_k_cu_bebc4638_160724cuda3std3__48in_placeE,@object
	.size		_ZN40_INTERNAL_bd17d396_4_k_cu_bebc4638_160724cuda3std3__48in_placeE,(_ZN40_INTERNAL_bd17d396_4_k_cu_bebc4638_160724cuda3std6ranges3__45__cpo9iter_moveE - _ZN40_INTERNAL_bd17d396_4_k_cu_bebc4638_160724cuda3std3__48in_placeE)
_ZN40_INTERNAL_bd17d396_4_k_cu_bebc4638_160724cuda3std3__48in_placeE:
	.zero		1
	.type		_ZN40_INTERNAL_bd17d396_4_k_cu_bebc4638_160724cuda3std6ranges3__45__cpo9iter_moveE,@object
	.size		_ZN40_INTERNAL_bd17d396_4_k_cu_bebc4638_160724cuda3std6ranges3__45__cpo9iter_moveE,(_ZN40_INTERNAL_bd17d396_4_k_cu_bebc4638_160724cuda3std3__45__cpo5beginE - _ZN40_INTERNAL_bd17d396_4_k_cu_bebc4638_160724cuda3std6ranges3__45__cpo9iter_moveE)
_ZN40_INTERNAL_bd17d396_4_k_cu_bebc4638_160724cuda3std6ranges3__45__cpo9iter_moveE:
	.zero		1
	.type		_ZN40_INTERNAL_bd17d396_4_k_cu_bebc4638_160724cuda3std3__45__cpo5beginE,@object
	.size		_ZN40_INTERNAL_bd17d396_4_k_cu_bebc4638_160724cuda3std3__45__cpo5beginE,(_ZN40_INTERNAL_bd17d396_4_k_cu_bebc4638_160724cuda3std3__442_GLOBAL__N__bd17d396_4_k_cu_bebc4638_160726ignoreE - _ZN40_INTERNAL_bd17d396_4_k_cu_bebc4638_160724cuda3std3__45__cpo5beginE)
_ZN40_INTERNAL_bd17d396_4_k_cu_bebc4638_160724cuda3std3__45__cpo5beginE:
	.zero		1
	.type		_ZN40_INTERNAL_bd17d396_4_k_cu_bebc4638_160724cuda3std3__442_GLOBAL__N__bd17d396_4_k_cu_bebc4638_160726ignoreE,@object
	.size		_ZN40_INTERNAL_bd17d396_4_k_cu_bebc4638_160724cuda3std3__442_GLOBAL__N__bd17d396_4_k_cu_bebc4638_160726ignoreE,(_ZN40_INTERNAL_bd17d396_4_k_cu_bebc4638_160724cute7productE - _ZN40_INTERNAL_bd17d396_4_k_cu_bebc4638_160724cuda3std3__442_GLOBAL__N__bd17d396_4_k_cu_bebc4638_160726ignoreE)
_ZN40_INTERNAL_bd17d396_4_k_cu_bebc4638_160724cuda3std3__442_GLOBAL__N__bd17d396_4_k_cu_bebc4638_160726ignoreE:
	.zero		1
	.type		_ZN40_INTERNAL_bd17d396_4_k_cu_bebc4638_160724cute7productE,@object
	.size		_ZN40_INTERNAL_bd17d396_4_k_cu_bebc4638_160724cute7productE,(_ZN40_INTERNAL_bd17d396_4_k_cu_bebc4638_160724cuda3std3__45__cpo3endE - _ZN40_INTERNAL_bd17d396_4_k_cu_bebc4638_160724cute7productE)
_ZN40_INTERNAL_bd17d396_4_k_cu_bebc4638_160724cute7productE:
	.zero		1
	.type		_ZN40_INTERNAL_bd17d396_4_k_cu_bebc4638_160724cuda3std3__45__cpo3endE,@object
	.size		_ZN40_INTERNAL_bd17d396_4_k_cu_bebc4638_160724cuda3std3__45__cpo3endE,(_ZN40_INTERNAL_bd17d396_4_k_cu_bebc4638_160724cuda3std3__419piecewise_constructE - _ZN40_INTERNAL_bd17d396_4_k_cu_bebc4638_160724cuda3std3__45__cpo3endE)
_ZN40_INTERNAL_bd17d396_4_k_cu_bebc4638_160724cuda3std3__45__cpo3endE:
	.zero		1
	.type		_ZN40_INTERNAL_bd17d396_4_k_cu_bebc4638_160724cuda3std3__419piecewise_constructE,@object
	.size		_ZN40_INTERNAL_bd17d396_4_k_cu_bebc4638_160724cuda3std3__419piecewise_constructE,(_ZN40_INTERNAL_bd17d396_4_k_cu_bebc4638_160724cuda3std3__45__cpo4cendE - _ZN40_INTERNAL_bd17d396_4_k_cu_bebc4638_160724cuda3std3__419piecewise_constructE)
_ZN40_INTERNAL_bd17d396_4_k_cu_bebc4638_160724cuda3std3__419piecewise_constructE:
	.zero		1
	.type		_ZN40_INTERNAL_bd17d396_4_k_cu_bebc4638_160724cuda3std3__45__cpo4cendE,@object
	.size		_ZN40_INTERNAL_bd17d396_4_k_cu_bebc4638_160724cuda3std3__45__cpo4cendE,(_ZN40_INTERNAL_bd17d396_4_k_cu_bebc4638_160724cuda3std6ranges3__45__cpo4swapE - _ZN40_INTERNAL_bd17d396_4_k_cu_bebc4638_160724cuda3std3__45__cpo4cendE)
_ZN40_INTERNAL_bd17d396_4_k_cu_bebc4638_160724cuda3std3__45__cpo4cendE:
	.zero		1
	.type		_ZN40_INTERNAL_bd17d396_4_k_cu_bebc4638_160724cuda3std6ranges3__45__cpo4swapE,@object
	.size		_ZN40_INTERNAL_bd17d396_4_k_cu_bebc4638_160724cuda3std6ranges3__45__cpo4swapE,(.L_7 - _ZN40_INTERNAL_bd17d396_4_k_cu_bebc4638_160724cuda3std6ranges3__45__cpo4swapE)
_ZN40_INTERNAL_bd17d396_4_k_cu_bebc4638_160724cuda3std6ranges3__45__cpo4swapE:
	.zero		1
.L_7:


//--------------------- .nv.constant0._ZN7cutlass13device_kernelINS_4gemm6kernel13GemmUniversalIN4cute5tupleIJiiiiEEENS1_10collective13CollectiveMmaINS1_37MainloopSm90TmaGmmaWarpSpecializedFP8ILi4ENS5_IJNS4_1CILi1EEESB_SB_EEENS1_35KernelTmaWarpSpecializedCooperativeEEENS5_IJNSA_ILi512EEENSA_ILi224EEENSA_ILi64EEEEEENS_12float_e4m3_tENS5_IJlSB_lEEESJ_SK_NS4_8TiledMMAINS4_8MMA_AtomIJNS4_4SM904GMMA30MMA_64x32x32_F32E4M3E4M3_SS_TNILNSO_7ScaleInE1ELSQ_1EEEEEENS4_6LayoutINS5_IJNSA_ILi2EEESB_SB_EEENS5_IJSB_NSA_ILi0EEESW_EEEEENS5_IJNS4_10UnderscoreESZ_SZ_EEEEENS4_13SM90_TMA_LOADENS4_14ComposedLayoutINS4_7SwizzleILi2ELi4ELi3EEENS4_18smem_ptr_flag_bitsILi8EEENST_INS5_IJNSA_ILi8EEESH_EEENS5_IJSH_SB_EEEEEEEvNS4_8identityES12_S1C_vS1D_EENS_8epilogue10collective6detail29Sm90TmaWarpSpecializedAdapterINS1G_15DefaultEpilogueISJ_SK_SK_NS1F_6thread17LinearCombinationISJ_Li1EffLNS1K_9ScaleType4KindE0ELNS_15FloatRoundStyleE2ESJ_EENS1_15EpilogueDefaultEEEEEvvEEEEvNT_6ParamsE --------------------------
	.section	.nv.constant0._ZN7cutlass13device_kernelINS_4gemm6kernel13GemmUniversalIN4cute5tupleIJiiiiEEENS1_10collective13CollectiveMmaINS1_37MainloopSm90TmaGmmaWarpSpecializedFP8ILi4ENS5_IJNS4_1CILi1EEESB_SB_EEENS1_35KernelTmaWarpSpecializedCooperativeEEENS5_IJNSA_ILi512EEENSA_ILi224EEENSA_ILi64EEEEEENS_12float_e4m3_tENS5_IJlSB_lEEESJ_SK_NS4_8TiledMMAINS4_8MMA_AtomIJNS4_4SM904GMMA30MMA_64x32x32_F32E4M3E4M3_SS_TNILNSO_7ScaleInE1ELSQ_1EEEEEENS4_6LayoutINS5_IJNSA_ILi2EEESB_SB_EEENS5_IJSB_NSA_ILi0EEESW_EEEEENS5_IJNS4_10UnderscoreESZ_SZ_EEEEENS4_13SM90_TMA_LOADENS4_14ComposedLayoutINS4_7SwizzleILi2ELi4ELi3EEENS4_18smem_ptr_flag_bitsILi8EEENST_INS5_IJNSA_ILi8EEESH_EEENS5_IJSH_SB_EEEEEEEvNS4_8identityES12_S1C_vS1D_EENS_8epilogue10collective6detail29Sm90TmaWarpSpecializedAdapterINS1G_15DefaultEpilogueISJ_SK_SK_NS1F_6thread17LinearCombinationISJ_Li1EffLNS1K_9ScaleType4KindE0ELNS_15FloatRoundStyleE2ESJ_EENS1_15EpilogueDefaultEEEEEvvEEEEvNT_6ParamsE,"a",@progbits
	.sectionflags	@""
	.align	4
.nv.constant0._ZN7cutlass13device_kernelINS_4gemm6kernel13GemmUniversalIN4cute5tupleIJiiiiEEENS1_10collective13CollectiveMmaINS1_37MainloopSm90TmaGmmaWarpSpecializedFP8ILi4ENS5_IJNS4_1CILi1EEESB_SB_EEENS1_35KernelTmaWarpSpecializedCooperativeEEENS5_IJNSA_ILi512EEENSA_ILi224EEENSA_ILi64EEEEEENS_12float_e4m3_tENS5_IJlSB_lEEESJ_SK_NS4_8TiledMMAINS4_8MMA_AtomIJNS4_4SM904GMMA30MMA_64x32x32_F32E4M3E4M3_SS_TNILNSO_7ScaleInE1ELSQ_1EEEEEENS4_6LayoutINS5_IJNSA_ILi2EEESB_SB_EEENS5_IJSB_NSA_ILi0EEESW_EEEEENS5_IJNS4_10UnderscoreESZ_SZ_EEEEENS4_13SM90_TMA_LOADENS4_14ComposedLayoutINS4_7SwizzleILi2ELi4ELi3EEENS4_18smem_ptr_flag_bitsILi8EEENST_INS5_IJNSA_ILi8EEESH_EEENS5_IJSH_SB_EEEEEEEvNS4_8identityES12_S1C_vS1D_EENS_8epilogue10collective6detail29Sm90TmaWarpSpecializedAdapterINS1G_15DefaultEpilogueISJ_SK_SK_NS1F_6thread17LinearCombinationISJ_Li1EffLNS1K_9ScaleType4KindE0ELNS_15FloatRoundStyleE2ESJ_EENS1_15EpilogueDefaultEEEEEvvEEEEvNT_6ParamsE:
	.zero		1664


//--------------------- SYMBOLS --------------------------

	.type		.nv.reservedSmem.offset0,@object
	.size		.nv.reservedSmem.offset0,0x4
